	.target	sm_90a

	.elftype	@"ET_EXEC"


//--------------------- .note.nv.tkinfo           --------------------------
	.section	.note.nv.tkinfo,"",@"SHT_NOTE"
	.sectionflags	@"SHF_NOTE_NV_TKINFO"
	.tkinfo
        /*0018*/ 	.word	0x00000002
        /*0030*/ 	.string	""
        /*0030*/ 	.string	"ptxas"
        /*0030*/ 	.string	"Cuda compilation tools, release 13.0, V13.0.88"
        /*0030*/ 	.string	"Build cuda_13.0.r13.0/compiler.36424714_0"
        /*0030*/ 	.string	"-arch sm_90a -m 64 "



//--------------------- .note.nv.cuinfo           --------------------------
	.section	.note.nv.cuinfo,"",@"SHT_NOTE"
	.sectionflags	@"SHF_NOTE_NV_CUINFO"
        /*0018*/ 	.short	0x0002
        /*001a*/ 	.short	0x005a
        /*001c*/ 	.short	0x0082
	.zero		2


//--------------------- .nv.info                  --------------------------
	.section	.nv.info,"",@"SHT_CUDA_INFO"
	.align	4


	//----- nvinfo : EIATTR_REGCOUNT
	.align		4
        /*0000*/ 	.byte	0x04, 0x2f
        /*0002*/ 	.short	(.L_16 - .L_15)
	.align		4
.L_15:
        /*0004*/ 	.word	index@(_ZN7cutlass13device_kernelINS_4gemm6kernel13GemmUniversalIN4cute5tupleIJiiiiEEENS1_10collective13CollectiveMmaINS1_37MainloopSm90TmaGmmaWarpSpecializedFP8ILi6ENS5_IJNS4_1CILi1EEESB_SB_EEENS1_35KernelTmaWarpSpecializedCooperativeEEENS5_IJNSA_ILi256EEESF_NSA_ILi64EEEEEENS_12float_e4m3_tENS5_IJlSB_lEEESI_SJ_NS4_8TiledMMAINS4_8MMA_AtomIJNS4_4SM904GMMA31MMA_64x256x32_F32E4M3E4M3_SS_TNILNSN_7ScaleInE1ELSP_1EEEEEENS4_6LayoutINS5_IJNSA_ILi2EEESB_SB_EEENS5_IJSB_NSA_ILi0EEESV_EEEEENS5_IJNS4_10UnderscoreESY_SY_EEEEENS4_13SM90_TMA_LOADENS4_14ComposedLayoutINS4_7SwizzleILi2ELi4ELi3EEENS4_18smem_ptr_flag_bitsILi8EEENSS_INS5_IJNSA_ILi8EEESG_EEENS5_IJSG_SB_EEEEEEEvNS4_8identityES11_S1B_vS1C_EENS_8epilogue10collective18CollectiveEpilogueINS1E_22Sm90TmaWarpSpecializedILi4ELi2ELi16ELb0ELb0EEEJSH_NS5_IJNSA_ILi128EEENSA_ILi32EEEEEESI_SJ_SI_SJ_NS1E_6fusion15FusionCallbacksIS1I_NS1M_13LinCombEltActINS1E_6thread4ReLuESI_fSI_fLNS_15FloatRoundStyleE2EEESH_S1L_JEEES11_NS12_INS13_ILi1ELi4ELi3EEES16_NSS_INS5_IJS17_S1K_EEENS5_IJS1K_SB_EEEEEEENS4_39AutoVectorizingCopyWithAssumedAlignmentILi128EEENS4_14SM90_TMA_STOREES1Y_S20_NS4_9Copy_AtomIJNS4_17SM90_U32x4_STSM_NENS_6half_tEEEEvEEEvvEEEEvNT_6ParamsE)
        /*0008*/ 	.word	0x000000a8


	//----- nvinfo : EIATTR_FRAME_SIZE
	.align		4
.L_16:
        /*000c*/ 	.byte	0x04, 0x11
        /*000e*/ 	.short	(.L_18 - .L_17)
	.align		4
.L_17:
        /*0010*/ 	.word	index@(_ZN7cutlass13device_kernelINS_4gemm6kernel13GemmUniversalIN4cute5tupleIJiiiiEEENS1_10collective13CollectiveMmaINS1_37MainloopSm90TmaGmmaWarpSpecializedFP8ILi6ENS5_IJNS4_1CILi1EEESB_SB_EEENS1_35KernelTmaWarpSpecializedCooperativeEEENS5_IJNSA_ILi256EEESF_NSA_ILi64EEEEEENS_12float_e4m3_tENS5_IJlSB_lEEESI_SJ_NS4_8TiledMMAINS4_8MMA_AtomIJNS4_4SM904GMMA31MMA_64x256x32_F32E4M3E4M3_SS_TNILNSN_7ScaleInE1ELSP_1EEEEEENS4_6LayoutINS5_IJNSA_ILi2EEESB_SB_EEENS5_IJSB_NSA_ILi0EEESV_EEEEENS5_IJNS4_10UnderscoreESY_SY_EEEEENS4_13SM90_TMA_LOADENS4_14ComposedLayoutINS4_7SwizzleILi2ELi4ELi3EEENS4_18smem_ptr_flag_bitsILi8EEENSS_INS5_IJNSA_ILi8EEESG_EEENS5_IJSG_SB_EEEEEEEvNS4_8identityES11_S1B_vS1C_EENS_8epilogue10collective18CollectiveEpilogueINS1E_22Sm90TmaWarpSpecializedILi4ELi2ELi16ELb0ELb0EEEJSH_NS5_IJNSA_ILi128EEENSA_ILi32EEEEEESI_SJ_SI_SJ_NS1E_6fusion15FusionCallbacksIS1I_NS1M_13LinCombEltActINS1E_6thread4ReLuESI_fSI_fLNS_15FloatRoundStyleE2EEESH_S1L_JEEES11_NS12_INS13_ILi1ELi4ELi3EEES16_NSS_INS5_IJS17_S1K_EEENS5_IJS1K_SB_EEEEEEENS4_39AutoVectorizingCopyWithAssumedAlignmentILi128EEENS4_14SM90_TMA_STOREES1Y_S20_NS4_9Copy_AtomIJNS4_17SM90_U32x4_STSM_NENS_6half_tEEEEvEEEvvEEEEvNT_6ParamsE)
        /*0014*/ 	.word	0x000008b8


	//----- nvinfo : EIATTR_MIN_STACK_SIZE
	.align		4
.L_18:
        /*0018*/ 	.byte	0x04, 0x12
        /*001a*/ 	.short	(.L_20 - .L_19)
	.align		4
.L_19:
        /*001c*/ 	.word	index@(_ZN7cutlass13device_kernelINS_4gemm6kernel13GemmUniversalIN4cute5tupleIJiiiiEEENS1_10collective13CollectiveMmaINS1_37MainloopSm90TmaGmmaWarpSpecializedFP8ILi6ENS5_IJNS4_1CILi1EEESB_SB_EEENS1_35KernelTmaWarpSpecializedCooperativeEEENS5_IJNSA_ILi256EEESF_NSA_ILi64EEEEEENS_12float_e4m3_tENS5_IJlSB_lEEESI_SJ_NS4_8TiledMMAINS4_8MMA_AtomIJNS4_4SM904GMMA31MMA_64x256x32_F32E4M3E4M3_SS_TNILNSN_7ScaleInE1ELSP_1EEEEEENS4_6LayoutINS5_IJNSA_ILi2EEESB_SB_EEENS5_IJSB_NSA_ILi0EEESV_EEEEENS5_IJNS4_10UnderscoreESY_SY_EEEEENS4_13SM90_TMA_LOADENS4_14ComposedLayoutINS4_7SwizzleILi2ELi4ELi3EEENS4_18smem_ptr_flag_bitsILi8EEENSS_INS5_IJNSA_ILi8EEESG_EEENS5_IJSG_SB_EEEEEEEvNS4_8identityES11_S1B_vS1C_EENS_8epilogue10collective18CollectiveEpilogueINS1E_22Sm90TmaWarpSpecializedILi4ELi2ELi16ELb0ELb0EEEJSH_NS5_IJNSA_ILi128EEENSA_ILi32EEEEEESI_SJ_SI_SJ_NS1E_6fusion15FusionCallbacksIS1I_NS1M_13LinCombEltActINS1E_6thread4ReLuESI_fSI_fLNS_15FloatRoundStyleE2EEESH_S1L_JEEES11_NS12_INS13_ILi1ELi4ELi3EEES16_NSS_INS5_IJS17_S1K_EEENS5_IJS1K_SB_EEEEEEENS4_39AutoVectorizingCopyWithAssumedAlignmentILi128EEENS4_14SM90_TMA_STOREES1Y_S20_NS4_9Copy_AtomIJNS4_17SM90_U32x4_STSM_NENS_6half_tEEEEvEEEvvEEEEvNT_6ParamsE)
        /*0020*/ 	.word	0x000008b8
.L_20:


//--------------------- .nv.compat                --------------------------
	.section	.nv.compat,"",@"SHT_CUDA_COMPAT_INFO"
	.align	4
        /*0000*/ 	.byte	0x02, 0x09, 0x01, 0x00, 0x02, 0x02, 0x04, 0x00, 0x02, 0x05, 0x05, 0x00, 0x03, 0x07, 0x01, 0x01
        /*0010*/ 	.byte	0x02, 0x03, 0x01, 0x00, 0x02, 0x06, 0x01, 0x00, 0x04, 0x0b, 0x08, 0x00, 0x00, 0x00, 0x00, 0x00
        /*0020*/ 	.byte	0x00, 0x00, 0x00, 0x00


//--------------------- .nv.info._ZN7cutlass13device_kernelINS_4gemm6kernel13GemmUniversalIN4cute5tupleIJiiiiEEENS1_10collective13CollectiveMmaINS1_37MainloopSm90TmaGmmaWarpSpecializedFP8ILi6ENS5_IJNS4_1CILi1EEESB_SB_EEENS1_35KernelTmaWarpSpecializedCooperativeEEENS5_IJNSA_ILi256EEESF_NSA_ILi64EEEEEENS_12float_e4m3_tENS5_IJlSB_lEEESI_SJ_NS4_8TiledMMAINS4_8MMA_AtomIJNS4_4SM904GMMA31MMA_64x256x32_F32E4M3E4M3_SS_TNILNSN_7ScaleInE1ELSP_1EEEEEENS4_6LayoutINS5_IJNSA_ILi2EEESB_SB_EEENS5_IJSB_NSA_ILi0EEESV_EEEEENS5_IJNS4_10UnderscoreESY_SY_EEEEENS4_13SM90_TMA_LOADENS4_14ComposedLayoutINS4_7SwizzleILi2ELi4ELi3EEENS4_18smem_ptr_flag_bitsILi8EEENSS_INS5_IJNSA_ILi8EEESG_EEENS5_IJSG_SB_EEEEEEEvNS4_8identityES11_S1B_vS1C_EENS_8epilogue10collective18CollectiveEpilogueINS1E_22Sm90TmaWarpSpecializedILi4ELi2ELi16ELb0ELb0EEEJSH_NS5_IJNSA_ILi128EEENSA_ILi32EEEEEESI_SJ_SI_SJ_NS1E_6fusion15FusionCallbacksIS1I_NS1M_13LinCombEltActINS1E_6thread4ReLuESI_fSI_fLNS_15FloatRoundStyleE2EEESH_S1L_JEEES11_NS12_INS13_ILi1ELi4ELi3EEES16_NSS_INS5_IJS17_S1K_EEENS5_IJS1K_SB_EEEEEEENS4_39AutoVectorizingCopyWithAssumedAlignmentILi128EEENS4_14SM90_TMA_STOREES1Y_S20_NS4_9Copy_AtomIJNS4_17SM90_U32x4_STSM_NENS_6half_tEEEEvEEEvvEEEEvNT_6ParamsE --------------------------
	.section	.nv.info._ZN7cutlass13device_kernelINS_4gemm6kernel13GemmUniversalIN4cute5tupleIJiiiiEEENS1_10collective13CollectiveMmaINS1_37MainloopSm90TmaGmmaWarpSpecializedFP8ILi6ENS5_IJNS4_1CILi1EEESB_SB_EEENS1_35KernelTmaWarpSpecializedCooperativeEEENS5_IJNSA_ILi256EEESF_NSA_ILi64EEEEEENS_12float_e4m3_tENS5_IJlSB_lEEESI_SJ_NS4_8TiledMMAINS4_8MMA_AtomIJNS4_4SM904GMMA31MMA_64x256x32_F32E4M3E4M3_SS_TNILNSN_7ScaleInE1ELSP_1EEEEEENS4_6LayoutINS5_IJNSA_ILi2EEESB_SB_EEENS5_IJSB_NSA_ILi0EEESV_EEEEENS5_IJNS4_10UnderscoreESY_SY_EEEEENS4_13SM90_TMA_LOADENS4_14ComposedLayoutINS4_7SwizzleILi2ELi4ELi3EEENS4_18smem_ptr_flag_bitsILi8EEENSS_INS5_IJNSA_ILi8EEESG_EEENS5_IJSG_SB_EEEEEEEvNS4_8identityES11_S1B_vS1C_EENS_8epilogue10collective18CollectiveEpilogueINS1E_22Sm90TmaWarpSpecializedILi4ELi2ELi16ELb0ELb0EEEJSH_NS5_IJNSA_ILi128EEENSA_ILi32EEEEEESI_SJ_SI_SJ_NS1E_6fusion15FusionCallbacksIS1I_NS1M_13LinCombEltActINS1E_6thread4ReLuESI_fSI_fLNS_15FloatRoundStyleE2EEESH_S1L_JEEES11_NS12_INS13_ILi1ELi4ELi3EEES16_NSS_INS5_IJS17_S1K_EEENS5_IJS1K_SB_EEEEEEENS4_39AutoVectorizingCopyWithAssumedAlignmentILi128EEENS4_14SM90_TMA_STOREES1Y_S20_NS4_9Copy_AtomIJNS4_17SM90_U32x4_STSM_NENS_6half_tEEEEvEEEvvEEEEvNT_6ParamsE,"",@"SHT_CUDA_INFO"
	.sectionflags	@""
	.align	4


	//----- nvinfo : EIATTR_CUDA_API_VERSION
	.align		4
        /*0000*/ 	.byte	0x04, 0x37
        /*0002*/ 	.short	(.L_22 - .L_21)
.L_21:
        /*0004*/ 	.word	0x00000082


	//----- nvinfo : EIATTR_KPARAM_INFO
	.align		4
.L_22:
        /*0008*/ 	.byte	0x04, 0x17
        /*000a*/ 	.short	(.L_24 - .L_23)
.L_23:
        /*000c*/ 	.word	0x00000000
        /*0010*/ 	.short	0x0000
        /*0012*/ 	.short	0x0070
        /*0014*/ 	.byte	0x00, 0xf0, 0x01, 0x1c


	//----- nvinfo : EIATTR_SPARSE_MMA_MASK
	.align		4
.L_24:
        /*0018*/ 	.byte	0x03, 0x50
        /*001a*/ 	.short	0x0000


	//----- nvinfo : EIATTR_MAXREG_COUNT
	.align		4
        /*001c*/ 	.byte	0x03, 0x1b
        /*001e*/ 	.short	0x00a8


	//----- nvinfo : EIATTR_NUM_BARRIERS
	.align		4
        /*0020*/ 	.byte	0x02, 0x4c
        /*0022*/ 	.byte	0x02
	.zero		1


	//----- nvinfo : EIATTR_EXTERNS
	.align		4
        /*0024*/ 	.byte	0x04, 0x0f
        /*0026*/ 	.short	(.L_26 - .L_25)


	//   ....[0]....
	.align		4
.L_25:
        /*0028*/ 	.word	index@(__assertfail)


	//----- nvinfo : EIATTR_ANNOTATIONS
	.align		4
.L_26:
        /*002c*/ 	.byte	0x04, 0x55
        /*002e*/ 	.short	(.L_28 - .L_27)


	//   ....[0]....
.L_27:
        /*0030*/ 	.word	0x00000001
        /*0034*/ 	.byte	0x20, 0x0b, 0x00, 0x00, 0x01, 0x00, 0x00, 0x00, 0x50, 0x0b, 0x00, 0x00, 0x01, 0x00, 0x00, 0x00
        /* <DEDUP_REMOVED lines=1534> */
        /*6024*/ 	.byte	0x20, 0xf6, 0x01, 0x00


	//----- nvinfo : EIATTR_MERCURY_ISA_VERSION
	.align		4
.L_28:
        /*6028*/ 	.byte	0x03, 0x5f
        /*602a*/ 	.short	0x0101


	//----- nvinfo : EIATTR_INT_WARP_WIDE_INSTR_OFFSETS
	.align		4
        /*602c*/ 	.byte	0x04, 0x31
        /*602e*/ 	.short	(.L_30 - .L_29)


	//   ....[0]....
.L_29:
        /*6030*/ 	.word	0x000009f0


	//   ....[1]....
        /*6034*/ 	.word	0x00000a10


	//   ....[2]....
        /*6038*/ 	.word	0x00000a20


	//----- nvinfo : EIATTR_COOP_GROUP_MASK_REGIDS
	.align		4
.L_30:
        /*603c*/ 	.byte	0x04, 0x29
        /*603e*/ 	.short	(.L_32 - .L_31)


	//   ....[0]....
.L_31:
        /*6040*/ 	.word	0xffffffff


	//   ....[1]....
        /*6044*/ 	.word	0xffffffff


	//   ....[2]....
        /*6048*/ 	.word	0xffffffff


	//   ....[3]....
        /*604c*/ 	.word	0xffffffff


	//   ....[4]....
        /*6050*/ 	.word	0xffffffff


	//   ....[5]....
        /*6054*/ 	.word	0xffffffff


	//----- nvinfo : EIATTR_COOP_GROUP_INSTR_OFFSETS
	.align		4
.L_32:
        /*6058*/ 	.byte	0x04, 0x28
        /*605a*/ 	.short	(.L_34 - .L_33)


	//   ....[0]....
.L_33:
        /*605c*/ 	.word	0x00000060


	//   ....[1]....
        /*6060*/ 	.word	0x00000090


	//   ....[2]....
        /*6064*/ 	.word	0x000004e0


	//   ....[3]....
        /*6068*/ 	.word	0x00000710


	//   ....[4]....
        /*606c*/ 	.word	0x00000900


	//   ....[5]....
        /*6070*/ 	.word	0x00002d90


	//----- nvinfo : EIATTR_REG_RECONFIG
	.align		4
.L_34:
        /*6074*/ 	.byte	0x01, 0x54
	.zero		2


	//----- nvinfo : EIATTR_SYSCALL_OFFSETS
	.align		4
        /*6078*/ 	.byte	0x04, 0x46
        /*607a*/ 	.short	(.L_36 - .L_35)


	//   ....[0]....
.L_35:
        /*607c*/ 	.word	0x00011390


	//   ....[1]....
        /*6080*/ 	.word	0x000114d0


	//----- nvinfo : EIATTR_MBARRIER_INSTR_OFFSETS
	.align		4
.L_36:
        /*6084*/ 	.byte	0x04, 0x39
        /*6086*/ 	.short	(.L_38 - .L_37)


	//   ....[0]....
.L_37:
        /*6088*/ 	.word	0x00000640
        /*608c*/ 	.word	0x000000ff
        /*6090*/ 	.word	0x00000000
        /*6094*/ 	.short	0x0100
        /*6096*/ 	.byte	0x08
	.zero		1


	//   ....[1]....
        /*6098*/ 	.word	0x00000650
        /*609c*/ 	.word	0x000000ff
        /*60a0*/ 	.word	0x00000030
        /*60a4*/ 	.short	0x0100
        /*60a6*/ 	.byte	0x08
	.zero		1


	//   ....[2]....
        /*60a8*/ 	.word	0x00000660
        /*60ac*/ 	.word	0x000000ff
        /*60b0*/ 	.word	0x00000008
        /*60b4*/ 	.short	0x0100
        /*60b6*/ 	.byte	0x08
	.zero		1


	//   ....[3]....
        /*60b8*/ 	.word	0x00000670
        /*60bc*/ 	.word	0x000000ff
        /*60c0*/ 	.word	0x00000038
        /*60c4*/ 	.short	0x0100
        /*60c6*/ 	.byte	0x08
	.zero		1


	//   ....[4]....
        /*60c8*/ 	.word	0x00000680
        /*60cc*/ 	.word	0x000000ff
        /*60d0*/ 	.word	0x00000010
        /*60d4*/ 	.short	0x0100
        /*60d6*/ 	.byte	0x08
	.zero		1


	//   ....[5]....
        /*60d8*/ 	.word	0x00000690
        /*60dc*/ 	.word	0x000000ff
        /*60e0*/ 	.word	0x00000040
        /*60e4*/ 	.short	0x0100
        /*60e6*/ 	.byte	0x08
	.zero		1


	//   ....[6]....
        /*60e8*/ 	.word	0x000006a0
        /*60ec*/ 	.word	0x000000ff
        /*60f0*/ 	.word	0x00000018
        /*60f4*/ 	.short	0x0100
        /*60f6*/ 	.byte	0x08
	.zero		1


	//   ....[7]....
        /*60f8*/ 	.word	0x000006b0
        /*60fc*/ 	.word	0x000000ff
        /*6100*/ 	.word	0x00000048
        /*6104*/ 	.short	0x0100
        /*6106*/ 	.byte	0x08
	.zero		1


	//   ....[8]....
        /*6108*/ 	.word	0x000006c0
        /*610c*/ 	.word	0x000000ff
        /*6110*/ 	.word	0x00000020
        /*6114*/ 	.short	0x0100
        /*6116*/ 	.byte	0x08
	.zero		1


	//   ....[9]....
        /*6118*/ 	.word	0x000006d0
        /*611c*/ 	.word	0x000000ff
        /*6120*/ 	.word	0x00000050
        /*6124*/ 	.short	0x0100
        /*6126*/ 	.byte	0x08
	.zero		1


	//   ....[10]....
        /*6128*/ 	.word	0x000006e0
        /*612c*/ 	.word	0x000000ff
        /*6130*/ 	.word	0x00000028
        /*6134*/ 	.short	0x0100
        /*6136*/ 	.byte	0x08
	.zero		1


	//   ....[11]....
        /*6138*/ 	.word	0x000006f0
        /*613c*/ 	.word	0x000000ff
        /*6140*/ 	.word	0x00000058
        /*6144*/ 	.short	0x0100
        /*6146*/ 	.byte	0x08
	.zero		1


	//   ....[12]....
        /*6148*/ 	.word	0x00000830
        /*614c*/ 	.word	0x000000ff
        /*6150*/ 	.word	0x00000060
        /*6154*/ 	.short	0x0100
        /*6156*/ 	.byte	0x08
	.zero		1


	//   ....[13]....
        /*6158*/ 	.word	0x00000840
        /*615c*/ 	.word	0x000000ff
        /*6160*/ 	.word	0x00000080
        /*6164*/ 	.short	0x0100
        /*6166*/ 	.byte	0x08
	.zero		1


	//   ....[14]....
        /*6168*/ 	.word	0x00000850
        /*616c*/ 	.word	0x000000ff
        /*6170*/ 	.word	0x00000068
        /*6174*/ 	.short	0x0100
        /*6176*/ 	.byte	0x08
	.zero		1


	//   ....[15]....
        /*6178*/ 	.word	0x00000860
        /*617c*/ 	.word	0x000000ff
        /*6180*/ 	.word	0x00000088
        /*6184*/ 	.short	0x0100
        /*6186*/ 	.byte	0x08
	.zero		1


	//   ....[16]....
        /*6188*/ 	.word	0x00000870
        /*618c*/ 	.word	0x000000ff
        /*6190*/ 	.word	0x00000070
        /*6194*/ 	.short	0x0100
        /*6196*/ 	.byte	0x08
	.zero		1


	//   ....[17]....
        /*6198*/ 	.word	0x00000880
        /*619c*/ 	.word	0x000000ff
        /*61a0*/ 	.word	0x00000090
        /*61a4*/ 	.short	0x0100
        /*61a6*/ 	.byte	0x08
	.zero		1


	//   ....[18]....
        /*61a8*/ 	.word	0x00000890
        /*61ac*/ 	.word	0x000000ff
        /*61b0*/ 	.word	0x00000078
        /*61b4*/ 	.short	0x0100
        /*61b6*/ 	.byte	0x08
	.zero		1


	//   ....[19]....
        /*61b8*/ 	.word	0x000008a0
        /*61bc*/ 	.word	0x000000ff
        /*61c0*/ 	.word	0x00000098
        /*61c4*/ 	.short	0x0100
        /*61c6*/ 	.byte	0x08
	.zero		1


	//   ....[20]....
        /*61c8*/ 	.word	0x00000b70
        /*61cc*/ 	.word	0x000000ff
        /*61d0*/ 	.word	0x000000a0
        /*61d4*/ 	.short	0x0100
        /*61d6*/ 	.byte	0x08
	.zero		1


	//   ....[21]....
        /*61d8*/ 	.word	0x00000b80
        /*61dc*/ 	.word	0x000000ff
        /*61e0*/ 	.word	0x000000a8
        /*61e4*/ 	.short	0x0100
        /*61e6*/ 	.byte	0x08
	.zero		1


	//   ....[22]....
        /*61e8*/ 	.word	0x00003170
        /*61ec*/ 	.word	0x000000ff
        /*61f0*/ 	.word	0x00000000
        /*61f4*/ 	.short	0x010a
        /*61f6*/ 	.byte	0x04
	.zero		1


	//   ....[23]....
        /*61f8*/ 	.word	0x000031b0
        /*61fc*/ 	.word	0x000000ff
        /*6200*/ 	.word	0x00000000
        /*6204*/ 	.short	0x010a
        /*6206*/ 	.byte	0x04
	.zero		1


	//   ....[24]....
        /*6208*/ 	.word	0x00007760
        /*620c*/ 	.word	0x000000ff
        /*6210*/ 	.word	0x00000000
        /*6214*/ 	.short	0x010a
        /*6216*/ 	.byte	0x06
	.zero		1


	//   ....[25]....
        /*6218*/ 	.word	0x000077a0
        /*621c*/ 	.word	0x000000ff
        /*6220*/ 	.word	0x00000000
        /*6224*/ 	.short	0x010a
        /*6226*/ 	.byte	0x06
	.zero		1


	//   ....[26]....
        /*6228*/ 	.word	0x0000d520
        /*622c*/ 	.word	0x000000ff
        /*6230*/ 	.word	0x00000000
        /*6234*/ 	.short	0x0101
        /*6236*/ 	.byte	0x05
	.zero		1


	//   ....[27]....
        /*6238*/ 	.word	0x00011170
        /*623c*/ 	.word	0x000000ff
        /*6240*/ 	.word	0x00000000
        /*6244*/ 	.short	0x0101
        /*6246*/ 	.byte	0x06
	.zero		1


	//   ....[28]....
        /*6248*/ 	.word	0x000119a0
        /*624c*/ 	.word	0x00000006
        /*6250*/ 	.word	0x00000060
        /*6254*/ 	.short	0x010a
        /*6256*/ 	.byte	0x3f
	.zero		1


	//   ....[29]....
        /*6258*/ 	.word	0x00011c50
        /*625c*/ 	.word	0x00000006
        /*6260*/ 	.word	0x00000000
        /*6264*/ 	.short	0x0101
        /*6266*/ 	.byte	0x3f
	.zero		1


	//   ....[30]....
        /*6268*/ 	.word	0x00012380
        /*626c*/ 	.word	0x00000007
        /*6270*/ 	.word	0x00000060
        /*6274*/ 	.short	0x010a
        /*6276*/ 	.byte	0x3f
	.zero		1


	//   ....[31]....
        /*6278*/ 	.word	0x00012600
        /*627c*/ 	.word	0x00000007
        /*6280*/ 	.word	0x00000000
        /*6284*/ 	.short	0x0101
        /*6286*/ 	.byte	0x3f
	.zero		1


	//   ....[32]....
        /*6288*/ 	.word	0x00012dd0
        /*628c*/ 	.word	0x00000007
        /*6290*/ 	.word	0x00000060
        /*6294*/ 	.short	0x010a
        /*6296*/ 	.byte	0x3f
	.zero		1


	//   ....[33]....
        /*6298*/ 	.word	0x00013020
        /*629c*/ 	.word	0x00000007
        /*62a0*/ 	.word	0x00000000
        /*62a4*/ 	.short	0x0101
        /*62a6*/ 	.byte	0x3f
	.zero		1


	//   ....[34]....
        /*62a8*/ 	.word	0x00013720
        /*62ac*/ 	.word	0x00000009
        /*62b0*/ 	.word	0x00000060
        /*62b4*/ 	.short	0x010a
        /*62b6*/ 	.byte	0x3f
	.zero		1


	//   ....[35]....
        /*62b8*/ 	.word	0x000139f0
        /*62bc*/ 	.word	0x00000009
        /*62c0*/ 	.word	0x00000000
        /*62c4*/ 	.short	0x0101
        /*62c6*/ 	.byte	0x3f
	.zero		1


	//   ....[36]....
        /*62c8*/ 	.word	0x000141b0
        /*62cc*/ 	.word	0x00000009
        /*62d0*/ 	.word	0x00000060
        /*62d4*/ 	.short	0x010a
        /*62d6*/ 	.byte	0x3f
	.zero		1


	//   ....[37]....
        /*62d8*/ 	.word	0x00014480
        /*62dc*/ 	.word	0x00000009
        /*62e0*/ 	.word	0x00000000
        /*62e4*/ 	.short	0x0101
        /*62e6*/ 	.byte	0x3f
	.zero		1


	//   ....[38]....
        /*62e8*/ 	.word	0x00014b40
        /*62ec*/ 	.word	0x00000009
        /*62f0*/ 	.word	0x00000060
        /*62f4*/ 	.short	0x010a
        /*62f6*/ 	.byte	0x3f
	.zero		1


	//   ....[39]....
        /*62f8*/ 	.word	0x00014e10
        /*62fc*/ 	.word	0x00000009
        /*6300*/ 	.word	0x00000000
        /*6304*/ 	.short	0x0101
        /*6306*/ 	.byte	0x3f
	.zero		1


	//   ....[40]....
        /*6308*/ 	.word	0x000155d0
        /*630c*/ 	.word	0x00000009
        /*6310*/ 	.word	0x00000060
        /*6314*/ 	.short	0x010a
        /*6316*/ 	.byte	0x3f
	.zero		1


	//   ....[41]....
        /*6318*/ 	.word	0x000158a0
        /*631c*/ 	.word	0x00000009
        /*6320*/ 	.word	0x00000000
        /*6324*/ 	.short	0x0101
        /*6326*/ 	.byte	0x3f
	.zero		1


	//   ....[42]....
        /*6328*/ 	.word	0x00015f60
        /*632c*/ 	.word	0x00000009
        /*6330*/ 	.word	0x00000060
        /*6334*/ 	.short	0x010a
        /*6336*/ 	.byte	0x3f
	.zero		1


	//   ....[43]....
        /*6338*/ 	.word	0x00016230
        /*633c*/ 	.word	0x00000009
        /*6340*/ 	.word	0x00000000
        /*6344*/ 	.short	0x0101
        /*6346*/ 	.byte	0x3f
	.zero		1


	//   ....[44]....
        /*6348*/ 	.word	0x000169f0
        /*634c*/ 	.word	0x00000009
        /*6350*/ 	.word	0x00000060
        /*6354*/ 	.short	0x010a
        /*6356*/ 	.byte	0x3f
	.zero		1


	//   ....[45]....
        /*6358*/ 	.word	0x00016cc0
        /*635c*/ 	.word	0x00000009
        /*6360*/ 	.word	0x00000000
        /*6364*/ 	.short	0x0101
        /*6366*/ 	.byte	0x3f
	.zero		1


	//   ....[46]....
        /*6368*/ 	.word	0x00017380
        /*636c*/ 	.word	0x00000009
        /*6370*/ 	.word	0x00000060
        /*6374*/ 	.short	0x010a
        /*6376*/ 	.byte	0x3f
	.zero		1


	//   ....[47]....
        /*6378*/ 	.word	0x00017650
        /*637c*/ 	.word	0x00000009
        /*6380*/ 	.word	0x00000000
        /*6384*/ 	.short	0x0101
        /*6386*/ 	.byte	0x3f
	.zero		1


	//   ....[48]....
        /*6388*/ 	.word	0x00017e10
        /*638c*/ 	.word	0x00000009
        /*6390*/ 	.word	0x00000060
        /*6394*/ 	.short	0x010a
        /*6396*/ 	.byte	0x3f
	.zero		1


	//   ....[49]....
        /*6398*/ 	.word	0x000180e0
        /*639c*/ 	.word	0x00000009
        /*63a0*/ 	.word	0x00000000
        /*63a4*/ 	.short	0x0101
        /*63a6*/ 	.byte	0x3f
	.zero		1


	//   ....[50]....
        /*63a8*/ 	.word	0x00018820
        /*63ac*/ 	.word	0x00000009
        /*63b0*/ 	.word	0x00000060
        /*63b4*/ 	.short	0x010a
        /*63b6*/ 	.byte	0x3f
	.zero		1


	//   ....[51]....
        /*63b8*/ 	.word	0x00018af0
        /*63bc*/ 	.word	0x00000009
        /*63c0*/ 	.word	0x00000000
        /*63c4*/ 	.short	0x0101
        /*63c6*/ 	.byte	0x3f
	.zero		1


	//   ....[52]....
        /*63c8*/ 	.word	0x000192b0
        /*63cc*/ 	.word	0x00000009
        /*63d0*/ 	.word	0x00000060
        /*63d4*/ 	.short	0x010a
        /*63d6*/ 	.byte	0x3f
	.zero		1


	//   ....[53]....
        /*63d8*/ 	.word	0x00019580
        /*63dc*/ 	.word	0x00000009
        /*63e0*/ 	.word	0x00000000
        /*63e4*/ 	.short	0x0101
        /*63e6*/ 	.byte	0x3f
	.zero		1


	//   ....[54]....
        /*63e8*/ 	.word	0x00019d40
        /*63ec*/ 	.word	0x00000009
        /*63f0*/ 	.word	0x00000060
        /*63f4*/ 	.short	0x010a
        /*63f6*/ 	.byte	0x3f
	.zero		1


	//   ....[55]....
        /*63f8*/ 	.word	0x0001a010
        /*63fc*/ 	.word	0x00000009
        /*6400*/ 	.word	0x00000000
        /*6404*/ 	.short	0x0101
        /*6406*/ 	.byte	0x3f
	.zero		1


	//   ....[56]....
        /*6408*/ 	.word	0x0001a7d0
        /*640c*/ 	.word	0x00000009
        /*6410*/ 	.word	0x00000060
        /*6414*/ 	.short	0x010a
        /*6416*/ 	.byte	0x3f
	.zero		1


	//   ....[57]....
        /*6418*/ 	.word	0x0001aaa0
        /*641c*/ 	.word	0x00000009
        /*6420*/ 	.word	0x00000000
        /*6424*/ 	.short	0x0101
        /*6426*/ 	.byte	0x3f
	.zero		1


	//   ....[58]....
        /*6428*/ 	.word	0x0001b260
        /*642c*/ 	.word	0x0000000a
        /*6430*/ 	.word	0x00000060
        /*6434*/ 	.short	0x010a
        /*6436*/ 	.byte	0x3f
	.zero		1


	//   ....[59]....
        /*6438*/ 	.word	0x0001b4f0
        /*643c*/ 	.word	0x00000009
        /*6440*/ 	.word	0x00000000
        /*6444*/ 	.short	0x0101
        /*6446*/ 	.byte	0x3f
	.zero		1


	//   ....[60]....
        /*6448*/ 	.word	0x0001cab0
        /*644c*/ 	.word	0x000000ff
        /*6450*/ 	.word	0x000000a8
        /*6454*/ 	.short	0x010a
        /*6456*/ 	.byte	0x04
	.zero		1


	//   ....[61]....
        /*6458*/ 	.word	0x0001ced0
        /*645c*/ 	.word	0x000000ff
        /*6460*/ 	.word	0x00000080
        /*6464*/ 	.short	0x010a
        /*6466*/ 	.byte	0x0d
	.zero		1


	//   ....[62]....
        /*6468*/ 	.word	0x0001cfc0
        /*646c*/ 	.word	0x000000ff
        /*6470*/ 	.word	0x00000060
        /*6474*/ 	.short	0x010b
        /*6476*/ 	.byte	0x0d
	.zero		1


	//   ....[63]....
        /*6478*/ 	.word	0x0001d020
        /*647c*/ 	.word	0x000000ff
        /*6480*/ 	.word	0x00000000
        /*6484*/ 	.short	0x0101
        /*6486*/ 	.byte	0x1e
	.zero		1


	//   ....[64]....
        /*6488*/ 	.word	0x0001d050
        /*648c*/ 	.word	0x000000ff
        /*6490*/ 	.word	0x00000088
        /*6494*/ 	.short	0x010a
        /*6496*/ 	.byte	0x0d
	.zero		1


	//   ....[65]....
        /*6498*/ 	.word	0x0001d160
        /*649c*/ 	.word	0x000000ff
        /*64a0*/ 	.word	0x00000068
        /*64a4*/ 	.short	0x010b
        /*64a6*/ 	.byte	0x0d
	.zero		1


	//   ....[66]....
        /*64a8*/ 	.word	0x0001d1d0
        /*64ac*/ 	.word	0x000000ff
        /*64b0*/ 	.word	0x00000000
        /*64b4*/ 	.short	0x0101
        /*64b6*/ 	.byte	0x1d
	.zero		1


	//   ....[67]....
        /*64b8*/ 	.word	0x0001d200
        /*64bc*/ 	.word	0x000000ff
        /*64c0*/ 	.word	0x00000090
        /*64c4*/ 	.short	0x010a
        /*64c6*/ 	.byte	0x0d
	.zero		1


	//   ....[68]....
        /*64c8*/ 	.word	0x0001d300
        /*64cc*/ 	.word	0x000000ff
        /*64d0*/ 	.word	0x00000070
        /*64d4*/ 	.short	0x010b
        /*64d6*/ 	.byte	0x0d
	.zero		1


	//   ....[69]....
        /*64d8*/ 	.word	0x0001d360
        /*64dc*/ 	.word	0x000000ff
        /*64e0*/ 	.word	0x00000000
        /*64e4*/ 	.short	0x0101
        /*64e6*/ 	.byte	0x16
	.zero		1


	//   ....[70]....
        /*64e8*/ 	.word	0x0001d390
        /*64ec*/ 	.word	0x000000ff
        /*64f0*/ 	.word	0x00000098
        /*64f4*/ 	.short	0x010a
        /*64f6*/ 	.byte	0x0d
	.zero		1


	//   ....[71]....
        /*64f8*/ 	.word	0x0001d490
        /*64fc*/ 	.word	0x000000ff
        /*6500*/ 	.word	0x00000078
        /*6504*/ 	.short	0x010b
        /*6506*/ 	.byte	0x0d
	.zero		1


	//   ....[72]....
        /*6508*/ 	.word	0x0001d500
        /*650c*/ 	.word	0x000000ff
        /*6510*/ 	.word	0x00000000
        /*6514*/ 	.short	0x0101
        /*6516*/ 	.byte	0x17
	.zero		1


	//   ....[73]....
        /*6518*/ 	.word	0x0001d540
        /*651c*/ 	.word	0x000000ff
        /*6520*/ 	.word	0x00000080
        /*6524*/ 	.short	0x010a
        /*6526*/ 	.byte	0x0d
	.zero		1


	//   ....[74]....
        /*6528*/ 	.word	0x0001d630
        /*652c*/ 	.word	0x000000ff
        /*6530*/ 	.word	0x00000060
        /*6534*/ 	.short	0x010b
        /*6536*/ 	.byte	0x0d
	.zero		1


	//   ....[75]....
        /*6538*/ 	.word	0x0001d670
        /*653c*/ 	.word	0x000000ff
        /*6540*/ 	.word	0x00000000
        /*6544*/ 	.short	0x0101
        /*6546*/ 	.byte	0x1e
	.zero		1


	//   ....[76]....
        /*6548*/ 	.word	0x0001d6a0
        /*654c*/ 	.word	0x000000ff
        /*6550*/ 	.word	0x00000088
        /*6554*/ 	.short	0x010a
        /*6556*/ 	.byte	0x0d
	.zero		1


	//   ....[77]....
        /*6558*/ 	.word	0x0001d7a0
        /*655c*/ 	.word	0x000000ff
        /*6560*/ 	.word	0x00000068
        /*6564*/ 	.short	0x010b
        /*6566*/ 	.byte	0x0d
	.zero		1


	//   ....[78]....
        /*6568*/ 	.word	0x0001d7e0
        /*656c*/ 	.word	0x000000ff
        /*6570*/ 	.word	0x00000000
        /*6574*/ 	.short	0x0101
        /*6576*/ 	.byte	0x1d
	.zero		1


	//   ....[79]....
        /*6578*/ 	.word	0x0001d820
        /*657c*/ 	.word	0x000000ff
        /*6580*/ 	.word	0x00000090
        /*6584*/ 	.short	0x010a
        /*6586*/ 	.byte	0x0d
	.zero		1


	//   ....[80]....
        /*6588*/ 	.word	0x0001d910
        /*658c*/ 	.word	0x000000ff
        /*6590*/ 	.word	0x00000070
        /*6594*/ 	.short	0x010b
        /*6596*/ 	.byte	0x0d
	.zero		1


	//   ....[81]....
        /*6598*/ 	.word	0x0001d950
        /*659c*/ 	.word	0x000000ff
        /*65a0*/ 	.word	0x00000000
        /*65a4*/ 	.short	0x0101
        /*65a6*/ 	.byte	0x16
	.zero		1


	//   ....[82]....
        /*65a8*/ 	.word	0x0001d980
        /*65ac*/ 	.word	0x000000ff
        /*65b0*/ 	.word	0x00000098
        /*65b4*/ 	.short	0x010a
        /*65b6*/ 	.byte	0x0d
	.zero		1


	//   ....[83]....
        /*65b8*/ 	.word	0x0001da80
        /*65bc*/ 	.word	0x000000ff
        /*65c0*/ 	.word	0x00000078
        /*65c4*/ 	.short	0x010b
        /*65c6*/ 	.byte	0x0d
	.zero		1


	//   ....[84]....
        /*65c8*/ 	.word	0x0001dac0
        /*65cc*/ 	.word	0x000000ff
        /*65d0*/ 	.word	0x00000000
        /*65d4*/ 	.short	0x0101
        /*65d6*/ 	.byte	0x17
	.zero		1


	//   ....[85]....
        /*65d8*/ 	.word	0x0001db00
        /*65dc*/ 	.word	0x000000ff
        /*65e0*/ 	.word	0x00000080
        /*65e4*/ 	.short	0x010a
        /*65e6*/ 	.byte	0x0d
	.zero		1


	//   ....[86]....
        /*65e8*/ 	.word	0x0001dc00
        /*65ec*/ 	.word	0x000000ff
        /*65f0*/ 	.word	0x00000060
        /*65f4*/ 	.short	0x010b
        /*65f6*/ 	.byte	0x0d
	.zero		1


	//   ....[87]....
        /*65f8*/ 	.word	0x0001dc40
        /*65fc*/ 	.word	0x000000ff
        /*6600*/ 	.word	0x00000000
        /*6604*/ 	.short	0x0101
        /*6606*/ 	.byte	0x1e
	.zero		1


	//   ....[88]....
        /*6608*/ 	.word	0x0001dc70
        /*660c*/ 	.word	0x000000ff
        /*6610*/ 	.word	0x00000088
        /*6614*/ 	.short	0x010a
        /*6616*/ 	.byte	0x0d
	.zero		1


	//   ....[89]....
        /*6618*/ 	.word	0x0001dd70
        /*661c*/ 	.word	0x000000ff
        /*6620*/ 	.word	0x00000068
        /*6624*/ 	.short	0x010b
        /*6626*/ 	.byte	0x0d
	.zero		1


	//   ....[90]....
        /*6628*/ 	.word	0x0001ddb0
        /*662c*/ 	.word	0x000000ff
        /*6630*/ 	.word	0x00000000
        /*6634*/ 	.short	0x0101
        /*6636*/ 	.byte	0x1d
	.zero		1


	//   ....[91]....
        /*6638*/ 	.word	0x0001ddf0
        /*663c*/ 	.word	0x000000ff
        /*6640*/ 	.word	0x00000090
        /*6644*/ 	.short	0x010a
        /*6646*/ 	.byte	0x0d
	.zero		1


	//   ....[92]....
        /*6648*/ 	.word	0x0001def0
        /*664c*/ 	.word	0x000000ff
        /*6650*/ 	.word	0x00000070
        /*6654*/ 	.short	0x010b
        /*6656*/ 	.byte	0x0d
	.zero		1


	//   ....[93]....
        /*6658*/ 	.word	0x0001df30
        /*665c*/ 	.word	0x000000ff
        /*6660*/ 	.word	0x00000000
        /*6664*/ 	.short	0x0101
        /*6666*/ 	.byte	0x16
	.zero		1


	//   ....[94]....
        /*6668*/ 	.word	0x0001df60
        /*666c*/ 	.word	0x000000ff
        /*6670*/ 	.word	0x00000098
        /*6674*/ 	.short	0x010a
        /*6676*/ 	.byte	0x0d
	.zero		1


	//   ....[95]....
        /*6678*/ 	.word	0x0001e060
        /*667c*/ 	.word	0x000000ff
        /*6680*/ 	.word	0x00000078
        /*6684*/ 	.short	0x010b
        /*6686*/ 	.byte	0x0d
	.zero		1


	//   ....[96]....
        /*6688*/ 	.word	0x0001e0a0
        /*668c*/ 	.word	0x000000ff
        /*6690*/ 	.word	0x00000000
        /*6694*/ 	.short	0x0101
        /*6696*/ 	.byte	0x17
	.zero		1


	//   ....[97]....
        /*6698*/ 	.word	0x0001e0e0
        /*669c*/ 	.word	0x000000ff
        /*66a0*/ 	.word	0x00000080
        /*66a4*/ 	.short	0x010a
        /*66a6*/ 	.byte	0x0d
	.zero		1


	//   ....[98]....
        /*66a8*/ 	.word	0x0001e1e0
        /*66ac*/ 	.word	0x000000ff
        /*66b0*/ 	.word	0x00000060
        /*66b4*/ 	.short	0x010b
        /*66b6*/ 	.byte	0x0d
	.zero		1


	//   ....[99]....
        /*66b8*/ 	.word	0x0001e220
        /*66bc*/ 	.word	0x000000ff
        /*66c0*/ 	.word	0x00000000
        /*66c4*/ 	.short	0x0101
        /*66c6*/ 	.byte	0x1e
	.zero		1


	//   ....[100]....
        /*66c8*/ 	.word	0x0001e250
        /*66cc*/ 	.word	0x000000ff
        /*66d0*/ 	.word	0x00000088
        /*66d4*/ 	.short	0x010a
        /*66d6*/ 	.byte	0x0d
	.zero		1


	//   ....[101]....
        /*66d8*/ 	.word	0x0001e350
        /*66dc*/ 	.word	0x000000ff
        /*66e0*/ 	.word	0x00000068
        /*66e4*/ 	.short	0x010b
        /*66e6*/ 	.byte	0x0d
	.zero		1


	//   ....[102]....
        /*66e8*/ 	.word	0x0001e390
        /*66ec*/ 	.word	0x000000ff
        /*66f0*/ 	.word	0x00000000
        /*66f4*/ 	.short	0x0101
        /*66f6*/ 	.byte	0x1d
	.zero		1


	//   ....[103]....
        /*66f8*/ 	.word	0x0001e3d0
        /*66fc*/ 	.word	0x000000ff
        /*6700*/ 	.word	0x00000090
        /*6704*/ 	.short	0x010a
        /*6706*/ 	.byte	0x0d
	.zero		1


	//   ....[104]....
        /*6708*/ 	.word	0x0001e4d0
        /*670c*/ 	.word	0x000000ff
        /*6710*/ 	.word	0x00000070
        /*6714*/ 	.short	0x010b
        /*6716*/ 	.byte	0x0d
	.zero		1


	//   ....[105]....
        /*6718*/ 	.word	0x0001e510
        /*671c*/ 	.word	0x000000ff
        /*6720*/ 	.word	0x00000000
        /*6724*/ 	.short	0x0101
        /*6726*/ 	.byte	0x16
	.zero		1


	//   ....[106]....
        /*6728*/ 	.word	0x0001e540
        /*672c*/ 	.word	0x000000ff
        /*6730*/ 	.word	0x00000098
        /*6734*/ 	.short	0x010a
        /*6736*/ 	.byte	0x0d
	.zero		1


	//   ....[107]....
        /*6738*/ 	.word	0x0001e640
        /*673c*/ 	.word	0x000000ff
        /*6740*/ 	.word	0x00000078
        /*6744*/ 	.short	0x010b
        /*6746*/ 	.byte	0x0d
	.zero		1


	//   ....[108]....
        /*6748*/ 	.word	0x0001e690
        /*674c*/ 	.word	0x000000ff
        /*6750*/ 	.word	0x00000000
        /*6754*/ 	.short	0x0101
        /*6756*/ 	.byte	0x17
	.zero		1


	//   ....[109]....
        /*6758*/ 	.word	0x0001edb0
        /*675c*/ 	.word	0x00000000
        /*6760*/ 	.word	0x00000080
        /*6764*/ 	.short	0x010a
        /*6766*/ 	.byte	0x3f
	.zero		1


	//   ....[110]....
        /*6768*/ 	.word	0x0001edf0
        /*676c*/ 	.word	0x00000000
        /*6770*/ 	.word	0x00000088
        /*6774*/ 	.short	0x010a
        /*6776*/ 	.byte	0x3f
	.zero		1


	//   ....[111]....
        /*6778*/ 	.word	0x0001ee30
        /*677c*/ 	.word	0x00000000
        /*6780*/ 	.word	0x00000090
        /*6784*/ 	.short	0x010a
        /*6786*/ 	.byte	0x3f
	.zero		1


	//   ....[112]....
        /*6788*/ 	.word	0x0001ee90
        /*678c*/ 	.word	0x00000000
        /*6790*/ 	.word	0x00000098
        /*6794*/ 	.short	0x010a
        /*6796*/ 	.byte	0x3f
	.zero		1


	//   ....[113]....
        /*6798*/ 	.word	0x0001f1e0
        /*679c*/ 	.word	0x0000000e
        /*67a0*/ 	.word	0x00000030
        /*67a4*/ 	.short	0x010a
        /*67a6*/ 	.byte	0x3f
	.zero		1


	//   ....[114]....
        /*67a8*/ 	.word	0x0001f520
        /*67ac*/ 	.word	0x00000002
        /*67b0*/ 	.word	0x000000a8
        /*67b4*/ 	.short	0x0101
        /*67b6*/ 	.byte	0x3f
	.zero		1


	//   ....[115]....
        /*67b8*/ 	.word	0x0001fcf0
        /*67bc*/ 	.word	0x00000004
        /*67c0*/ 	.word	0x00000000
        /*67c4*/ 	.short	0x010a
        /*67c6*/ 	.byte	0x3f
	.zero		1


	//   ....[116]....
        /*67c8*/ 	.word	0x0001fd80
        /*67cc*/ 	.word	0x00000003
        /*67d0*/ 	.word	0x00000000
        /*67d4*/ 	.short	0x010a
        /*67d6*/ 	.byte	0x3f
	.zero		1


	//   ....[117]....
        /*67d8*/ 	.word	0x0001fe10
        /*67dc*/ 	.word	0x00000003
        /*67e0*/ 	.word	0x00000000
        /*67e4*/ 	.short	0x010a
        /*67e6*/ 	.byte	0x3f
	.zero		1


	//   ....[118]....
        /*67e8*/ 	.word	0x0001fea0
        /*67ec*/ 	.word	0x00000003
        /*67f0*/ 	.word	0x00000000
        /*67f4*/ 	.short	0x010a
        /*67f6*/ 	.byte	0x3f
	.zero		1


	//   ....[119]....
        /*67f8*/ 	.word	0x0001ff30
        /*67fc*/ 	.word	0x00000003
        /*6800*/ 	.word	0x00000000
        /*6804*/ 	.short	0x010a
        /*6806*/ 	.byte	0x3f
	.zero		1


	//   ....[120]....
        /*6808*/ 	.word	0x0001ffc0
        /*680c*/ 	.word	0x00000003
        /*6810*/ 	.word	0x00000000
        /*6814*/ 	.short	0x010a
        /*6816*/ 	.byte	0x3f
	.zero		1


	//   ....[121]....
        /*6818*/ 	.word	0x00020030
        /*681c*/ 	.word	0x00000005
        /*6820*/ 	.word	0x00000000
        /*6824*/ 	.short	0x010a
        /*6826*/ 	.byte	0x3f
	.zero		1


	//   ....[122]....
        /*6828*/ 	.word	0x00020090
        /*682c*/ 	.word	0x00000004
        /*6830*/ 	.word	0x00000000
        /*6834*/ 	.short	0x010a
        /*6836*/ 	.byte	0x3f
	.zero		1


	//   ....[123]....
        /*6838*/ 	.word	0x000200e0
        /*683c*/ 	.word	0x00000006
        /*6840*/ 	.word	0x00000060
        /*6844*/ 	.short	0x010a
        /*6846*/ 	.byte	0x3f
	.zero		1


	//   ....[124]....
        /*6848*/ 	.word	0x00020130
        /*684c*/ 	.word	0x00000007
        /*6850*/ 	.word	0x00000060
        /*6854*/ 	.short	0x010a
        /*6856*/ 	.byte	0x3f
	.zero		1


	//   ....[125]....
        /*6858*/ 	.word	0x00020180
        /*685c*/ 	.word	0x00000007
        /*6860*/ 	.word	0x00000060
        /*6864*/ 	.short	0x010a
        /*6866*/ 	.byte	0x3f
	.zero		1


	//   ....[126]....
        /*6868*/ 	.word	0x000201d0
        /*686c*/ 	.word	0x00000009
        /*6870*/ 	.word	0x00000060
        /*6874*/ 	.short	0x010a
        /*6876*/ 	.byte	0x3f
	.zero		1


	//   ....[127]....
        /*6878*/ 	.word	0x00020220
        /*687c*/ 	.word	0x00000009
        /*6880*/ 	.word	0x00000060
        /*6884*/ 	.short	0x010a
        /*6886*/ 	.byte	0x3f
	.zero		1


	//   ....[128]....
        /*6888*/ 	.word	0x00020270
        /*688c*/ 	.word	0x00000009
        /*6890*/ 	.word	0x00000060
        /*6894*/ 	.short	0x010a
        /*6896*/ 	.byte	0x3f
	.zero		1


	//   ....[129]....
        /*6898*/ 	.word	0x000202c0
        /*689c*/ 	.word	0x00000009
        /*68a0*/ 	.word	0x00000060
        /*68a4*/ 	.short	0x010a
        /*68a6*/ 	.byte	0x3f
	.zero		1


	//   ....[130]....
        /*68a8*/ 	.word	0x00020310
        /*68ac*/ 	.word	0x00000009
        /*68b0*/ 	.word	0x00000060
        /*68b4*/ 	.short	0x010a
        /*68b6*/ 	.byte	0x3f
	.zero		1


	//   ....[131]....
        /*68b8*/ 	.word	0x00020360
        /*68bc*/ 	.word	0x00000009
        /*68c0*/ 	.word	0x00000060
        /*68c4*/ 	.short	0x010a
        /*68c6*/ 	.byte	0x3f
	.zero		1


	//   ....[132]....
        /*68c8*/ 	.word	0x000203b0
        /*68cc*/ 	.word	0x00000009
        /*68d0*/ 	.word	0x00000060
        /*68d4*/ 	.short	0x010a
        /*68d6*/ 	.byte	0x3f
	.zero		1


	//   ....[133]....
        /*68d8*/ 	.word	0x00020400
        /*68dc*/ 	.word	0x00000009
        /*68e0*/ 	.word	0x00000060
        /*68e4*/ 	.short	0x010a
        /*68e6*/ 	.byte	0x3f
	.zero		1


	//   ....[134]....
        /*68e8*/ 	.word	0x00020450
        /*68ec*/ 	.word	0x00000009
        /*68f0*/ 	.word	0x00000060
        /*68f4*/ 	.short	0x010a
        /*68f6*/ 	.byte	0x3f
	.zero		1


	//   ....[135]....
        /*68f8*/ 	.word	0x000204a0
        /*68fc*/ 	.word	0x00000009
        /*6900*/ 	.word	0x00000060
        /*6904*/ 	.short	0x010a
        /*6906*/ 	.byte	0x3f
	.zero		1


	//   ....[136]....
        /*6908*/ 	.word	0x000204f0
        /*690c*/ 	.word	0x00000009
        /*6910*/ 	.word	0x00000060
        /*6914*/ 	.short	0x010a
        /*6916*/ 	.byte	0x3f
	.zero		1


	//   ....[137]....
        /*6918*/ 	.word	0x00020540
        /*691c*/ 	.word	0x00000009
        /*6920*/ 	.word	0x00000060
        /*6924*/ 	.short	0x010a
        /*6926*/ 	.byte	0x3f
	.zero		1


	//   ....[138]....
        /*6928*/ 	.word	0x00020590
        /*692c*/ 	.word	0x0000000a
        /*6930*/ 	.word	0x00000060
        /*6934*/ 	.short	0x010a
        /*6936*/ 	.byte	0x3f
	.zero		1


	//   ....[139]....
        /*6938*/ 	.word	0x000205f0
        /*693c*/ 	.word	0x00000005
        /*6940*/ 	.word	0x000000a8
        /*6944*/ 	.short	0x010a
        /*6946*/ 	.byte	0x3f
	.zero		1


	//   ....[140]....
        /*6948*/ 	.word	0x00020650
        /*694c*/ 	.word	0x00000003
        /*6950*/ 	.word	0x00000080
        /*6954*/ 	.short	0x010a
        /*6956*/ 	.byte	0x3f
	.zero		1


	//   ....[141]....
        /*6958*/ 	.word	0x000206b0
        /*695c*/ 	.word	0x00000003
        /*6960*/ 	.word	0x00000088
        /*6964*/ 	.short	0x010a
        /*6966*/ 	.byte	0x3f
	.zero		1


	//   ....[142]....
        /*6968*/ 	.word	0x00020710
        /*696c*/ 	.word	0x00000003
        /*6970*/ 	.word	0x00000090
        /*6974*/ 	.short	0x010a
        /*6976*/ 	.byte	0x3f
	.zero		1


	//   ....[143]....
        /*6978*/ 	.word	0x00020770
        /*697c*/ 	.word	0x00000003
        /*6980*/ 	.word	0x00000098
        /*6984*/ 	.short	0x010a
        /*6986*/ 	.byte	0x3f
	.zero		1


	//   ....[144]....
        /*6988*/ 	.word	0x000207d0
        /*698c*/ 	.word	0x00000004
        /*6990*/ 	.word	0x00000080
        /*6994*/ 	.short	0x010a
        /*6996*/ 	.byte	0x3f
	.zero		1


	//   ....[145]....
        /*6998*/ 	.word	0x00020830
        /*699c*/ 	.word	0x00000004
        /*69a0*/ 	.word	0x00000088
        /*69a4*/ 	.short	0x010a
        /*69a6*/ 	.byte	0x3f
	.zero		1


	//   ....[146]....
        /*69a8*/ 	.word	0x00020890
        /*69ac*/ 	.word	0x00000004
        /*69b0*/ 	.word	0x00000090
        /*69b4*/ 	.short	0x010a
        /*69b6*/ 	.byte	0x3f
	.zero		1


	//   ....[147]....
        /*69b8*/ 	.word	0x000208f0
        /*69bc*/ 	.word	0x00000004
        /*69c0*/ 	.word	0x00000098
        /*69c4*/ 	.short	0x010a
        /*69c6*/ 	.byte	0x3f
	.zero		1


	//   ....[148]....
        /*69c8*/ 	.word	0x00020950
        /*69cc*/ 	.word	0x00000005
        /*69d0*/ 	.word	0x00000080
        /*69d4*/ 	.short	0x010a
        /*69d6*/ 	.byte	0x3f
	.zero		1


	//   ....[149]....
        /*69d8*/ 	.word	0x000209b0
        /*69dc*/ 	.word	0x00000005
        /*69e0*/ 	.word	0x00000088
        /*69e4*/ 	.short	0x010a
        /*69e6*/ 	.byte	0x3f
	.zero		1


	//   ....[150]....
        /*69e8*/ 	.word	0x00020a10
        /*69ec*/ 	.word	0x00000005
        /*69f0*/ 	.word	0x00000090
        /*69f4*/ 	.short	0x010a
        /*69f6*/ 	.byte	0x3f
	.zero		1


	//   ....[151]....
        /*69f8*/ 	.word	0x00020a70
        /*69fc*/ 	.word	0x00000005
        /*6a00*/ 	.word	0x00000098
        /*6a04*/ 	.short	0x010a
        /*6a06*/ 	.byte	0x3f
	.zero		1


	//   ....[152]....
        /*6a08*/ 	.word	0x00020ad0
        /*6a0c*/ 	.word	0x00000002
        /*6a10*/ 	.word	0x00000080
        /*6a14*/ 	.short	0x010a
        /*6a16*/ 	.byte	0x3f
	.zero		1


	//   ....[153]....
        /*6a18*/ 	.word	0x00020b30
        /*6a1c*/ 	.word	0x00000002
        /*6a20*/ 	.word	0x00000088
        /*6a24*/ 	.short	0x010a
        /*6a26*/ 	.byte	0x3f
	.zero		1


	//   ....[154]....
        /*6a28*/ 	.word	0x00020b90
        /*6a2c*/ 	.word	0x00000002
        /*6a30*/ 	.word	0x00000090
        /*6a34*/ 	.short	0x010a
        /*6a36*/ 	.byte	0x3f
	.zero		1


	//   ....[155]....
        /*6a38*/ 	.word	0x00020bf0
        /*6a3c*/ 	.word	0x00000002
        /*6a40*/ 	.word	0x00000098
        /*6a44*/ 	.short	0x010a
        /*6a46*/ 	.byte	0x3f
	.zero		1


	//   ....[156]....
        /*6a48*/ 	.word	0x00020c40
        /*6a4c*/ 	.word	0x00000000
        /*6a50*/ 	.word	0x00000080
        /*6a54*/ 	.short	0x010a
        /*6a56*/ 	.byte	0x3f
	.zero		1


	//   ....[157]....
        /*6a58*/ 	.word	0x00020c90
        /*6a5c*/ 	.word	0x00000000
        /*6a60*/ 	.word	0x00000088
        /*6a64*/ 	.short	0x010a
        /*6a66*/ 	.byte	0x3f
	.zero		1


	//   ....[158]....
        /*6a68*/ 	.word	0x00020ce0
        /*6a6c*/ 	.word	0x00000000
        /*6a70*/ 	.word	0x00000090
        /*6a74*/ 	.short	0x010a
        /*6a76*/ 	.byte	0x3f
	.zero		1


	//   ....[159]....
        /*6a78*/ 	.word	0x00020dc0
        /*6a7c*/ 	.word	0x0000000e
        /*6a80*/ 	.word	0x00000030
        /*6a84*/ 	.short	0x010a
        /*6a86*/ 	.byte	0x3f
	.zero		1


	//   ....[160]....
        /*6a88*/ 	.word	0x00020ea0
        /*6a8c*/ 	.word	0x00000004
        /*6a90*/ 	.word	0x00000000
        /*6a94*/ 	.short	0x010a
        /*6a96*/ 	.byte	0x3f
	.zero		1


	//   ....[161]....
        /*6a98*/ 	.word	0x00020ef0
        /*6a9c*/ 	.word	0x00000003
        /*6aa0*/ 	.word	0x00000000
        /*6aa4*/ 	.short	0x010a
        /*6aa6*/ 	.byte	0x3f
	.zero		1


	//   ....[162]....
        /*6aa8*/ 	.word	0x00020f40
        /*6aac*/ 	.word	0x00000003
        /*6ab0*/ 	.word	0x00000000
        /*6ab4*/ 	.short	0x010a
        /*6ab6*/ 	.byte	0x3f
	.zero		1


	//   ....[163]....
        /*6ab8*/ 	.word	0x00020f90
        /*6abc*/ 	.word	0x00000003
        /*6ac0*/ 	.word	0x00000000
        /*6ac4*/ 	.short	0x010a
        /*6ac6*/ 	.byte	0x3f
	.zero		1


	//   ....[164]....
        /*6ac8*/ 	.word	0x00020fe0
        /*6acc*/ 	.word	0x00000003
        /*6ad0*/ 	.word	0x00000000
        /*6ad4*/ 	.short	0x010a
        /*6ad6*/ 	.byte	0x3f
	.zero		1


	//----- nvinfo : EIATTR_NUM_MBARRIERS
	.align		4
.L_38:
        /*6ad8*/ 	.byte	0x03, 0x38
        /*6ada*/ 	.short	0x0016


	//----- nvinfo : EIATTR_EXIT_INSTR_OFFSETS
	.align		4
        /*6adc*/ 	.byte	0x04, 0x1c
        /*6ade*/ 	.short	(.L_40 - .L_39)


	//   ....[0]....
.L_39:
        /*6ae0*/ 	.word	0x00000c30


	//   ....[1]....
        /*6ae4*/ 	.word	0x000014b0


	//   ....[2]....
        /*6ae8*/ 	.word	0x0001c350


	//   ....[3]....
        /*6aec*/ 	.word	0x0001c9d0


	//   ....[4]....
        /*6af0*/ 	.word	0x0001ca40


	//   ....[5]....
        /*6af4*/ 	.word	0x0001eee0


	//   ....[6]....
        /*6af8*/ 	.word	0x00020010


	//----- nvinfo : EIATTR_MAX_THREADS
	.align		4
.L_40:
        /*6afc*/ 	.byte	0x04, 0x05
        /*6afe*/ 	.short	(.L_42 - .L_41)
.L_41:
        /*6b00*/ 	.word	0x00000180
        /*6b04*/ 	.word	0x00000001
        /*6b08*/ 	.word	0x00000001


	//----- nvinfo : EIATTR_CRS_STACK_SIZE
	.align		4
.L_42:
        /*6b0c*/ 	.byte	0x04, 0x1e
        /*6b0e*/ 	.short	(.L_44 - .L_43)
.L_43:
        /*6b10*/ 	.word	0x00000000


	//----- nvinfo : EIATTR_CBANK_PARAM_SIZE
	.align		4
.L_44:
        /*6b14*/ 	.byte	0x03, 0x19
        /*6b16*/ 	.short	0x0770


	//----- nvinfo : EIATTR_PARAM_CBANK
	.align		4
        /*6b18*/ 	.byte	0x04, 0x0a
        /*6b1a*/ 	.short	(.L_46 - .L_45)
	.align		4
.L_45:
        /*6b1c*/ 	.word	index@(.nv.constant0._ZN7cutlass13device_kernelINS_4gemm6kernel13GemmUniversalIN4cute5tupleIJiiiiEEENS1_10collective13CollectiveMmaINS1_37MainloopSm90TmaGmmaWarpSpecializedFP8ILi6ENS5_IJNS4_1CILi1EEESB_SB_EEENS1_35KernelTmaWarpSpecializedCooperativeEEENS5_IJNSA_ILi256EEESF_NSA_ILi64EEEEEENS_12float_e4m3_tENS5_IJlSB_lEEESI_SJ_NS4_8TiledMMAINS4_8MMA_AtomIJNS4_4SM904GMMA31MMA_64x256x32_F32E4M3E4M3_SS_TNILNSN_7ScaleInE1ELSP_1EEEEEENS4_6LayoutINS5_IJNSA_ILi2EEESB_SB_EEENS5_IJSB_NSA_ILi0EEESV_EEEEENS5_IJNS4_10UnderscoreESY_SY_EEEEENS4_13SM90_TMA_LOADENS4_14ComposedLayoutINS4_7SwizzleILi2ELi4ELi3EEENS4_18smem_ptr_flag_bitsILi8EEENSS_INS5_IJNSA_ILi8EEESG_EEENS5_IJSG_SB_EEEEEEEvNS4_8identityES11_S1B_vS1C_EENS_8epilogue10collective18CollectiveEpilogueINS1E_22Sm90TmaWarpSpecializedILi4ELi2ELi16ELb0ELb0EEEJSH_NS5_IJNSA_ILi128EEENSA_ILi32EEEEEESI_SJ_SI_SJ_NS1E_6fusion15FusionCallbacksIS1I_NS1M_13LinCombEltActINS1E_6thread4ReLuESI_fSI_fLNS_15FloatRoundStyleE2EEESH_S1L_JEEES11_NS12_INS13_ILi1ELi4ELi3EEES16_NSS_INS5_IJS17_S1K_EEENS5_IJS1K_SB_EEEEEEENS4_39AutoVectorizingCopyWithAssumedAlignmentILi128EEENS4_14SM90_TMA_STOREES1Y_S20_NS4_9Copy_AtomIJNS4_17SM90_U32x4_STSM_NENS_6half_tEEEEvEEEvvEEEEvNT_6ParamsE)
        /*6b20*/ 	.short	0x0210
        /*6b22*/ 	.short	0x0770


	//----- nvinfo : EIATTR_SW_WAR
	.align		4
.L_46:
        /*6b24*/ 	.byte	0x04, 0x36
        /*6b26*/ 	.short	(.L_48 - .L_47)
.L_47:
        /*6b28*/ 	.word	0x00000008
.L_48:


//--------------------- .nv.callgraph             --------------------------
	.section	.nv.callgraph,"",@"SHT_CUDA_CALLGRAPH"
	.align	4
	.sectionentsize	8
	.align		4
        /*0000*/ 	.word	0x00000000
	.align		4
        /*0004*/ 	.word	0xffffffff
	.align		4
        /*0008*/ 	.word	index@(_ZN7cutlass13device_kernelINS_4gemm6kernel13GemmUniversalIN4cute5tupleIJiiiiEEENS1_10collective13CollectiveMmaINS1_37MainloopSm90TmaGmmaWarpSpecializedFP8ILi6ENS5_IJNS4_1CILi1EEESB_SB_EEENS1_35KernelTmaWarpSpecializedCooperativeEEENS5_IJNSA_ILi256EEESF_NSA_ILi64EEEEEENS_12float_e4m3_tENS5_IJlSB_lEEESI_SJ_NS4_8TiledMMAINS4_8MMA_AtomIJNS4_4SM904GMMA31MMA_64x256x32_F32E4M3E4M3_SS_TNILNSN_7ScaleInE1ELSP_1EEEEEENS4_6LayoutINS5_IJNSA_ILi2EEESB_SB_EEENS5_IJSB_NSA_ILi0EEESV_EEEEENS5_IJNS4_10UnderscoreESY_SY_EEEEENS4_13SM90_TMA_LOADENS4_14ComposedLayoutINS4_7SwizzleILi2ELi4ELi3EEENS4_18smem_ptr_flag_bitsILi8EEENSS_INS5_IJNSA_ILi8EEESG_EEENS5_IJSG_SB_EEEEEEEvNS4_8identityES11_S1B_vS1C_EENS_8epilogue10collective18CollectiveEpilogueINS1E_22Sm90TmaWarpSpecializedILi4ELi2ELi16ELb0ELb0EEEJSH_NS5_IJNSA_ILi128EEENSA_ILi32EEEEEESI_SJ_SI_SJ_NS1E_6fusion15FusionCallbacksIS1I_NS1M_13LinCombEltActINS1E_6thread4ReLuESI_fSI_fLNS_15FloatRoundStyleE2EEESH_S1L_JEEES11_NS12_INS13_ILi1ELi4ELi3EEES16_NSS_INS5_IJS17_S1K_EEENS5_IJS1K_SB_EEEEEEENS4_39AutoVectorizingCopyWithAssumedAlignmentILi128EEENS4_14SM90_TMA_STOREES1Y_S20_NS4_9Copy_AtomIJNS4_17SM90_U32x4_STSM_NENS_6half_tEEEEvEEEvvEEEEvNT_6ParamsE)
	.align		4
        /*000c*/ 	.word	index@(__assertfail)
	.align		4
        /*0010*/ 	.word	0x00000000
	.align		4
        /*0014*/ 	.word	0xfffffffe
	.align		4
        /*0018*/ 	.word	0x00000000
	.align		4
        /*001c*/ 	.word	0xfffffffd
	.align		4
        /*0020*/ 	.word	0x00000000
	.align		4
        /*0024*/ 	.word	0xfffffffc


//--------------------- .nv.constant4             --------------------------
	.section	.nv.constant4,"a",@progbits
	.align	8
	.align		8
.nv.constant4:
        /*0000*/ 	.dword	__assertfail
	.align		8
        /*0008*/ 	.dword	__unnamed_1
	.align		8
        /*0010*/ 	.dword	__unnamed_2
	.align		8
        /*0018*/ 	.dword	_ZN39_INTERNAL_08aa3583_4_k_cu_5d42008d_36584cuda3std3__45__cpo5beginE
	.align		8
        /*0020*/ 	.dword	_ZN39_INTERNAL_08aa3583_4_k_cu_5d42008d_36584cuda3std3__45__cpo3endE
	.align		8
        /*0028*/ 	.dword	_ZN39_INTERNAL_08aa3583_4_k_cu_5d42008d_36584cuda3std3__45__cpo6cbeginE
	.align		8
        /*0030*/ 	.dword	_ZN39_INTERNAL_08aa3583_4_k_cu_5d42008d_36584cuda3std3__45__cpo4cendE
	.align		8
        /*0038*/ 	.dword	_ZN39_INTERNAL_08aa3583_4_k_cu_5d42008d_36584cuda3std3__441_GLOBAL__N__08aa3583_4_k_cu_5d42008d_36586ignoreE
	.align		8
        /*0040*/ 	.dword	_ZN39_INTERNAL_08aa3583_4_k_cu_5d42008d_36584cuda3std3__419piecewise_constructE
	.align		8
        /*0048*/ 	.dword	_ZN39_INTERNAL_08aa3583_4_k_cu_5d42008d_36584cuda3std3__48in_placeE
	.align		8
        /*0050*/ 	.dword	_ZN39_INTERNAL_08aa3583_4_k_cu_5d42008d_36584cuda3std6ranges3__45__cpo4swapE
	.align		8
        /*0058*/ 	.dword	_ZN39_INTERNAL_08aa3583_4_k_cu_5d42008d_36584cuda3std6ranges3__45__cpo9iter_moveE
	.align		8
        /*0060*/ 	.dword	_ZN39_INTERNAL_08aa3583_4_k_cu_5d42008d_36584cute7productE
	.align		8
        /*0068*/ 	.dword	_ZN39_INTERNAL_08aa3583_4_k_cu_5d42008d_36584cute1_E
	.align		8
        /*0070*/ 	.dword	$str$24
	.align		8
        /*0078*/ 	.dword	$str$25


//--------------------- .text._ZN7cutlass13device_kernelINS_4gemm6kernel13GemmUniversalIN4cute5tupleIJiiiiEEENS1_10collective13CollectiveMmaINS1_37MainloopSm90TmaGmmaWarpSpecializedFP8ILi6ENS5_IJNS4_1CILi1EEESB_SB_EEENS1_35KernelTmaWarpSpecializedCooperativeEEENS5_IJNSA_ILi256EEESF_NSA_ILi64EEEEEENS_12float_e4m3_tENS5_IJlSB_lEEESI_SJ_NS4_8TiledMMAINS4_8MMA_AtomIJNS4_4SM904GMMA31MMA_64x256x32_F32E4M3E4M3_SS_TNILNSN_7ScaleInE1ELSP_1EEEEEENS4_6LayoutINS5_IJNSA_ILi2EEESB_SB_EEENS5_IJSB_NSA_ILi0EEESV_EEEEENS5_IJNS4_10UnderscoreESY_SY_EEEEENS4_13SM90_TMA_LOADENS4_14ComposedLayoutINS4_7SwizzleILi2ELi4ELi3EEENS4_18smem_ptr_flag_bitsILi8EEENSS_INS5_IJNSA_ILi8EEESG_EEENS5_IJSG_SB_EEEEEEEvNS4_8identityES11_S1B_vS1C_EENS_8epilogue10collective18CollectiveEpilogueINS1E_22Sm90TmaWarpSpecializedILi4ELi2ELi16ELb0ELb0EEEJSH_NS5_IJNSA_ILi128EEENSA_ILi32EEEEEESI_SJ_SI_SJ_NS1E_6fusion15FusionCallbacksIS1I_NS1M_13LinCombEltActINS1E_6thread4ReLuESI_fSI_fLNS_15FloatRoundStyleE2EEESH_S1L_JEEES11_NS12_INS13_ILi1ELi4ELi3EEES16_NSS_INS5_IJS17_S1K_EEENS5_IJS1K_SB_EEEEEEENS4_39AutoVectorizingCopyWithAssumedAlignmentILi128EEENS4_14SM90_TMA_STOREES1Y_S20_NS4_9Copy_AtomIJNS4_17SM90_U32x4_STSM_NENS_6half_tEEEEvEEEvvEEEEvNT_6ParamsE --------------------------
	.section	.text._ZN7cutlass13device_kernelINS_4gemm6kernel13GemmUniversalIN4cute5tupleIJiiiiEEENS1_10collective13CollectiveMmaINS1_37MainloopSm90TmaGmmaWarpSpecializedFP8ILi6ENS5_IJNS4_1CILi1EEESB_SB_EEENS1_35KernelTmaWarpSpecializedCooperativeEEENS5_IJNSA_ILi256EEESF_NSA_ILi64EEEEEENS_12float_e4m3_tENS5_IJlSB_lEEESI_SJ_NS4_8TiledMMAINS4_8MMA_AtomIJNS4_4SM904GMMA31MMA_64x256x32_F32E4M3E4M3_SS_TNILNSN_7ScaleInE1ELSP_1EEEEEENS4_6LayoutINS5_IJNSA_ILi2EEESB_SB_EEENS5_IJSB_NSA_ILi0EEESV_EEEEENS5_IJNS4_10UnderscoreESY_SY_EEEEENS4_13SM90_TMA_LOADENS4_14ComposedLayoutINS4_7SwizzleILi2ELi4ELi3EEENS4_18smem_ptr_flag_bitsILi8EEENSS_INS5_IJNSA_ILi8EEESG_EEENS5_IJSG_SB_EEEEEEEvNS4_8identityES11_S1B_vS1C_EENS_8epilogue10collective18CollectiveEpilogueINS1E_22Sm90TmaWarpSpecializedILi4ELi2ELi16ELb0ELb0EEEJSH_NS5_IJNSA_ILi128EEENSA_ILi32EEEEEESI_SJ_SI_SJ_NS1E_6fusion15FusionCallbacksIS1I_NS1M_13LinCombEltActINS1E_6thread4ReLuESI_fSI_fLNS_15FloatRoundStyleE2EEESH_S1L_JEEES11_NS12_INS13_ILi1ELi4ELi3EEES16_NSS_INS5_IJS17_S1K_EEENS5_IJS1K_SB_EEEEEEENS4_39AutoVectorizingCopyWithAssumedAlignmentILi128EEENS4_14SM90_TMA_STOREES1Y_S20_NS4_9Copy_AtomIJNS4_17SM90_U32x4_STSM_NENS_6half_tEEEEvEEEvvEEEEvNT_6ParamsE,"ax",@progbits
	.align	128
.text._ZN7cutlass13device_kernelINS_4gemm6kernel13GemmUniversalIN4cute5tupleIJiiiiEEENS1_10collective13CollectiveMmaINS1_37MainloopSm90TmaGmmaWarpSpecializedFP8ILi6ENS5_IJNS4_1CILi1EEESB_SB_EEENS1_35KernelTmaWarpSpecializedCooperativeEEENS5_IJNSA_ILi256EEESF_NSA_ILi64EEEEEENS_12float_e4m3_tENS5_IJlSB_lEEESI_SJ_NS4_8TiledMMAINS4_8MMA_AtomIJNS4_4SM904GMMA31MMA_64x256x32_F32E4M3E4M3_SS_TNILNSN_7ScaleInE1ELSP_1EEEEEENS4_6LayoutINS5_IJNSA_ILi2EEESB_SB_EEENS5_IJSB_NSA_ILi0EEESV_EEEEENS5_IJNS4_10UnderscoreESY_SY_EEEEENS4_13SM90_TMA_LOADENS4_14ComposedLayoutINS4_7SwizzleILi2ELi4ELi3EEENS4_18smem_ptr_flag_bitsILi8EEENSS_INS5_IJNSA_ILi8EEESG_EEENS5_IJSG_SB_EEEEEEEvNS4_8identityES11_S1B_vS1C_EENS_8epilogue10collective18CollectiveEpilogueINS1E_22Sm90TmaWarpSpecializedILi4ELi2ELi16ELb0ELb0EEEJSH_NS5_IJNSA_ILi128EEENSA_ILi32EEEEEESI_SJ_SI_SJ_NS1E_6fusion15FusionCallbacksIS1I_NS1M_13LinCombEltActINS1E_6thread4ReLuESI_fSI_fLNS_15FloatRoundStyleE2EEESH_S1L_JEEES11_NS12_INS13_ILi1ELi4ELi3EEES16_NSS_INS5_IJS17_S1K_EEENS5_IJS1K_SB_EEEEEEENS4_39AutoVectorizingCopyWithAssumedAlignmentILi128EEENS4_14SM90_TMA_STOREES1Y_S20_NS4_9Copy_AtomIJNS4_17SM90_U32x4_STSM_NENS_6half_tEEEEvEEEvvEEEEvNT_6ParamsE:
        .type           _ZN7cutlass13device_kernelINS_4gemm6kernel13GemmUniversalIN4cute5tupleIJiiiiEEENS1_10collective13CollectiveMmaINS1_37MainloopSm90TmaGmmaWarpSpecializedFP8ILi6ENS5_IJNS4_1CILi1EEESB_SB_EEENS1_35KernelTmaWarpSpecializedCooperativeEEENS5_IJNSA_ILi256EEESF_NSA_ILi64EEEEEENS_12float_e4m3_tENS5_IJlSB_lEEESI_SJ_NS4_8TiledMMAINS4_8MMA_AtomIJNS4_4SM904GMMA31MMA_64x256x32_F32E4M3E4M3_SS_TNILNSN_7ScaleInE1ELSP_1EEEEEENS4_6LayoutINS5_IJNSA_ILi2EEESB_SB_EEENS5_IJSB_NSA_ILi0EEESV_EEEEENS5_IJNS4_10UnderscoreESY_SY_EEEEENS4_13SM90_TMA_LOADENS4_14ComposedLayoutINS4_7SwizzleILi2ELi4ELi3EEENS4_18smem_ptr_flag_bitsILi8EEENSS_INS5_IJNSA_ILi8EEESG_EEENS5_IJSG_SB_EEEEEEEvNS4_8identityES11_S1B_vS1C_EENS_8epilogue10collective18CollectiveEpilogueINS1E_22Sm90TmaWarpSpecializedILi4ELi2ELi16ELb0ELb0EEEJSH_NS5_IJNSA_ILi128EEENSA_ILi32EEEEEESI_SJ_SI_SJ_NS1E_6fusion15FusionCallbacksIS1I_NS1M_13LinCombEltActINS1E_6thread4ReLuESI_fSI_fLNS_15FloatRoundStyleE2EEESH_S1L_JEEES11_NS12_INS13_ILi1ELi4ELi3EEES16_NSS_INS5_IJS17_S1K_EEENS5_IJS1K_SB_EEEEEEENS4_39AutoVectorizingCopyWithAssumedAlignmentILi128EEENS4_14SM90_TMA_STOREES1Y_S20_NS4_9Copy_AtomIJNS4_17SM90_U32x4_STSM_NENS_6half_tEEEEvEEEvvEEEEvNT_6ParamsE,@function
        .size           _ZN7cutlass13device_kernelINS_4gemm6kernel13GemmUniversalIN4cute5tupleIJiiiiEEENS1_10collective13CollectiveMmaINS1_37MainloopSm90TmaGmmaWarpSpecializedFP8ILi6ENS5_IJNS4_1CILi1EEESB_SB_EEENS1_35KernelTmaWarpSpecializedCooperativeEEENS5_IJNSA_ILi256EEESF_NSA_ILi64EEEEEENS_12float_e4m3_tENS5_IJlSB_lEEESI_SJ_NS4_8TiledMMAINS4_8MMA_AtomIJNS4_4SM904GMMA31MMA_64x256x32_F32E4M3E4M3_SS_TNILNSN_7ScaleInE1ELSP_1EEEEEENS4_6LayoutINS5_IJNSA_ILi2EEESB_SB_EEENS5_IJSB_NSA_ILi0EEESV_EEEEENS5_IJNS4_10UnderscoreESY_SY_EEEEENS4_13SM90_TMA_LOADENS4_14ComposedLayoutINS4_7SwizzleILi2ELi4ELi3EEENS4_18smem_ptr_flag_bitsILi8EEENSS_INS5_IJNSA_ILi8EEESG_EEENS5_IJSG_SB_EEEEEEEvNS4_8identityES11_S1B_vS1C_EENS_8epilogue10collective18CollectiveEpilogueINS1E_22Sm90TmaWarpSpecializedILi4ELi2ELi16ELb0ELb0EEEJSH_NS5_IJNSA_ILi128EEENSA_ILi32EEEEEESI_SJ_SI_SJ_NS1E_6fusion15FusionCallbacksIS1I_NS1M_13LinCombEltActINS1E_6thread4ReLuESI_fSI_fLNS_15FloatRoundStyleE2EEESH_S1L_JEEES11_NS12_INS13_ILi1ELi4ELi3EEES16_NSS_INS5_IJS17_S1K_EEENS5_IJS1K_SB_EEEEEEENS4_39AutoVectorizingCopyWithAssumedAlignmentILi128EEENS4_14SM90_TMA_STOREES1Y_S20_NS4_9Copy_AtomIJNS4_17SM90_U32x4_STSM_NENS_6half_tEEEEvEEEvvEEEEvNT_6ParamsE,(.L_x_420 - _ZN7cutlass13device_kernelINS_4gemm6kernel13GemmUniversalIN4cute5tupleIJiiiiEEENS1_10collective13CollectiveMmaINS1_37MainloopSm90TmaGmmaWarpSpecializedFP8ILi6ENS5_IJNS4_1CILi1EEESB_SB_EEENS1_35KernelTmaWarpSpecializedCooperativeEEENS5_IJNSA_ILi256EEESF_NSA_ILi64EEEEEENS_12float_e4m3_tENS5_IJlSB_lEEESI_SJ_NS4_8TiledMMAINS4_8MMA_AtomIJNS4_4SM904GMMA31MMA_64x256x32_F32E4M3E4M3_SS_TNILNSN_7ScaleInE1ELSP_1EEEEEENS4_6LayoutINS5_IJNSA_ILi2EEESB_SB_EEENS5_IJSB_NSA_ILi0EEESV_EEEEENS5_IJNS4_10UnderscoreESY_SY_EEEEENS4_13SM90_TMA_LOADENS4_14ComposedLayoutINS4_7SwizzleILi2ELi4ELi3EEENS4_18smem_ptr_flag_bitsILi8EEENSS_INS5_IJNSA_ILi8EEESG_EEENS5_IJSG_SB_EEEEEEEvNS4_8identityES11_S1B_vS1C_EENS_8epilogue10collective18CollectiveEpilogueINS1E_22Sm90TmaWarpSpecializedILi4ELi2ELi16ELb0ELb0EEEJSH_NS5_IJNSA_ILi128EEENSA_ILi32EEEEEESI_SJ_SI_SJ_NS1E_6fusion15FusionCallbacksIS1I_NS1M_13LinCombEltActINS1E_6thread4ReLuESI_fSI_fLNS_15FloatRoundStyleE2EEESH_S1L_JEEES11_NS12_INS13_ILi1ELi4ELi3EEES16_NSS_INS5_IJS17_S1K_EEENS5_IJS1K_SB_EEEEEEENS4_39AutoVectorizingCopyWithAssumedAlignmentILi128EEENS4_14SM90_TMA_STOREES1Y_S20_NS4_9Copy_AtomIJNS4_17SM90_U32x4_STSM_NENS_6half_tEEEEvEEEvvEEEEvNT_6ParamsE)
        .other          _ZN7cutlass13device_kernelINS_4gemm6kernel13GemmUniversalIN4cute5tupleIJiiiiEEENS1_10collective13CollectiveMmaINS1_37MainloopSm90TmaGmmaWarpSpecializedFP8ILi6ENS5_IJNS4_1CILi1EEESB_SB_EEENS1_35KernelTmaWarpSpecializedCooperativeEEENS5_IJNSA_ILi256EEESF_NSA_ILi64EEEEEENS_12float_e4m3_tENS5_IJlSB_lEEESI_SJ_NS4_8TiledMMAINS4_8MMA_AtomIJNS4_4SM904GMMA31MMA_64x256x32_F32E4M3E4M3_SS_TNILNSN_7ScaleInE1ELSP_1EEEEEENS4_6LayoutINS5_IJNSA_ILi2EEESB_SB_EEENS5_IJSB_NSA_ILi0EEESV_EEEEENS5_IJNS4_10UnderscoreESY_SY_EEEEENS4_13SM90_TMA_LOADENS4_14ComposedLayoutINS4_7SwizzleILi2ELi4ELi3EEENS4_18smem_ptr_flag_bitsILi8EEENSS_INS5_IJNSA_ILi8EEESG_EEENS5_IJSG_SB_EEEEEEEvNS4_8identityES11_S1B_vS1C_EENS_8epilogue10collective18CollectiveEpilogueINS1E_22Sm90TmaWarpSpecializedILi4ELi2ELi16ELb0ELb0EEEJSH_NS5_IJNSA_ILi128EEENSA_ILi32EEEEEESI_SJ_SI_SJ_NS1E_6fusion15FusionCallbacksIS1I_NS1M_13LinCombEltActINS1E_6thread4ReLuESI_fSI_fLNS_15FloatRoundStyleE2EEESH_S1L_JEEES11_NS12_INS13_ILi1ELi4ELi3EEES16_NSS_INS5_IJS17_S1K_EEENS5_IJS1K_SB_EEEEEEENS4_39AutoVectorizingCopyWithAssumedAlignmentILi128EEENS4_14SM90_TMA_STOREES1Y_S20_NS4_9Copy_AtomIJNS4_17SM90_U32x4_STSM_NENS_6half_tEEEEvEEEvvEEEEvNT_6ParamsE,@"STO_CUDA_ENTRY STV_DEFAULT"
_ZN7cutlass13device_kernelINS_4gemm6kernel13GemmUniversalIN4cute5tupleIJiiiiEEENS1_10collective13CollectiveMmaINS1_37MainloopSm90TmaGmmaWarpSpecializedFP8ILi6ENS5_IJNS4_1CILi1EEESB_SB_EEENS1_35KernelTmaWarpSpecializedCooperativeEEENS5_IJNSA_ILi256EEESF_NSA_ILi64EEEEEENS_12float_e4m3_tENS5_IJlSB_lEEESI_SJ_NS4_8TiledMMAINS4_8MMA_AtomIJNS4_4SM904GMMA31MMA_64x256x32_F32E4M3E4M3_SS_TNILNSN_7ScaleInE1ELSP_1EEEEEENS4_6LayoutINS5_IJNSA_ILi2EEESB_SB_EEENS5_IJSB_NSA_ILi0EEESV_EEEEENS5_IJNS4_10UnderscoreESY_SY_EEEEENS4_13SM90_TMA_LOADENS4_14ComposedLayoutINS4_7SwizzleILi2ELi4ELi3EEENS4_18smem_ptr_flag_bitsILi8EEENSS_INS5_IJNSA_ILi8EEESG_EEENS5_IJSG_SB_EEEEEEEvNS4_8identityES11_S1B_vS1C_EENS_8epilogue10collective18CollectiveEpilogueINS1E_22Sm90TmaWarpSpecializedILi4ELi2ELi16ELb0ELb0EEEJSH_NS5_IJNSA_ILi128EEENSA_ILi32EEEEEESI_SJ_SI_SJ_NS1E_6fusion15FusionCallbacksIS1I_NS1M_13LinCombEltActINS1E_6thread4ReLuESI_fSI_fLNS_15FloatRoundStyleE2EEESH_S1L_JEEES11_NS12_INS13_ILi1ELi4ELi3EEES16_NSS_INS5_IJS17_S1K_EEENS5_IJS1K_SB_EEEEEEENS4_39AutoVectorizingCopyWithAssumedAlignmentILi128EEENS4_14SM90_TMA_STOREES1Y_S20_NS4_9Copy_AtomIJNS4_17SM90_U32x4_STSM_NENS_6half_tEEEEvEEEvvEEEEvNT_6ParamsE:
[----:B------:R-:W1:Y:S02]  /*0000*/  LDC R1, c[0x0][0x28] ;  /* 0x00000a00ff017b82 */ /* 0x000e640000000800 */
[----:B-1----:R-:W-:Y:S01]  /*0010*/  IADD3 R1, R1, -0x8b8, RZ ;  /* 0xfffff74801017810 */ /* 0x002fe20007ffe0ff */
[----:B------:R-:W1:Y:S01]  /*0020*/  S2R R3, SR_TID.X ;  /* 0x0000000000037919 */ /* 0x000e620000002100 */
[----:B------:R-:W-:Y:S01]  /*0030*/  ELECT P0, URZ, PT ;  /* 0x00000000003f782f */ /* 0x000fe20003800000 */
[----:B------:R-:W-:Y:S01]  /*0040*/  BSSY B0, `(.L_x_0) ;  /* 0x000001a000007945 */ /* 0x000fe20003800000 */
[----:B-1----:R-:W-:-:S05]  /*0050*/  SHF.R.U32.HI R0, RZ, 0x5, R3 ;  /* 0x00000005ff007819 */ /* 0x002fca0000011603 */
[----:B------:R-:W1:Y:S02]  /*0060*/  SHFL.IDX PT, R2, R0, RZ, 0x1f ;  /* 0x00001fff00027589 */ /* 0x000e6400000e0000 */
[----:B-1----:R-:W-:Y:S02]  /*0070*/  R2UR UR46, R2 ;  /* 0x00000000022e72ca */ /* 0x002fe400000e0000 */
[----:B------:R-:W-:-:S06]  /*0080*/  SHF.R.U32.HI R2, RZ, 0x7, R3 ;  /* 0x00000007ff027819 */ /* 0x000fcc0000011603 */
[----:B------:R-:W1:Y:S05]  /*0090*/  SHFL.IDX PT, R2, R2, RZ, 0x1f ;  /* 0x00001fff02027589 */ /* 0x000e6a00000e0000 */
[----:B------:R-:W-:Y:S02]  /*00a0*/  USHF.R.S32.HI UR4, URZ, 0x1f, UR46 ;  /* 0x0000001f3f047899 */ /* 0x000fe4000801142e */
[----:B------:R-:W-:Y:S02]  /*00b0*/  ISETP.NE.OR P0, PT, RZ, UR46, !P0 ;  /* 0x0000002eff007c0c */ /* 0x000fe4000c705670 */
[----:B------:R-:W-:-:S04]  /*00c0*/  ULEA.HI UR4, UR4, UR46, URZ, 0x2 ;  /* 0x0000002e04047291 */ /* 0x000fc8000f8f103f */
[----:B------:R-:W-:-:S04]  /*00d0*/  ULOP3.LUT UR4, UR4, 0xfffffffc, URZ, 0xc0, !UPT ;  /* 0xfffffffc04047892 */ /* 0x000fc8000f8ec03f */
[----:B------:R-:W-:-:S03]  /*00e0*/  UIADD3 UR46, UR46, -UR4, URZ ;  /* 0x800000042e2e7290 */ /* 0x000fc6000fffe03f */
[----:B------:R-:W-:Y:S09]  /*00f0*/  @P0 BRA `(.L_x_1) ;  /* 0x0000000000380947 */ /* 0x000ff20003800000 */
[----:B------:R-:W-:Y:S02]  /*0100*/  ULDC.64 UR4, c[0x0][0x198] ;  /* 0x0000660000047ab9 */ /* 0x000fe40000000a00 */
[----:B------:R-:W-:Y:S02]  /*0110*/  UIADD3 UR6, UP0, UR4, 0xf0, URZ ;  /* 0x000000f004067890 */ /* 0x000fe4000ff1e03f */
[----:B------:R-:W-:Y:S02]  /*0120*/  UIADD3 UR8, UP1, UR4, 0x1f0, URZ ;  /* 0x000001f004087890 */ /* 0x000fe4000ff3e03f */
[----:B------:R-:W-:Y:S02]  /*0130*/  UIADD3 UR10, UP2, UR4, 0x3f0, URZ ;  /* 0x000003f0040a7890 */ /* 0x000fe4000ff5e03f */
[----:B------:R-:W-:Y:S02]  /*0140*/  UIADD3 UR4, UP3, UR4, 0x4f0, URZ ;  /* 0x000004f004047890 */ /* 0x000fe4000ff7e03f */
[----:B------:R-:W-:-:S02]  /*0150*/  UIADD3.X UR7, URZ, UR5, URZ, UP0, !UPT ;  /* 0x000000053f077290 */ /* 0x000fc400087fe43f */
[----:B------:R-:W-:Y:S02]  /*0160*/  UIADD3.X UR9, URZ, UR5, URZ, UP1, !UPT ;  /* 0x000000053f097290 */ /* 0x000fe40008ffe43f */
[----:B------:R-:W-:Y:S02]  /*0170*/  UIADD3.X UR11, URZ, UR5, URZ, UP2, !UPT ;  /* 0x000000053f0b7290 */ /* 0x000fe400097fe43f */
[----:B------:R-:W-:-:S03]  /*0180*/  UIADD3.X UR5, URZ, UR5, URZ, UP3, !UPT ;  /* 0x000000053f057290 */ /* 0x000fc60009ffe43f */
[----:B------:R2:W-:Y:S02]  /*0190*/  UTMACCTL.PF [UR6] ;  /* 0x00000000060079b9 */ /* 0x0005e40008040000 */
[----:B------:R2:W-:Y:S02]  /*01a0*/  UTMACCTL.PF [UR8] ;  /* 0x00000000080079b9 */ /* 0x0005e40008040000 */
[----:B------:R2:W-:Y:S02]  /*01b0*/  UTMACCTL.PF [UR10] ;  /* 0x000000000a0079b9 */ /* 0x0005e40008040000 */
[----:B------:R2:W-:Y:S02]  /*01c0*/  UTMACCTL.PF [UR4] ;  /* 0x00000000040079b9 */ /* 0x0005e40008040000 */
[----:B--2---:R-:W-:Y:S01]  /*01d0*/  NOP ;  /* 0x0000000000007918 */ /* 0x004fe20000000000 */
.L_x_1:
[----:B------:R-:W-:Y:S05]  /*01e0*/  BSYNC B0 ;  /* 0x0000000000007941 */ /* 0x000fea0003800000 */
.L_x_0:
[----:B------:R-:W-:Y:S01]  /*01f0*/  ULDC.64 UR8, c[0x0][0x590] ;  /* 0x0001640000087ab9 */ /* 0x000fe20000000a00 */
[----:B-1----:R-:W-:Y:S01]  /*0200*/  R2UR UR6, R2 ;  /* 0x00000000020672ca */ /* 0x002fe200000e0000 */
[----:B------:R-:W-:Y:S01]  /*0210*/  ULDC.64 UR4, c[0x0][0x588] ;  /* 0x0001620000047ab9 */ /* 0x000fe20000000a00 */
[----:B------:R-:W-:Y:S01]  /*0220*/  ISETP.NE.U32.AND P0, PT, RZ, UR8, PT ;  /* 0x00000008ff007c0c */ /* 0x000fe2000bf05070 */
[----:B------:R-:W-:Y:S01]  /*0230*/  ULDC.64 UR56, c[0x0][0x208] ;  /* 0x0000820000387ab9 */ /* 0x000fe20000000a00 */
[----:B------:R-:W-:Y:S02]  /*0240*/  PRMT R4, RZ, 0x7610, R4 ;  /* 0x00007610ff047816 */ /* 0x000fe40000000004 */
[----:B------:R-:W-:-:S13]  /*0250*/  ISETP.NE.AND.EX P1, PT, RZ, UR9, PT, P0 ;  /* 0x00000009ff007c0c */ /* 0x000fda000bf25300 */
[----:B------:R-:W-:Y:S05]  /*0260*/  @P1 BRA `(.L_x_2) ;  /* 0x0000000000441947 */ /* 0x000fea0003800000 */
[----:B------:R-:W-:Y:S02]  /*0270*/  ULDC.64 UR10, c[0x0][0x588] ;  /* 0x00016200000a7ab9 */ /* 0x000fe40000000a00 */
[----:B------:R-:W-:-:S04]  /*0280*/  ISETP.NE.U32.AND P2, PT, RZ, UR10, PT ;  /* 0x0000000aff007c0c */ /* 0x000fc8000bf45070 */
[----:B------:R-:W-:-:S13]  /*0290*/  ISETP.NE.AND.EX P2, PT, RZ, UR11, PT, P2 ;  /* 0x0000000bff007c0c */ /* 0x000fda000bf45320 */
[----:B------:R-:W-:Y:S05]  /*02a0*/  @!P2 BRA `(.L_x_3) ;  /* 0x00000000001ca947 */ /* 0x000fea0003800000 */
[----:B------:R-:W-:Y:S02]  /*02b0*/  MOV R2, UR4 ;  /* 0x0000000400027c02 */ /* 0x000fe40008000f00 */
[----:B------:R-:W-:-:S05]  /*02c0*/  MOV R3, UR5 ;  /* 0x0000000500037c02 */ /* 0x000fca0008000f00 */
[----:B------:R-:W2:Y:S01]  /*02d0*/  LDG.E R2, desc[UR56][R2.64] ;  /* 0x0000003802027981 */ /* 0x000ea2000c1e1900 */
[----:B------:R-:W-:Y:S02]  /*02e0*/  MOV R4, 0x1 ;  /* 0x0000000100047802 */ /* 0x000fe40000000f00 */
[----:B--2---:R-:W-:-:S13]  /*02f0*/  FSETP.NEU.AND P2, PT, R2, RZ, PT ;  /* 0x000000ff0200720b */ /* 0x004fda0003f4d000 */
[----:B------:R-:W-:Y:S01]  /*0300*/  VOTEU.ANY UP0, P2 ;  /* 0x00000000003f7886 */ /* 0x000fe20001000100 */
[----:B------:R-:W-:Y:S05]  /*0310*/  BRA `(.L_x_2) ;  /* 0x0000000000187947 */ /* 0x000fea0003800000 */
.L_x_3:
[----:B------:R-:W-:Y:S01]  /*0320*/  ULDC UR4, c[0x0][0x580] ;  /* 0x0001600000047ab9 */ /* 0x000fe20000000800 */
[----:B------:R-:W-:Y:S01]  /*0330*/  MOV R4, 0x1 ;  /* 0x0000000100047802 */ /* 0x000fe20000000f00 */
[----:B------:R-:W-:Y:S01]  /*0340*/  UMOV UR5, URZ ;  /* 0x0000003f00057c82 */ /* 0x000fe20008000000 */
[----:B------:R-:W-:Y:S01]  /*0350*/  FSETP.NEU.AND P2, PT, RZ, UR4, PT ;  /* 0x00000004ff007c0b */ /* 0x000fe2000bf4d000 */
[----:B------:R-:W-:-:S12]  /*0360*/  UMOV UR4, URZ ;  /* 0x0000003f00047c82 */ /* 0x000fd80008000000 */
[----:B------:R-:W-:-:S05]  /*0370*/  VOTEU.ANY UP0, P2 ;  /* 0x00000000003f7886 */ /* 0x000fca0001000100 */
.L_x_2:
[----:B------:R-:W-:Y:S01]  /*0380*/  ISETP.NE.U32.AND P2, PT, RZ, UR4, PT ;  /* 0x00000004ff007c0c */ /* 0x000fe2000bf45070 */
[----:B------:R-:W-:Y:S01]  /*0390*/  UPLOP3.LUT UP1, UPT, UPT, UPT, UPT, 0x40, 0x0 ;  /* 0x000000000000789c */ /* 0x000fe20003f2e870 */
[----:B------:R-:W-:Y:S02]  /*03a0*/  ISETP.NE.AND.EX P3, PT, RZ, UR9, PT, P0 ;  /* 0x00000009ff007c0c */ /* 0x000fe4000bf65300 */
[----:B------:R-:W-:Y:S01]  /*03b0*/  ISETP.NE.AND.EX P0, PT, RZ, UR5, PT, P2 ;  /* 0x00000005ff007c0c */ /* 0x000fe2000bf05320 */
[----:B------:R-:W-:-:S12]  /*03c0*/  UP2UR UR53, UPR, URZ, 0x2 ;  /* 0x000000023f357883 */ /* 0x000fd80008000000 */
[----:B------:R-:W-:Y:S05]  /*03d0*/  @P0 BRA P3, `(.L_x_4) ;  /* 0x0000000000400947 */ /* 0x000fea0001800000 */
[----:B------:R-:W-:-:S04]  /*03e0*/  ISETP.NE.U32.AND P0, PT, RZ, UR8, PT ;  /* 0x00000008ff007c0c */ /* 0x000fc8000bf05070 */
[----:B------:R-:W-:-:S13]  /*03f0*/  ISETP.NE.AND.EX P0, PT, RZ, UR9, PT, P0 ;  /* 0x00000009ff007c0c */ /* 0x000fda000bf05300 */
[----:B------:R-:W-:Y:S05]  /*0400*/  @!P0 BRA `(.L_x_5) ;  /* 0x00000000002c8947 */ /* 0x000fea0003800000 */
[----:B------:R-:W-:Y:S01]  /*0410*/  PRMT R2, R4, 0x9910, RZ ;  /* 0x0000991004027816 */ /* 0x000fe200000000ff */
[----:B------:R-:W-:Y:S02]  /*0420*/  UISETP.NE.U32.AND UP1, UPT, UR4, URZ, UPT ;  /* 0x0000003f0400728c */ /* 0x000fe4000bf25070 */
[----:B------:R-:W-:Y:S01]  /*0430*/  USEL UR4, URZ, 0xffffffff, UP0 ;  /* 0xffffffff3f047887 */ /* 0x000fe20008000000 */
[----:B------:R-:W-:Y:S01]  /*0440*/  R2UR UR7, R2 ;  /* 0x00000000020772ca */ /* 0x000fe200000e0000 */
[----:B------:R-:W-:-:S12]  /*0450*/  UISETP.NE.AND.EX UP0, UPT, UR5, URZ, UPT, UP1 ;  /* 0x0000003f0500728c */ /* 0x000fd8000bf05310 */
[----:B------:R-:W-:-:S11]  /*0460*/  UISETP.NE.AND UP2, UPT, UR7, URZ, UPT ;  /* 0x0000003f0700728c */ /* 0x000fd6000bf45270 */
[----:B------:R-:W-:-:S04]  /*0470*/  @!UP2 USEL UR4, URZ, 0xffffffff, UP0 ;  /* 0xffffffff3f04a887 */ /* 0x000fc80008000000 */
[----:B------:R-:W-:-:S04]  /*0480*/  ULOP3.LUT UR4, UR4, 0x1, URZ, 0xc0, !UPT ;  /* 0x0000000104047892 */ /* 0x000fc8000f8ec03f */
[----:B------:R-:W-:-:S04]  /*0490*/  UISETP.EQ.U32.AND UP0, UPT, UR4, 0x1, UPT ;  /* 0x000000010400788c */ /* 0x000fc8000bf02070 */
[----:B------:R-:W-:Y:S01]  /*04a0*/  UP2UR UR53, UPR, URZ, 0x1 ;  /* 0x000000013f357883 */ /* 0x000fe20008000000 */
[----:B------:R-:W-:Y:S11]  /*04b0*/  BRA `(.L_x_4) ;  /* 0x0000000000087947 */ /* 0x000ff60003800000 */
.L_x_5:
[----:B------:R-:W-:-:S04]  /*04c0*/  UPLOP3.LUT UP0, UPT, UPT, UPT, UP0, 0x40, 0x0 ;  /* 0x000000000000789c */ /* 0x000fc80003f0e800 */
[----:B------:R-:W-:-:S12]  /*04d0*/  UP2UR UR53, UPR, URZ, 0x1 ;  /* 0x000000013f357883 */ /* 0x000fd80008000000 */
.L_x_4:
[----:B------:R-:W1:Y:S01]  /*04e0*/  SHFL.IDX PT, R2, R0, RZ, 0x1f ;  /* 0x00001fff00027589 */ /* 0x000e6200000e0000 */
[----:B------:R-:W-:Y:S02]  /*04f0*/  UISETP.NE.AND UP0, UPT, UR46, URZ, UPT ;  /* 0x0000003f2e00728c */ /* 0x000fe4000bf05270 */
[----:B------:R-:W-:Y:S02]  /*0500*/  UISETP.NE.AND UP1, UPT, UR6, URZ, UPT ;  /* 0x0000003f0600728c */ /* 0x000fe4000bf25270 */
[----:B------:R-:W-:Y:S02]  /*0510*/  UP2UR UR47, UPR, URZ, 0x1 ;  /* 0x000000013f2f7883 */ /* 0x000fe40008000000 */
[----:B------:R-:W-:Y:S02]  /*0520*/  UISETP.EQ.OR UP0, UPT, UR46, 0x3, !UP0 ;  /* 0x000000032e00788c */ /* 0x000fe4000c702670 */
[----:B------:R-:W-:Y:S02]  /*0530*/  UIADD3 UR9, UR6, -0x1, URZ ;  /* 0xffffffff06097890 */ /* 0x000fe4000fffe03f */
[----:B------:R-:W-:Y:S01]  /*0540*/  UISETP.EQ.AND UP0, UPT, UR6, URZ, UP0 ;  /* 0x0000003f0600728c */ /* 0x000fe20008702270 */
[----:B-1----:R-:W-:-:S13]  /*0550*/  ISETP.NE.AND P0, PT, R2, RZ, PT ;  /* 0x000000ff0200720c */ /* 0x002fda0003f05270 */
[----:B------:R-:W-:Y:S05]  /*0560*/  @P0 BRA `(.L_x_6) ;  /* 0x0000000000680947 */ /* 0x000fea0003800000 */
[----:B------:R-:W1:Y:S01]  /*0570*/  S2UR UR8, SR_CgaCtaId ;  /* 0x00000000000879c3 */ /* 0x000e620000008800 */
[----:B------:R-:W-:Y:S01]  /*0580*/  UMOV UR4, 0x400 ;  /* 0x0000040000047882 */ /* 0x000fe20000000000 */
[----:B------:R-:W-:Y:S01]  /*0590*/  UMOV UR5, 0x1 ;  /* 0x0000000100057882 */ /* 0x000fe20000000000 */
[----:B------:R-:W-:Y:S01]  /*05a0*/  UMOV UR6, 0x100 ;  /* 0x0000010000067882 */ /* 0x000fe20000000000 */
[----:B------:R-:W-:Y:S01]  /*05b0*/  ELECT P0, URZ, PT ;  /* 0x00000000003f782f */ /* 0x000fe20003800000 */
[----:B------:R-:W-:-:S04]  /*05c0*/  UIADD3 UR6, -UR6, 0x100000, URZ ;  /* 0x0010000006067890 */ /* 0x000fc8000fffe13f */
[----:B------:R-:W-:Y:S02]  /*05d0*/  USHF.L.U32 UR7, UR6, 0xb, URZ ;  /* 0x0000000b06077899 */ /* 0x000fe4000800063f */
[----:B------:R-:W-:Y:S02]  /*05e0*/  USHF.L.U32 UR6, UR6, 0x1, URZ ;  /* 0x0000000106067899 */ /* 0x000fe4000800063f */
[----:B-1----:R-:W-:Y:S02]  /*05f0*/  ULEA UR8, UR8, UR4, 0x18 ;  /* 0x0000000408087291 */ /* 0x002fe4000f8ec03f */
[----:B------:R-:W-:-:S04]  /*0600*/  UIADD3 UR4, -UR5, 0x100000, URZ ;  /* 0x0010000005047890 */ /* 0x000fc8000fffe13f */
[----:B------:R-:W-:Y:S02]  /*0610*/  USHF.L.U32 UR5, UR4, 0xb, URZ ;  /* 0x0000000b04057899 */ /* 0x000fe4000800063f */
[----:B------:R-:W-:Y:S01]  /*0620*/  USHF.L.U32 UR4, UR4, 0x1, URZ ;  /* 0x0000000104047899 */ /* 0x000fe2000800063f */
[----:B------:R-:W1:Y:S11]  /*0630*/  FENCE.VIEW.ASYNC.S ;  /* 0x00000000000073c6 */ /* 0x000e760000000000 */
[----:B-1----:R1:W2:Y:S01]  /*0640*/  SYNCS.EXCH.64 URZ, [UR8], UR4 ;  /* 0x00000004083f75b2 */ /* 0x0022a20008000100 */
[----:B------:R1:W3:Y:S01]  /*0650*/  SYNCS.EXCH.64 URZ, [UR8+0x30], UR6 ;  /* 0x00003006083f75b2 */ /* 0x0002e20008000100 */
[----:B------:R1:W4:Y:S01]  /*0660*/  SYNCS.EXCH.64 URZ, [UR8+0x8], UR4 ;  /* 0x00000804083f75b2 */ /* 0x0003220008000100 */
[----:B------:R1:W1:Y:S01]  /*0670*/  SYNCS.EXCH.64 URZ, [UR8+0x38], UR6 ;  /* 0x00003806083f75b2 */ /* 0x0002620008000100 */
        /* <DEDUP_REMOVED lines=8> */
[----:B------:R-:W-:Y:S01]  /*0700*/  NOP ;  /* 0x0000000000007918 */ /* 0x000fe20000000000 */
.L_x_6:
[----:B------:R-:W5:Y:S01]  /*0710*/  SHFL.IDX PT, R2, R0, RZ, 0x1f ;  /* 0x00001fff00027589 */ /* 0x000f6200000e0000 */
[----:B------:R-:W1:Y:S01]  /*0720*/  LDC R3, c[0x0][0x904] ;  /* 0x00024100ff037b82 */ /* 0x000e620000000800 */
[----:B------:R-:W-:Y:S01]  /*0730*/  NOP ;  /* 0x0000000000007918 */ /* 0x000fe20000000000 */
[----:B-----5:R-:W-:-:S13]  /*0740*/  ISETP.NE.AND P0, PT, R2, RZ, PT ;  /* 0x000000ff0200720c */ /* 0x020fda0003f05270 */
[----:B------:R-:W-:Y:S05]  /*0750*/  @P0 BRA `(.L_x_7) ;  /* 0x0000000000580947 */ /* 0x000fea0003800000 */
[----:B-1----:R-:W1:Y:S01]  /*0760*/  S2UR UR5, SR_CgaCtaId ;  /* 0x00000000000579c3 */ /* 0x002e620000008800 */
[----:B------:R-:W-:Y:S01]  /*0770*/  UMOV UR4, 0x400 ;  /* 0x0000040000047882 */ /* 0x000fe20000000000 */
[----:B------:R-:W-:Y:S01]  /*0780*/  UMOV UR6, 0x20 ;  /* 0x0000002000067882 */ /* 0x000fe20000000000 */
[----:B------:R-:W-:Y:S01]  /*0790*/  UMOV UR7, 0x100 ;  /* 0x0000010000077882 */ /* 0x000fe20000000000 */
[----:B------:R-:W-:Y:S01]  /*07a0*/  ELECT P0, URZ, PT ;  /* 0x00000000003f782f */ /* 0x000fe20003800000 */
[----:B-1----:R-:W-:Y:S02]  /*07b0*/  ULEA UR8, UR5, UR4, 0x18 ;  /* 0x0000000405087291 */ /* 0x002fe4000f8ec03f */
[----:B------:R-:W-:-:S04]  /*07c0*/  UIADD3 UR4, -UR6, 0x100000, URZ ;  /* 0x0010000006047890 */ /* 0x000fc8000fffe13f */
[----:B------:R-:W-:Y:S02]  /*07d0*/  USHF.L.U32 UR5, UR4, 0xb, URZ ;  /* 0x0000000b04057899 */ /* 0x000fe4000800063f */
[----:B------:R-:W-:Y:S02]  /*07e0*/  USHF.L.U32 UR4, UR4, 0x1, URZ ;  /* 0x0000000104047899 */ /* 0x000fe4000800063f */
[----:B------:R-:W-:-:S04]  /*07f0*/  UIADD3 UR6, -UR7, 0x100000, URZ ;  /* 0x0010000007067890 */ /* 0x000fc8000fffe13f */
[----:B------:R-:W-:Y:S02]  /*0800*/  USHF.L.U32 UR7, UR6, 0xb, URZ ;  /* 0x0000000b06077899 */ /* 0x000fe4000800063f */
[----:B------:R-:W-:Y:S01]  /*0810*/  USHF.L.U32 UR6, UR6, 0x1, URZ ;  /* 0x0000000106067899 */ /* 0x000fe2000800063f */
[----:B------:R-:W1:Y:S03]  /*0820*/  FENCE.VIEW.ASYNC.S ;  /* 0x00000000000073c6 */ /* 0x000e660000000000 */
[----:B-1----:R1:W1:Y:S08]  /*0830*/  SYNCS.EXCH.64 URZ, [UR8+0x60], UR4 ;  /* 0x00006004083f75b2 */ /* 0x0022700008000100 */
        /* <DEDUP_REMOVED lines=8> */
.L_x_7:
[----:B------:R-:W5:Y:S01]  /*08c0*/  S2R R5, SR_CTAID.Y ;  /* 0x0000000000057919 */ /* 0x000f620000002600 */
[----:B-1----:R-:W-:Y:S01]  /*08d0*/  ISETP.NE.AND P2, PT, R3, 0x1, PT ;  /* 0x000000010300780c */ /* 0x002fe20003f45270 */
[----:B------:R-:W1:Y:S01]  /*08e0*/  S2UR UR37, SR_CgaCtaId ;  /* 0x00000000002579c3 */ /* 0x000e620000008800 */
[----:B------:R-:W-:Y:S01]  /*08f0*/  ELECT P0, URZ, PT ;  /* 0x00000000003f782f */ /* 0x000fe20003800000 */
[----:B------:R-:W2:Y:S01]  /*0900*/  SHFL.IDX PT, R0, R0, RZ, 0x1f ;  /* 0x00001fff00007589 */ /* 0x000ea200000e0000 */
[----:B------:R-:W-:Y:S01]  /*0910*/  UMOV UR4, 0x20 ;  /* 0x0000002000047882 */ /* 0x000fe20000000000 */
[----:B------:R-:W-:Y:S01]  /*0920*/  UISETP.EQ.AND UP2, UPT, UR46, 0x2, !UP1 ;  /* 0x000000022e00788c */ /* 0x000fe2000cf42270 */
[----:B------:R-:W-:Y:S01]  /*0930*/  NOP ;  /* 0x0000000000007918 */ /* 0x000fe20000000000 */
[----:B------:R-:W3:Y:S01]  /*0940*/  S2R R4, SR_CTAID.X ;  /* 0x0000000000047919 */ /* 0x000ee20000002500 */
[----:B------:R-:W-:Y:S02]  /*0950*/  USEL UR45, URZ, 0x1, !UP0 ;  /* 0x000000013f2d7887 */ /* 0x000fe4000c000000 */
[----:B------:R-:W-:-:S03]  /*0960*/  USEL UR39, URZ, 0x1, !UP2 ;  /* 0x000000013f277887 */ /* 0x000fc6000d000000 */
[----:B------:R-:W3:Y:S01]  /*0970*/  @P2 LDC R7, c[0x0][0x10] ;  /* 0x00000400ff072b82 */ /* 0x000ee20000000800 */
[----:B------:R-:W-:-:S07]  /*0980*/  @P2 MOV R3, RZ ;  /* 0x000000ff00032202 */ /* 0x000fce0000000f00 */
[----:B------:R-:W4:Y:S01]  /*0990*/  @!P2 LDC R9, c[0x0][0xc] ;  /* 0x00000300ff09ab82 */ /* 0x000f220000000800 */
[----:B--2---:R-:W-:Y:S02]  /*09a0*/  ISETP.NE.OR P0, PT, R0, RZ, !P0 ;  /* 0x000000ff0000720c */ /* 0x004fe40004705670 */
[----:B-----5:R-:W-:-:S04]  /*09b0*/  @P2 MOV R0, R5 ;  /* 0x0000000500002202 */ /* 0x020fc80000000f00 */
[----:B------:R-:W-:Y:S02]  /*09c0*/  @P2 MOV R2, R0 ;  /* 0x0000000000022202 */ /* 0x000fe40000000f00 */
[----:B------:R-:W-:Y:S02]  /*09d0*/  @!P2 MOV R0, R5 ;  /* 0x000000050000a202 */ /* 0x000fe40000000f00 */
[----:B------:R-:W-:-:S03]  /*09e0*/  MOV R5, RZ ;  /* 0x000000ff00057202 */ /* 0x000fc60000000f00 */
[----:B------:R-:W-:Y:S01]  /*09f0*/  VOTEU.ALL UP3, P0 ;  /* 0x00000000003f7886 */ /* 0x000fe20000060000 */
[----:B---3--:R-:W-:Y:S01]  /*0a00*/  @P2 IMAD.WIDE.U32 R6, R4, R7, R2 ;  /* 0x0000000704062225 */ /* 0x008fe200078e0002 */
[----:B------:R-:W-:Y:S01]  /*0a10*/  VOTEU.ALL UP0, P0 ;  /* 0x00000000003f7886 */ /* 0x000fe20000000000 */
[----:B------:R-:W-:Y:S01]  /*0a20*/  VOTEU.ALL UP2, P0 ;  /* 0x00000000003f7886 */ /* 0x000fe20000040000 */
[----:B------:R-:W-:Y:S01]  /*0a30*/  PLOP3.LUT P0, PT, PT, PT, UP1, 0x80, 0x0 ;  /* 0x000000000000781c */ /* 0x000fe20003f0f018 */
[----:B----4-:R-:W-:Y:S01]  /*0a40*/  @!P2 IMAD.WIDE.U32 R2, R9, R0, R4 ;  /* 0x000000000902a225 */ /* 0x010fe200078e0004 */
[----:B------:R-:W-:Y:S01]  /*0a50*/  @P2 MOV R9, RZ ;  /* 0x000000ff00092202 */ /* 0x000fe20000000f00 */
[----:B------:R-:W-:Y:S01]  /*0a60*/  @!UP3 UMOV UR6, 0x400 ;  /* 0x000004000006b882 */ /* 0x000fe20000000000 */
[----:B------:R-:W-:Y:S01]  /*0a70*/  @P2 MOV R16, R6 ;  /* 0x0000000600102202 */ /* 0x000fe20000000f00 */
[----:B------:R-:W-:-:S04]  /*0a80*/  @!UP3 UIADD3 UR4, -UR4, 0x100000, URZ ;  /* 0x001000000404b890 */ /* 0x000fc8000fffe13f */
[----:B------:R-:W-:Y:S02]  /*0a90*/  @!UP3 USHF.L.U32 UR5, UR4, 0xb, URZ ;  /* 0x0000000b0405b899 */ /* 0x000fe4000800063f */
[----:B------:R-:W-:Y:S01]  /*0aa0*/  @!UP3 USHF.L.U32 UR4, UR4, 0x1, URZ ;  /* 0x000000010404b899 */ /* 0x000fe2000800063f */
[----:B------:R-:W-:Y:S01]  /*0ab0*/  @P2 IADD3 R17, R7, R9, RZ ;  /* 0x0000000907112210 */ /* 0x000fe20007ffe0ff */
[----:B-1----:R-:W-:Y:S01]  /*0ac0*/  @!UP3 ULEA UR8, UR37, UR6, 0x18 ;  /* 0x000000062508b291 */ /* 0x002fe2000f8ec03f */
[----:B------:R-:W-:Y:S01]  /*0ad0*/  @!P2 MOV R16, R2 ;  /* 0x000000020010a202 */ /* 0x000fe20000000f00 */
[----:B------:R-:W-:Y:S01]  /*0ae0*/  UISETP.GE.U32.AND UP3, UPT, UR9, 0x2, UPT ;  /* 0x000000020900788c */ /* 0x000fe2000bf66070 */
[----:B------:R-:W-:Y:S01]  /*0af0*/  @!P2 MOV R17, R3 ;  /* 0x000000030011a202 */ /* 0x000fe20000000f00 */
[----:B------:R-:W-:Y:S01]  /*0b00*/  ULDC UR6, c[0x0][0xc] ;  /* 0x0000030000067ab9 */ /* 0x000fe20000000800 */
[----:B------:R-:W-:Y:S01]  /*0b10*/  ULDC UR7, c[0x0][0x10] ;  /* 0x0000040000077ab9 */ /* 0x000fe20000000800 */
[----:B------:R1:W-:Y:S01]  /*0b20*/  STL [R1+0x4a4], R16 ;  /* 0x0004a41001007387 */ /* 0x0003e20000100800 */
[----:B------:R-:W-:-:S02]  /*0b30*/  USEL UR39, UR39, 0x2, UP3 ;  /* 0x0000000227277887 */ /* 0x000fc40009800000 */
[----:B------:R-:W-:Y:S01]  /*0b40*/  USEL UR45, UR45, 0x2, UP3 ;  /* 0x000000022d2d7887 */ /* 0x000fe20009800000 */
[----:B------:R1:W-:Y:S04]  /*0b50*/  STL [R1+0x4a8], R17 ;  /* 0x0004a81101007387 */ /* 0x0003e80000100800 */
[----:B------:R-:W2:Y:S02]  /*0b60*/  FENCE.VIEW.ASYNC.S ;  /* 0x00000000000073c6 */ /* 0x000ea40000000000 */
[----:B--2---:R-:W2:Y:S01]  /*0b70*/  @!UP0 SYNCS.EXCH.64 URZ, [UR8+0xa0], UR4 ;  /* 0x0000a004083f85b2 */ /* 0x004ea20008000100 */
[----:B------:R3:W2:Y:S01]  /*0b80*/  @!UP2 SYNCS.EXCH.64 URZ, [UR8+0xa8], UR4 ;  /* 0x0000a804083fa5b2 */ /* 0x0006a20008000100 */
[----:B------:R-:W-:Y:S01]  /*0b90*/  NOP ;  /* 0x0000000000007918 */ /* 0x000fe20000000000 */
[----:B---3--:R-:W-:-:S03]  /*0ba0*/  UIMAD.WIDE.U32 UR4, UR6, UR7, URZ ;  /* 0x00000007060472a5 */ /* 0x008fc6000f8e003f */
[----:B------:R-:W-:Y:S02]  /*0bb0*/  ULDC UR6, c[0x0][0x14] ;  /* 0x0000050000067ab9 */ /* 0x000fe40000000800 */
[----:B------:R-:W-:Y:S02]  /*0bc0*/  UIMAD.WIDE.U32 UR54, UR4, UR6, URZ ;  /* 0x00000006043672a5 */ /* 0x000fe4000f8e003f */
[----:B------:R-:W-:-:S04]  /*0bd0*/  UIMAD UR38, UR5, UR6, URZ ;  /* 0x00000006052672a4 */ /* 0x000fc8000f8e023f */
[----:B------:R-:W-:Y:S01]  /*0be0*/  UIADD3 UR38, UR55, UR38, URZ ;  /* 0x0000002637267290 */ /* 0x000fe2000fffe03f */
[----:B--2---:R-:W-:Y:S06]  /*0bf0*/  BAR.SYNC.DEFER_BLOCKING 0x0 ;  /* 0x0000000000007b1d */ /* 0x004fec0000010000 */
[----:B-1----:R-:W-:Y:S05]  /*0c00*/  @!P0 BRA `(.L_x_8) ;  /* 0x000001b400d48947 */ /* 0x002fea0003800000 */
[----:B------:R-:W-:-:S06]  /*0c10*/  UISETP.GT.U32.AND UP0, UPT, UR9, 0x1, UPT ;  /* 0x000000010900788c */ /* 0x000fcc000bf04070 */
[----:B------:R-:W-:-:S13]  /*0c20*/  PLOP3.LUT P0, PT, PT, PT, UP0, 0x80, 0x0 ;  /* 0x000000000000781c */ /* 0x000fda0003f0f008 */
[----:B------:R-:W-:Y:S05]  /*0c30*/  @P0 EXIT ;  /* 0x000000000000094d */ /* 0x000fea0003800000 */
[----:B------:R-:W-:Y:S01]  /*0c40*/  PRMT R2, RZ, 0x7610, R2 ;  /* 0x00007610ff027816 */ /* 0x000fe20000000002 */
[----:B------:R-:W-:Y:S01]  /*0c50*/  ULDC.64 UR4, c[0x0][0x8f8] ;  /* 0x00023e0000047ab9 */ /* 0x000fe20000000a00 */
[----:B------:R-:W-:Y:S01]  /*0c60*/  UMOV UR41, 0xffffffff ;  /* 0xffffffff00297882 */ /* 0x000fe20000000000 */
[----:B------:R-:W-:Y:S01]  /*0c70*/  ISETP.GE.U32.AND P0, PT, R16, UR4, PT ;  /* 0x0000000410007c0c */ /* 0x000fe2000bf06070 */
[----:B------:R-:W-:Y:S01]  /*0c80*/  UMOV UR43, 0xffffffff ;  /* 0xffffffff002b7882 */ /* 0x000fe20000000000 */
[----:B------:R1:W-:Y:S01]  /*0c90*/  STL.S16 [R1+0x4b0], R2 ;  /* 0x0004b00201007387 */ /* 0x0003e20000100600 */
[----:B------:R-:W-:Y:S02]  /*0ca0*/  MOV R3, 0xffffffff ;  /* 0xffffffff00037802 */ /* 0x000fe40000000f00 */
[----:B------:R-:W-:Y:S02]  /*0cb0*/  ISETP.GE.U32.AND.EX P0, PT, R17, UR5, PT, P0 ;  /* 0x0000000511007c0c */ /* 0x000fe4000bf06100 */
[----:B------:R-:W-:-:S11]  /*0cc0*/  PRMT R6, RZ, 0x7610, R6 ;  /* 0x00007610ff067816 */ /* 0x000fd60000000006 */
[----:B-1----:R-:W-:Y:S05]  /*0cd0*/  @P0 BRA `(.L_x_9) ;  /* 0x0000000400680947 */ /* 0x002fea0003800000 */
[----:B------:R-:W1:Y:S01]  /*0ce0*/  LDC.64 R12, c[0x0][0x8d0] ;  /* 0x00023400ff0c7b82 */ /* 0x000e620000000a00 */
[----:B------:R-:W-:Y:S02]  /*0cf0*/  MOV R2, R16 ;  /* 0x0000001000027202 */ /* 0x000fe40000000f00 */
[----:B------:R-:W-:-:S05]  /*0d00*/  MOV R3, R17 ;  /* 0x0000001100037202 */ /* 0x000fca0000000f00 */
[----:B------:R-:W2:Y:S08]  /*0d10*/  LDC R10, c[0x0][0x8d8] ;  /* 0x00023600ff0a7b82 */ /* 0x000eb00000000800 */
[----:B------:R-:W3:Y:S01]  /*0d20*/  LDC.64 R14, c[0x0][0x8c8] ;  /* 0x00023200ff0e7b82 */ /* 0x000ee20000000a00 */
[----:B-1----:R-:W-:-:S04]  /*0d30*/  ISETP.NE.U32.AND P0, PT, R12, RZ, PT ;  /* 0x000000ff0c00720c */ /* 0x002fc80003f05070 */
[----:B------:R-:W-:-:S13]  /*0d40*/  ISETP.NE.AND.EX P0, PT, R13, RZ, PT, P0 ;  /* 0x000000ff0d00720c */ /* 0x000fda0003f05300 */
[----:B--23--:R-:W-:Y:S05]  /*0d50*/  @!P0 BRA `(.L_x_10) ;  /* 0x0000000000288947 */ /* 0x00cfea0003800000 */
[----:B------:R-:W1:Y:S02]  /*0d60*/  LDC R9, c[0x0][0x8dc] ;  /* 0x00023700ff097b82 */ /* 0x000e640000000800 */
[----:B-1----:R-:W-:-:S04]  /*0d70*/  IADD3 R9, P0, R16, R9, RZ ;  /* 0x0000000910097210 */ /* 0x002fc80007f1e0ff */
[----:B------:R-:W-:-:S05]  /*0d80*/  IADD3.X R11, RZ, R17, RZ, P0, !PT ;  /* 0x00000011ff0b7210 */ /* 0x000fca00007fe4ff */
[----:B------:R-:W-:-:S04]  /*0d90*/  IMAD.WIDE.U32 R2, R11, R12, RZ ;  /* 0x0000000c0b027225 */ /* 0x000fc800078e00ff */
[----:B------:R-:W-:-:S04]  /*0da0*/  IMAD.WIDE.U32 R6, P0, R9, R13, R2 ;  /* 0x0000000d09067225 */ /* 0x000fc80007800002 */
[----:B------:R-:W-:Y:S01]  /*0db0*/  IMAD.WIDE.U32 R2, R9, R12, RZ ;  /* 0x0000000c09027225 */ /* 0x000fe200078e00ff */
[----:B------:R-:W-:Y:S02]  /*0dc0*/  IADD3.X R9, RZ, RZ, RZ, P0, !PT ;  /* 0x000000ffff097210 */ /* 0x000fe400007fe4ff */
[----:B------:R-:W-:Y:S02]  /*0dd0*/  MOV R8, R7 ;  /* 0x0000000700087202 */ /* 0x000fe40000000f00 */
[----:B------:R-:W-:-:S05]  /*0de0*/  IADD3 RZ, P0, R3, R6, RZ ;  /* 0x0000000603ff7210 */ /* 0x000fca0007f1e0ff */
[----:B------:R-:W-:-:S08]  /*0df0*/  IMAD.WIDE.U32.X R2, R11, R13, R8, P0 ;  /* 0x0000000d0b027225 */ /* 0x000fd000000e0408 */
.L_x_10:
[-CC-:B------:R-:W-:Y:S01]  /*0e00*/  SHF.R.U64 R22, R2, R10.reuse, R3.reuse ;  /* 0x0000000a02167219 */ /* 0x180fe20000001203 */
[----:B------:R-:W1:Y:S01]  /*0e10*/  LDC.64 R18, c[0x0][0x8e8] ;  /* 0x00023a00ff127b82 */ /* 0x000e620000000a00 */
[----:B------:R-:W-:Y:S01]  /*0e20*/  SHF.R.U32.HI R2, RZ, R10, R3 ;  /* 0x0000000aff027219 */ /* 0x000fe20000011603 */
[----:B------:R-:W-:Y:S01]  /*0e30*/  ULDC UR4, c[0x0][0x150] ;  /* 0x0000540000047ab9 */ /* 0x000fe20000000800 */
[----:B------:R-:W-:Y:S02]  /*0e40*/  IADD3 R9, P0, RZ, -R22, RZ ;  /* 0x80000016ff097210 */ /* 0x000fe40007f1e0ff */
[----:B------:R-:W-:Y:S02]  /*0e50*/  I2FP.F32.U32 R5, R4 ;  /* 0x0000000400057245 */ /* 0x000fe40000201000 */
[----:B------:R-:W-:Y:S01]  /*0e60*/  IADD3.X R11, RZ, ~R2, RZ, P0, !PT ;  /* 0x80000002ff0b7210 */ /* 0x000fe200007fe4ff */
[----:B------:R-:W2:Y:S01]  /*0e70*/  LDC R8, c[0x0][0x8c0] ;  /* 0x00023000ff087b82 */ /* 0x000ea20000000800 */
[----:B------:R-:W-:Y:S01]  /*0e80*/  MOV R2, R16 ;  /* 0x0000001000027202 */ /* 0x000fe20000000f00 */
[----:B------:R-:W-:Y:S01]  /*0e90*/  FMUL R5, R5, UR4 ;  /* 0x0000000405057c20 */ /* 0x000fe20008400000 */
[----:B------:R-:W-:Y:S01]  /*0ea0*/  MOV R3, R17 ;  /* 0x0000001100037202 */ /* 0x000fe20000000f00 */
[----:B------:R-:W-:Y:S01]  /*0eb0*/  IMAD R6, R11, R14, RZ ;  /* 0x0000000e0b067224 */ /* 0x000fe200078e02ff */
[----:B------:R-:W-:-:S03]  /*0ec0*/  ULDC UR4, c[0x0][0x154] ;  /* 0x0000550000047ab9 */ /* 0x000fc60000000800 */
[----:B------:R-:W3:Y:S01]  /*0ed0*/  LDC R7, c[0x0][0x144] ;  /* 0x00005100ff077b82 */ /* 0x000ee20000000800 */
[C---:B------:R-:W-:Y:S01]  /*0ee0*/  IMAD.WIDE.U32 R2, R9.reuse, R14, R2 ;  /* 0x0000000e09027225 */ /* 0x040fe200078e0002 */
[----:B------:R-:W4:Y:S03]  /*0ef0*/  F2I.U32.TRUNC.NTZ R5, R5 ;  /* 0x0000000500057305 */ /* 0x000f26000020f000 */
[----:B------:R-:W-:-:S03]  /*0f00*/  IMAD R9, R9, R15, R6 ;  /* 0x0000000f09097224 */ /* 0x000fc600078e0206 */
[----:B------:R-:W5:Y:S01]  /*0f10*/  LDC R10, c[0x0][0x8b0] ;  /* 0x00022c00ff0a7b82 */ /* 0x000f620000000800 */
[----:B-1----:R-:W-:Y:S02]  /*0f20*/  ISETP.NE.U32.AND P0, PT, R18, RZ, PT ;  /* 0x000000ff1200720c */ /* 0x002fe40003f05070 */
[----:B------:R-:W-:Y:S02]  /*0f30*/  IADD3 R3, R3, R9, RZ ;  /* 0x0000000903037210 */ /* 0x000fe40007ffe0ff */
[----:B------:R-:W-:-:S03]  /*0f40*/  ISETP.NE.AND.EX P0, PT, R19, RZ, PT, P0 ;  /* 0x000000ff1300720c */ /* 0x000fc60003f05300 */
[----:B------:R-:W1:Y:S01]  /*0f50*/  LDC R15, c[0x0][0x900] ;  /* 0x00024000ff0f7b82 */ /* 0x000e620000000800 */
[--C-:B--2---:R-:W-:Y:S02]  /*0f60*/  SHF.R.U64 R12, R2, R8, R3.reuse ;  /* 0x00000008020c7219 */ /* 0x104fe40000001203 */
[----:B------:R-:W-:Y:S02]  /*0f70*/  I2FP.F32.U32 R2, R0 ;  /* 0x0000000000027245 */ /* 0x000fe40000201000 */
[----:B----4-:R-:W-:Y:S02]  /*0f80*/  IADD3 R6, -R5, RZ, RZ ;  /* 0x000000ff05067210 */ /* 0x010fe40007ffe1ff */
[----:B------:R-:W-:Y:S01]  /*0f90*/  SHF.R.U32.HI R5, RZ, R8, R3 ;  /* 0x00000008ff057219 */ /* 0x000fe20000011603 */
[----:B------:R-:W2:Y:S01]  /*0fa0*/  LDC R13, c[0x0][0x148] ;  /* 0x00005200ff0d7b82 */ /* 0x000ea20000000800 */
[----:B------:R-:W-:Y:S01]  /*0fb0*/  FMUL R3, R2, UR4 ;  /* 0x0000000402037c20 */ /* 0x000fe20008400000 */
[----:B---3--:R-:W-:Y:S01]  /*0fc0*/  IMAD R8, R7, R6, R4 ;  /* 0x0000000607087224 */ /* 0x008fe200078e0204 */
[----:B------:R-:W-:-:S02]  /*0fd0*/  MOV R2, 0xffffffff ;  /* 0xffffffff00027802 */ /* 0x000fc40000000f00 */
[----:B------:R-:W-:Y:S01]  /*0fe0*/  MOV R6, 0x1 ;  /* 0x0000000100067802 */ /* 0x000fe20000000f00 */
[----:B------:R3:W4:Y:S02]  /*0ff0*/  F2I.U32.TRUNC.NTZ R11, R3 ;  /* 0x00000003000b7305 */ /* 0x000724000020f000 */
[----:B------:R-:W2:Y:S01]  /*1000*/  LDC R17, c[0x0][0x8a8] ;  /* 0x00022a00ff117b82 */ /* 0x000ea20000000800 */
[-CC-:B-----5:R-:W-:Y:S02]  /*1010*/  SHF.R.U64 R23, R12, R10.reuse, R5.reuse ;  /* 0x0000000a0c177219 */ /* 0x1a0fe40000001205 */
[----:B------:R-:W-:-:S05]  /*1020*/  SHF.R.U32.HI R4, RZ, R10, R5 ;  /* 0x0000000aff047219 */ /* 0x000fca0000011605 */
[----:B------:R-:W2:Y:S01]  /*1030*/  LDC R14, c[0x0][0x8f0] ;  /* 0x00023c00ff0e7b82 */ /* 0x000ea20000000800 */
[-C--:B-1----:R-:W-:Y:S02]  /*1040*/  SHF.L.U32 R2, R2, R15.reuse, RZ ;  /* 0x0000000f02027219 */ /* 0x082fe400000006ff */
[-CC-:B------:R-:W-:Y:S02]  /*1050*/  SHF.R.U64 R20, R23, R15.reuse, R4.reuse ;  /* 0x0000000f17147219 */ /* 0x180fe40000001204 */
[-C--:B------:R-:W-:Y:S02]  /*1060*/  SHF.R.U32.HI R4, RZ, R15.reuse, R4 ;  /* 0x0000000fff047219 */ /* 0x080fe40000011604 */
[----:B------:R-:W-:Y:S01]  /*1070*/  LOP3.LUT R10, RZ, R2, RZ, 0x33, !PT ;  /* 0x00000002ff0a7212 */ /* 0x000fe200078e33ff */
[----:B------:R-:W1:Y:S01]  /*1080*/  LDC R21, c[0x0][0x8e0] ;  /* 0x00023800ff157b82 */ /* 0x000e620000000800 */
[----:B------:R-:W-:Y:S02]  /*1090*/  SHF.L.U32 R9, R6, R15, RZ ;  /* 0x0000000f06097219 */ /* 0x000fe400000006ff */
[----:B------:R-:W-:-:S02]  /*10a0*/  MOV R2, R20 ;  /* 0x0000001400027202 */ /* 0x000fc40000000f00 */
[----:B---3--:R-:W-:-:S03]  /*10b0*/  MOV R3, R4 ;  /* 0x0000000400037202 */ /* 0x008fc60000000f00 */
[----:B------:R-:W3:Y:S01]  /*10c0*/  LDC R16, c[0x0][0x8b8] ;  /* 0x00022e00ff107b82 */ /* 0x000ee20000000800 */
[----:B----4-:R-:W-:Y:S05]  /*10d0*/  @!P0 BRA `(.L_x_11) ;  /* 0x0000000000288947 */ /* 0x010fea0003800000 */
[----:B------:R-:W4:Y:S02]  /*10e0*/  LDC R7, c[0x0][0x8f4] ;  /* 0x00023d00ff077b82 */ /* 0x000f240000000800 */
[----:B----4-:R-:W-:-:S04]  /*10f0*/  IADD3 R7, P0, R20, R7, RZ ;  /* 0x0000000714077210 */ /* 0x010fc80007f1e0ff */
        /* <DEDUP_REMOVED lines=8> */
.L_x_11:
[----:B--2---:R-:W-:Y:S02]  /*1180*/  SHF.R.U64 R2, R2, R14, R3 ;  /* 0x0000000e02027219 */ /* 0x004fe40000001203 */
[----:B------:R-:W-:Y:S02]  /*1190*/  IADD3 R11, -R11, RZ, RZ ;  /* 0x000000ff0b0b7210 */ /* 0x000fe40007ffe1ff */
[----:B------:R-:W-:Y:S02]  /*11a0*/  LOP3.LUT R10, R23, R10, RZ, 0xc0, !PT ;  /* 0x0000000a170a7212 */ /* 0x000fe400078ec0ff */
[----:B------:R-:W-:Y:S01]  /*11b0*/  IADD3 R3, R17, -0x1, RZ ;  /* 0xffffffff11037810 */ /* 0x000fe20007ffe0ff */
[----:B------:R-:W-:Y:S01]  /*11c0*/  @P2 IMAD R8, R13, R11, R0 ;  /* 0x0000000b0d082224 */ /* 0x000fe200078e0200 */
[----:B------:R-:W-:Y:S01]  /*11d0*/  IADD3 R4, -R2, RZ, RZ ;  /* 0x000000ff02047210 */ /* 0x000fe20007ffe1ff */
[----:B------:R-:W-:Y:S01]  /*11e0*/  IMAD R9, R9, R2, R10 ;  /* 0x0000000209097224 */ /* 0x000fe200078e020a */
[----:B------:R-:W-:-:S02]  /*11f0*/  LOP3.LUT R3, R12, R3, RZ, 0xc0, !PT ;  /* 0x000000030c037212 */ /* 0x000fc400078ec0ff */
[----:B------:R-:W-:Y:S01]  /*1200*/  R2UR UR43, R22 ;  /* 0x00000000162b72ca */ /* 0x000fe200000e0000 */
[----:B-1----:R-:W-:Y:S01]  /*1210*/  IMAD R0, R4, R21, R20 ;  /* 0x0000001504007224 */ /* 0x002fe200078e0214 */
[----:B------:R-:W-:Y:S01]  /*1220*/  MOV R6, 0x1 ;  /* 0x0000000100067802 */ /* 0x000fe20000000f00 */
[----:B---3--:R-:W-:Y:S02]  /*1230*/  IMAD R8, R9, R16, R8 ;  /* 0x0000001009087224 */ /* 0x008fe400078e0208 */
[----:B------:R-:W-:-:S05]  /*1240*/  IMAD R3, R0, R17, R3 ;  /* 0x0000001100037224 */ /* 0x000fca00078e0203 */
[----:B------:R-:W-:Y:S02]  /*1250*/  SEL R0, R3, R8, !P2 ;  /* 0x0000000803007207 */ /* 0x000fe40005000000 */
[----:B------:R-:W-:Y:S02]  /*1260*/  SEL R3, R8, R3, !P2 ;  /* 0x0000000308037207 */ /* 0x000fe40005000000 */
[----:B------:R-:W-:-:S15]  /*1270*/  R2UR UR41, R0 ;  /* 0x00000000002972ca */ /* 0x000fde00000e0000 */
.L_x_9:
[----:B------:R-:W-:-:S08]  /*1280*/  NOP ;  /* 0x0000000000007918 */ /* 0x000fd00000000000 */
[----:B------:R-:W1:Y:S02]  /*1290*/  USETMAXREG.TRY_ALLOC.CTAPOOL UP0, 0xf0 ;  /* 0x000000f0000079c8 */ /* 0x000e640008000600 */
[----:B-1----:R-:W-:-:S13]  /*12a0*/  PLOP3.LUT P0, PT, PT, PT, UP0, 0x80, 0x0 ;  /* 0x000000000000781c */ /* 0x002fda0003f0f008 */
[----:B------:R-:W-:Y:S05]  /*12b0*/  @!P0 BRA `(.L_x_9) ;  /* 0xfffffffc00f08947 */ /* 0x000fea000383ffff */
[----:B------:R-:W-:Y:S02]  /*12c0*/  ULDC.64 UR4, c[0x0][0x590] ;  /* 0x0001640000047ab9 */ /* 0x000fe40000000a00 */
[----:B------:R-:W-:-:S04]  /*12d0*/  ISETP.NE.U32.AND P0, PT, RZ, UR4, PT ;  /* 0x00000004ff007c0c */ /* 0x000fc8000bf05070 */
[----:B------:R-:W-:-:S13]  /*12e0*/  ISETP.NE.AND.EX P0, PT, RZ, UR5, PT, P0 ;  /* 0x00000005ff007c0c */ /* 0x000fda000bf05300 */
[----:B------:R-:W-:Y:S05]  /*12f0*/  @P0 BRA `(.L_x_12) ;  /* 0x0000000000340947 */ /* 0x000fea0003800000 */
[----:B------:R-:W-:Y:S02]  /*1300*/  ULDC.64 UR4, c[0x0][0x588] ;  /* 0x0001620000047ab9 */ /* 0x000fe40000000a00 */
[----:B------:R-:W-:-:S04]  /*1310*/  ISETP.NE.U32.AND P0, PT, RZ, UR4, PT ;  /* 0x00000004ff007c0c */ /* 0x000fc8000bf05070 */
[----:B------:R-:W-:-:S13]  /*1320*/  ISETP.NE.AND.EX P0, PT, RZ, UR5, PT, P0 ;  /* 0x00000005ff007c0c */ /* 0x000fda000bf05300 */
[----:B------:R-:W-:Y:S05]  /*1330*/  @!P0 BRA `(.L_x_13) ;  /* 0x0000000000148947 */ /* 0x000fea0003800000 */
[----:B------:R-:W1:Y:S02]  /*1340*/  LDC.64 R4, c[0x0][0x588] ;  /* 0x00016200ff047b82 */ /* 0x000e640000000a00 */
[----:B-1----:R1:W5:Y:S01]  /*1350*/  LDG.E R2, desc[UR56][R4.64] ;  /* 0x0000003804027981 */ /* 0x002362000c1e1900 */
[----:B------:R-:W-:-:S05]  /*1360*/  MOV R0, 0x1 ;  /* 0x0000000100007802 */ /* 0x000fca0000000f00 */
[----:B------:R1:W-:Y:S01]  /*1370*/  STL.S16 [R1+0x4b0], R0 ;  /* 0x0004b00001007387 */ /* 0x0003e20000100600 */
[----:B------:R-:W-:Y:S05]  /*1380*/  BRA `(.L_x_12) ;  /* 0x0000000000107947 */ /* 0x000fea0003800000 */
.L_x_13:
[----:B------:R-:W-:Y:S01]  /*1390*/  MOV R0, 0x1 ;  /* 0x0000000100007802 */ /* 0x000fe20000000f00 */
[----:B------:R-:W-:Y:S02]  /*13a0*/  ULDC UR4, c[0x0][0x580] ;  /* 0x0001600000047ab9 */ /* 0x000fe40000000800 */
[----:B------:R-:W-:Y:S02]  /*13b0*/  MOV R2, UR4 ;  /* 0x0000000400027c02 */ /* 0x000fe40008000f00 */
[----:B------:R2:W-:Y:S05]  /*13c0*/  STL.S16 [R1+0x4b0], R0 ;  /* 0x0004b00001007387 */ /* 0x0005ea0000100600 */
.L_x_12:
        /* <DEDUP_REMOVED lines=8> */
[----:B------:R-:W3:Y:S02]  /*1450*/  LDC.64 R16, c[0x0][0x5a8] ;  /* 0x00016a00ff107b82 */ /* 0x000ee40000000a00 */
[----:B---3--:R3:W5:Y:S01]  /*1460*/  LDG.E R16, desc[UR56][R16.64] ;  /* 0x0000003810107981 */ /* 0x008762000c1e1900 */
[----:B------:R-:W-:Y:S05]  /*1470*/  BRA `(.L_x_14) ;  /* 0x0000000000087947 */ /* 0x000fea0003800000 */
.L_x_15:
[----:B------:R-:W-:Y:S02]  /*1480*/  ULDC UR4, c[0x0][0x5a0] ;  /* 0x0001680000047ab9 */ /* 0x000fe40000000800 */
[----:B------:R-:W-:-:S07]  /*1490*/  MOV R16, UR4 ;  /* 0x0000000400107c02 */ /* 0x000fce0008000f00 */
.L_x_14:
[----:B------:R-:W-:-:S13]  /*14a0*/  LOP3.LUT P0, RZ, R6, 0xff, RZ, 0xc0, !PT ;  /* 0x000000ff06ff7812 */ /* 0x000fda000780c0ff */
[----:B------:R-:W-:Y:S05]  /*14b0*/  @!P0 EXIT ;  /* 0x000000000000894d */ /* 0x000fea0003800000 */
[----:B------:R-:W1:Y:S01]  /*14c0*/  S2R R7, SR_TID.X ;  /* 0x0000000000077919 */ /* 0x000e620000002100 */
[----:B------:R-:W-:Y:S01]  /*14d0*/  ULDC UR4, c[0x0][0x28c] ;  /* 0x0000a30000047ab9 */ /* 0x000fe20000000800 */
[----:B------:R-:W-:Y:S01]  /*14e0*/  CS2R R18, SRZ ;  /* 0x0000000000127805 */ /* 0x000fe2000001ff00 */
[----:B------:R-:W-:Y:S02]  /*14f0*/  UIADD3 UR4, UR4, 0x3f, URZ ;  /* 0x0000003f04047890 */ /* 0x000fe4000fffe03f */
[----:B------:R-:W-:Y:S02]  /*1500*/  ULOP3.LUT UR49, UR45, 0x1, URZ, 0xfc, !UPT ;  /* 0x000000012d317892 */ /* 0x000fe4000f8efc3f */
[----:B------:R-:W-:Y:S02]  /*1510*/  USHF.R.S32.HI UR5, URZ, 0x1f, UR4 ;  /* 0x0000001f3f057899 */ /* 0x000fe40008011404 */
[----:B------:R-:W-:Y:S02]  /*1520*/  ULOP3.LUT UR44, UR39, 0x1, URZ, 0xfc, !UPT ;  /* 0x00000001272c7892 */ /* 0x000fe4000f8efc3f */
[----:B------:R-:W-:Y:S01]  /*1530*/  ULEA.HI UR5, UR5, UR4, URZ, 0x6 ;  /* 0x0000000405057291 */ /* 0x000fe2000f8f303f */
[----:B------:R-:W-:Y:S01]  /*1540*/  ULDC.64 UR58, c[0x0][0x198] ;  /* 0x00006600003a7ab9 */ /* 0x000fe20000000a00 */
[----:B------:R-:W-:-:S02]  /*1550*/  UMOV UR36, URZ ;  /* 0x0000003f00247c82 */ /* 0x000fc40008000000 */
[----:B------:R-:W-:Y:S01]  /*1560*/  USHF.R.S32.HI UR50, URZ, 0x6, UR5 ;  /* 0x000000063f327899 */ /* 0x000fe20008011405 */
[----:B------:R-:W-:Y:S01]  /*1570*/  UMOV UR51, URZ ;  /* 0x0000003f00337c82 */ /* 0x000fe20008000000 */
[C---:B-12---:R-:W-:Y:S02]  /*1580*/  SHF.L.U32 R0, R7.reuse, 0x4, RZ ;  /* 0x0000000407007819 */ /* 0x046fe400000006ff */
[C---:B------:R-:W-:Y:S02]  /*1590*/  SHF.L.U32 R4, R7.reuse, 0x1, RZ ;  /* 0x0000000107047819 */ /* 0x040fe400000006ff */
[----:B------:R-:W-:Y:S02]  /*15a0*/  LOP3.LUT R5, R0, 0xe00, RZ, 0xc0, !PT ;  /* 0x00000e0000057812 */ /* 0x000fe400078ec0ff */
[----:B------:R-:W-:Y:S02]  /*15b0*/  SHF.L.U32 R0, R7, 0x3, RZ ;  /* 0x0000000307007819 */ /* 0x000fe400000006ff */
[----:B------:R-:W-:-:S02]  /*15c0*/  LOP3.LUT R5, R5, 0x6, R4, 0xf8, !PT ;  /* 0x0000000605057812 */ /* 0x000fc400078ef804 */
[----:B------:R-:W-:Y:S02]  /*15d0*/  LOP3.LUT R4, R0, 0x80, RZ, 0xc0, !PT ;  /* 0x0000008000047812 */ /* 0x000fe400078ec0ff */
[----:B------:R-:W-:Y:S02]  /*15e0*/  LOP3.LUT R5, R5, 0x60, R0, 0xf8, !PT ;  /* 0x0000006005057812 */ /* 0x000fe400078ef800 */
[--C-:B------:R-:W-:Y:S02]  /*15f0*/  LOP3.LUT R4, R4, 0x10, R7.reuse, 0xf8, !PT ;  /* 0x0000001004047812 */ /* 0x100fe400078ef807 */
[----:B------:R-:W-:Y:S02]  /*1600*/  SHF.R.U32.HI R0, RZ, 0x4, R7 ;  /* 0x00000004ff007819 */ /* 0x000fe40000011607 */
[----:B---3--:R-:W-:Y:S02]  /*1610*/  LOP3.LUT R17, R5, R4, RZ, 0xfc, !PT ;  /* 0x0000000405117212 */ /* 0x008fe400078efcff */
[----:B------:R-:W-:-:S02]  /*1620*/  LOP3.LUT P0, RZ, R0, 0x1, RZ, 0xc0, !PT ;  /* 0x0000000100ff7812 */ /* 0x000fc4000780c0ff */
[----:B------:R-:W-:-:S04]  /*1630*/  MOV R4, 0x8 ;  /* 0x0000000800047802 */ /* 0x000fc80000000f00 */
[----:B------:R-:W-:-:S07]  /*1640*/  SEL R0, R4, 0xfffffff8, !P0 ;  /* 0xfffffff804007807 */ /* 0x000fce0004000000 */
.L_x_225:
[----:B------:R-:W-:Y:S01]  /*1650*/  STL [R1+0x49c], RZ ;  /* 0x00049cff01007387 */ /* 0x000fe20000100800 */
[----:B------:R-:W1:Y:S01]  /*1660*/  S2UR UR9, SR_CgaCtaId ;  /* 0x00000000000979c3 */ /* 0x000e620000008800 */
[----:B------:R-:W-:Y:S01]  /*1670*/  UMOV UR48, 0x400 ;  /* 0x0000040000307882 */ /* 0x000fe20000000000 */
[----:B------:R-:W-:Y:S01]  /*1680*/  UMOV UR4, URZ ;  /* 0x0000003f00047c82 */ /* 0x000fe20008000000 */
[----:B------:R-:W-:Y:S01]  /*1690*/  STL [R1+0x498], RZ ;  /* 0x000498ff01007387 */ /* 0x000fe20000100800 */
[----:B------:R-:W-:Y:S01]  /*16a0*/  UMOV UR8, URZ ;  /* 0x0000003f00087c82 */ /* 0x000fe20008000000 */
[----:B------:R-:W-:Y:S01]  /*16b0*/  UMOV UR5, URZ ;  /* 0x0000003f00057c82 */ /* 0x000fe20008000000 */
[----:B------:R-:W-:Y:S01]  /*16c0*/  UMOV UR10, UR51 ;  /* 0x00000033000a7c82 */ /* 0x000fe20008000000 */
[----:B------:R-:W-:Y:S01]  /*16d0*/  STL [R1+0x494], RZ ;  /* 0x000494ff01007387 */ /* 0x000fe20000100800 */
[----:B------:R-:W2:Y:S01]  /*16e0*/  LDC R4, c[0x0][0x28c] ;  /* 0x0000a300ff047b82 */ /* 0x000ea20000000800 */
[----:B------:R-:W-:Y:S01]  /*16f0*/  UMOV UR11, UR36 ;  /* 0x00000024000b7c82 */ /* 0x000fe20008000000 */
[----:B------:R-:W-:Y:S01]  /*1700*/  CS2R R236, SRZ ;  /* 0x0000000000ec7805 */ /* 0x000fe2000001ff00 */
[----:B------:R-:W-:Y:S01]  /*1710*/  STL [R1+0x490], RZ ;  /* 0x000490ff01007387 */ /* 0x000fe20000100800 */
[----:B------:R-:W-:-:S02]  /*1720*/  CS2R R234, SRZ ;  /* 0x0000000000ea7805 */ /* 0x000fc4000001ff00 */
[----:B------:R-:W-:Y:S02]  /*1730*/  CS2R R232, SRZ ;  /* 0x0000000000e87805 */ /* 0x000fe4000001ff00 */
[----:B------:R-:W-:Y:S01]  /*1740*/  CS2R R230, SRZ ;  /* 0x0000000000e67805 */ /* 0x000fe2000001ff00 */
[----:B------:R-:W-:Y:S01]  /*1750*/  STL [R1+0x48c], RZ ;  /* 0x00048cff01007387 */ /* 0x000fe20000100800 */
[----:B------:R-:W-:Y:S02]  /*1760*/  CS2R R228, SRZ ;  /* 0x0000000000e47805 */ /* 0x000fe4000001ff00 */
[----:B------:R-:W-:Y:S02]  /*1770*/  CS2R R226, SRZ ;  /* 0x0000000000e27805 */ /* 0x000fe4000001ff00 */
[----:B------:R-:W-:Y:S01]  /*1780*/  CS2R R224, SRZ ;  /* 0x0000000000e07805 */ /* 0x000fe2000001ff00 */
[----:B------:R-:W-:Y:S01]  /*1790*/  STL [R1+0x488], RZ ;  /* 0x000488ff01007387 */ /* 0x000fe20000100800 */
[----:B------:R-:W-:-:S02]  /*17a0*/  CS2R R222, SRZ ;  /* 0x0000000000de7805 */ /* 0x000fc4000001ff00 */
[----:B------:R-:W-:Y:S02]  /*17b0*/  CS2R R220, SRZ ;  /* 0x0000000000dc7805 */ /* 0x000fe4000001ff00 */
[----:B------:R-:W-:Y:S01]  /*17c0*/  CS2R R218, SRZ ;  /* 0x0000000000da7805 */ /* 0x000fe2000001ff00 */
[----:B------:R-:W-:Y:S01]  /*17d0*/  STL [R1+0x484], RZ ;  /* 0x000484ff01007387 */ /* 0x000fe20000100800 */
[----:B-1----:R-:W-:Y:S01]  /*17e0*/  ULEA UR48, UR9, UR48, 0x18 ;  /* 0x0000003009307291 */ /* 0x002fe2000f8ec03f */
[----:B------:R-:W-:Y:S02]  /*17f0*/  CS2R R216, SRZ ;  /* 0x0000000000d87805 */ /* 0x000fe4000001ff00 */
[----:B------:R-:W-:Y:S01]  /*1800*/  CS2R R214, SRZ ;  /* 0x0000000000d67805 */ /* 0x000fe2000001ff00 */
[----:B------:R-:W-:Y:S01]  /*1810*/  STL [R1+0x480], RZ ;  /* 0x000480ff01007387 */ /* 0x000fe20000100800 */
[----:B------:R-:W-:Y:S02]  /*1820*/  CS2R R212, SRZ ;  /* 0x0000000000d47805 */ /* 0x000fe4000001ff00 */
[----:B------:R-:W-:-:S02]  /*1830*/  CS2R R210, SRZ ;  /* 0x0000000000d27805 */ /* 0x000fc4000001ff00 */
[----:B------:R-:W-:Y:S01]  /*1840*/  CS2R R208, SRZ ;  /* 0x0000000000d07805 */ /* 0x000fe2000001ff00 */
[----:B------:R-:W-:Y:S01]  /*1850*/  STL [R1+0x47c], RZ ;  /* 0x00047cff01007387 */ /* 0x000fe20000100800 */
[----:B--2---:R-:W-:Y:S02]  /*1860*/  ISETP.GE.AND P0, PT, R4, 0x1, PT ;  /* 0x000000010400780c */ /* 0x004fe40003f06270 */
[----:B------:R-:W-:Y:S02]  /*1870*/  CS2R R206, SRZ ;  /* 0x0000000000ce7805 */ /* 0x000fe4000001ff00 */
[----:B------:R-:W-:Y:S01]  /*1880*/  CS2R R204, SRZ ;  /* 0x0000000000cc7805 */ /* 0x000fe2000001ff00 */
[----:B------:R-:W-:Y:S01]  /*1890*/  STL [R1+0x478], RZ ;  /* 0x000478ff01007387 */ /* 0x000fe20000100800 */
[----:B------:R-:W-:Y:S02]  /*18a0*/  CS2R R202, SRZ ;  /* 0x0000000000ca7805 */ /* 0x000fe4000001ff00 */
[----:B------:R-:W-:-:S02]  /*18b0*/  CS2R R200, SRZ ;  /* 0x0000000000c87805 */ /* 0x000fc4000001ff00 */
[----:B------:R-:W-:Y:S01]  /*18c0*/  CS2R R198, SRZ ;  /* 0x0000000000c67805 */ /* 0x000fe2000001ff00 */
[----:B------:R-:W-:Y:S01]  /*18d0*/  STL [R1+0x474], RZ ;  /* 0x000474ff01007387 */ /* 0x000fe20000100800 */
[----:B------:R-:W-:Y:S02]  /*18e0*/  CS2R R196, SRZ ;  /* 0x0000000000c47805 */ /* 0x000fe4000001ff00 */
        /* <DEDUP_REMOVED lines=115> */
[----:B------:R-:W-:-:S03]  /*2020*/  CS2R R150, SRZ ;  /* 0x0000000000967805 */ /* 0x000fc6000001ff00 */
[----:B------:R-:W-:Y:S04]  /*2030*/  STL [R1+0x3fc], RZ ;  /* 0x0003fcff01007387 */ /* 0x000fe80000100800 */
        /* <DEDUP_REMOVED lines=127> */
[----:B------:R-:W-:Y:S04]  /*2830*/  STL [R1], RZ ;  /* 0x000000ff01007387 */ /* 0x000fe80000100800 */
        /* <DEDUP_REMOVED lines=39> */
[----:B------:R-:W-:Y:S01]  /*2ab0*/  STL [R1+0xa0], RZ ;  /* 0x0000a0ff01007387 */ /* 0x000fe20000100800 */
[----:B------:R-:W1:Y:S03]  /*2ac0*/  S2R R0, SR_TID.X ;  /* 0x0000000000007919 */ /* 0x000e660000002100 */
        /* <DEDUP_REMOVED lines=8> */
[----:B-1----:R-:W-:-:S03]  /*2b50*/  LOP3.LUT R0, R0, 0x80, RZ, 0xc0, !PT ;  /* 0x0000008000007812 */ /* 0x002fc600078ec0ff */
[----:B------:R-:W-:Y:S01]  /*2b60*/  STL [R1+0xc4], RZ ;  /* 0x0000c4ff01007387 */ /* 0x000fe20000100800 */
[----:B------:R-:W-:-:S03]  /*2b70*/  SHF.R.U32.HI R0, RZ, 0x7, R0 ;  /* 0x00000007ff007819 */ /* 0x000fc60000011600 */
        /* <DEDUP_REMOVED lines=33> */
[----:B------:R-:W1:Y:S04]  /*2d90*/  SHFL.IDX PT, R0, R0, RZ, 0x1f ;  /* 0x00001fff00007589 */ /* 0x000e6800000e0000 */
[----:B------:R2:W-:Y:S04]  /*2da0*/  STL [R1+0x14c], RZ ;  /* 0x00014cff01007387 */ /* 0x0005e80000100800 */
[----:B------:R2:W-:Y:S04]  /*2db0*/  STL [R1+0x150], RZ ;  /* 0x000150ff01007387 */ /* 0x0005e80000100800 */
[----:B------:R2:W-:Y:S04]  /*2dc0*/  STL [R1+0x154], RZ ;  /* 0x000154ff01007387 */ /* 0x0005e80000100800 */
[----:B------:R2:W-:Y:S04]  /*2dd0*/  STL [R1+0x158], RZ ;  /* 0x000158ff01007387 */ /* 0x0005e80000100800 */
[----:B------:R2:W-:Y:S04]  /*2de0*/  STL [R1+0x15c], RZ ;  /* 0x00015cff01007387 */ /* 0x0005e80000100800 */
[----:B------:R2:W-:Y:S01]  /*2df0*/  STL [R1+0x160], RZ ;  /* 0x000160ff01007387 */ /* 0x0005e20000100800 */
[----:B-1----:R-:W-:-:S03]  /*2e00*/  R2UR UR6, R0 ;  /* 0x00000000000672ca */ /* 0x002fc600000e0000 */
[----:B------:R2:W-:Y:S04]  /*2e10*/  STL [R1+0x164], RZ ;  /* 0x000164ff01007387 */ /* 0x0005e80000100800 */
[----:B------:R2:W-:Y:S04]  /*2e20*/  STL [R1+0x168], RZ ;  /* 0x000168ff01007387 */ /* 0x0005e80000100800 */
[----:B------:R2:W-:Y:S02]  /*2e30*/  STL [R1+0x16c], RZ ;  /* 0x00016cff01007387 */ /* 0x0005e40000100800 */
[----:B------:R-:W-:-:S02]  /*2e40*/  ULEA.HI UR7, UR6, UR6, URZ, 0x1 ;  /* 0x0000000606077291 */ /* 0x000fc4000f8f083f */
[----:B------:R2:W-:Y:S02]  /*2e50*/  STL [R1+0x170], RZ ;  /* 0x000170ff01007387 */ /* 0x0005e40000100800 */
[----:B------:R-:W-:Y:S02]  /*2e60*/  ULOP3.LUT UR7, UR7, 0xffffe, URZ, 0xc0, !UPT ;  /* 0x000ffffe07077892 */ /* 0x000fe4000f8ec03f */
[----:B------:R2:W-:Y:S02]  /*2e70*/  STL [R1+0x174], RZ ;  /* 0x000174ff01007387 */ /* 0x0005e40000100800 */
[----:B------:R-:W-:Y:S02]  /*2e80*/  UIADD3 UR7, UR6, -UR7, URZ ;  /* 0x8000000706077290 */ /* 0x000fe4000fffe03f */
[----:B------:R2:W-:Y:S02]  /*2e90*/  STL [R1+0x178], RZ ;  /* 0x000178ff01007387 */ /* 0x0005e40000100800 */
[----:B------:R-:W-:-:S02]  /*2ea0*/  ULEA UR7, UR7, UR48, 0xc ;  /* 0x0000003007077291 */ /* 0x000fc4000f8e603f */
[----:B------:R2:W-:Y:S02]  /*2eb0*/  STL [R1+0x17c], RZ ;  /* 0x00017cff01007387 */ /* 0x0005e40000100800 */
[----:B------:R-:W-:Y:S02]  /*2ec0*/  UIADD3 UR7, UR7, 0x6200, URZ ;  /* 0x0000620007077890 */ /* 0x000fe4000fffe03f */
[----:B------:R2:W-:Y:S02]  /*2ed0*/  STL [R1+0x180], RZ ;  /* 0x000180ff01007387 */ /* 0x0005e40000100800 */
[----:B------:R-:W-:Y:S02]  /*2ee0*/  USHF.R.U32.HI UR7, URZ, 0x4, UR7 ;  /* 0x000000043f077899 */ /* 0x000fe40008011607 */
[----:B------:R2:W-:Y:S02]  /*2ef0*/  STL [R1+0x184], RZ ;  /* 0x000184ff01007387 */ /* 0x0005e40000100800 */
[----:B------:R-:W-:-:S02]  /*2f00*/  ULOP3.LUT UR9, UR7, 0x3fff, URZ, 0xc0, !UPT ;  /* 0x00003fff07097892 */ /* 0x000fc4000f8ec03f */
[----:B------:R2:W-:Y:S04]  /*2f10*/  STL [R1+0x188], RZ ;  /* 0x000188ff01007387 */ /* 0x0005e80000100800 */
        /* <DEDUP_REMOVED lines=28> */
[----:B------:R2:W-:Y:S01]  /*30e0*/  STL [R1+0x1fc], RZ ;  /* 0x0001fcff01007387 */ /* 0x0005e20000100800 */
[----:B------:R-:W-:Y:S05]  /*30f0*/  @!P0 BRA `(.L_x_16) ;  /* 0x00000044005c8947 */ /* 0x000fea0003800000 */
[----:B------:R-:W-:-:S06]  /*3100*/  UISETP.NE.AND UP0, UPT, UR49, 0x3, UPT ;  /* 0x000000033100788c */ /* 0x000fcc000bf05270 */
[----:B------:R-:W-:-:S13]  /*3110*/  PLOP3.LUT P1, PT, PT, PT, UP0, 0x80, 0x0 ;  /* 0x000000000000781c */ /* 0x000fda0003f2f008 */
[----:B------:R-:W-:Y:S05]  /*3120*/  @!P1 BRA `(.L_x_17) ;  /* 0x0000000000049947 */ /* 0x000fea0003800000 */
[----:B------:R-:W-:Y:S01]  /*3130*/  BPT.TRAP 0x1 ;  /* 0x000000040000795c */ /* 0x000fe20000300000 */
.L_x_17:
[----:B------:R-:W-:Y:S01]  /*3140*/  ULEA UR4, UR51, UR48, 0x3 ;  /* 0x0000003033047291 */ /* 0x000fe2000f8e183f */
[----:B------:R-:W-:-:S04]  /*3150*/  MOV R0, UR36 ;  /* 0x0000002400007c02 */ /* 0x000fc80008000f00 */
[----:B------:R-:W-:-:S04]  /*3160*/  SHF.L.U32 R0, R0, 0x1f, RZ ;  /* 0x0000001f00007819 */ /* 0x000fc800000006ff */
[----:B------:R1:W3:Y:S01]  /*3170*/  SYNCS.PHASECHK.TRANS64.TRYWAIT P0, [UR4], R0 ;  /* 0x00000000ff0075a7 */ /* 0x0002e20008000144 */
[----:B------:R-:W-:Y:S05]  /*3180*/  @!P1 BRA `(.L_x_18) ;  /* 0x0000000000049947 */ /* 0x000fea0003800000 */
[----:B------:R-:W-:Y:S01]  /*3190*/  BPT.TRAP 0x1 ;  /* 0x000000040000795c */ /* 0x000fe20000300000 */
.L_x_18:
[----:B---3--:R-:W-:Y:S05]  /*31a0*/  @P0 BRA `(.L_x_19) ;  /* 0x0000000000080947 */ /* 0x008fea0003800000 */
[----:B------:R-:W3:Y:S02]  /*31b0*/  SYNCS.PHASECHK.TRANS64.TRYWAIT P0, [UR4], R0 ;  /* 0x00000000ff0075a7 */ /* 0x000ee40008000144 */
[----:B---3--:R-:W-:Y:S05]  /*31c0*/  @!P0 BRA `(.L_x_20) ;  /* 0x000001cc00948947 */ /* 0x008fea0003800000 */
.L_x_19:
[----:B------:R-:W-:Y:S01]  /*31d0*/  UIADD3 UR4, UR48, 0x1e200, URZ ;  /* 0x0001e20030047890 */ /* 0x000fe2000fffe03f */
[----:B------:R-:W-:Y:S01]  /*31e0*/  WARPGROUP.ARRIVE ;  /* 0x00000000000079c5 */ /* 0x000fe20000000000 */
[----:B------:R-:W-:Y:S02]  /*31f0*/  ULOP3.LUT UR10, UR9, 0x10000, URZ, 0xfc, !UPT ;  /* 0x00010000090a7892 */ /* 0x000fe4000f8efc3f */
[----:B------:R-:W-:Y:S02]  /*3200*/  USHF.R.U32.HI UR4, URZ, 0x4, UR4 ;  /* 0x000000043f047899 */ /* 0x000fe40008011604 */
[----:B------:R-:W-:Y:S02]  /*3210*/  ULEA UR10, UR51, UR10, 0xa ;  /* 0x0000000a330a7291 */ /* 0x000fe4000f8e503f */
[----:B------:R-:W-:Y:S01]  /*3220*/  ULOP3.LUT UR4, UR4, 0x3fff, URZ, 0xc0, !UPT ;  /* 0x00003fff04047892 */ /* 0x000fe2000f8ec03f */
[----:B------:R-:W-:Y:S01]  /*3230*/  UMOV UR5, 0x80000020 ;  /* 0x8000002000057882 */ /* 0x000fe20000000000 */
[----:B------:R-:W-:-:S02]  /*3240*/  UMOV UR7, 0x80000020 ;  /* 0x8000002000077882 */ /* 0x000fc40000000000 */
[----:B------:R-:W-:Y:S01]  /*3250*/  ULOP3.LUT UR4, UR4, 0x10000, URZ, 0xfc, !UPT ;  /* 0x0001000004047892 */ /* 0x000fe2000f8efc3f */
[----:B------:R-:W-:-:S03]  /*3260*/  UMOV UR8, 0x2 ;  /* 0x0000000200087882 */ /* 0x000fc60000000000 */
[----:B------:R-:W-:-:S03]  /*3270*/  ULEA UR11, UR51, UR4, 0xa ;  /* 0x00000004330b7291 */ /* 0x000fc6000f8e503f */
[----:B------:R-:W-:-:S04]  /*3280*/  UMOV UR4, UR10 ;  /* 0x0000000a00047c82 */ /* 0x000fc80008000000 */
[----:B------:R-:W-:Y:S02]  /*3290*/  UMOV UR6, UR11 ;  /* 0x0000000b00067c82 */ /* 0x000fe40008000000 */
[----:B------:R-:W-:Y:S01]  /*32a0*/  QGMMA.64x256x32.F32.E4M3.E4M3 R24, gdesc[UR4], RZ, !UPT, gsb0 ;  /* 0x03e00000041879f3 */ /* 0x000fe2000c0008ff */
[----:B------:R-:W-:Y:S01]  /*32b0*/  UIADD3 UR4, UR10, 0x200, URZ ;  /* 0x000002000a047890 */ /* 0x000fe2000fffe03f */
[----:B------:R-:W-:Y:S01]  /*32c0*/  UMOV UR5, 0x80000020 ;  /* 0x8000002000057882 */ /* 0x000fe20000000000 */
[----:B------:R-:W-:Y:S02]  /*32d0*/  WARPGROUP.DEPBAR.LE gsb0, 0x0 ;  /* 0x00008000000079c5 */ /* 0x000fe40000010000 */
[----:B------:R-:W-:Y:S04]  /*32e0*/  STL.64 [R1], R24 ;  /* 0x0000001801007387 */ /* 0x000fe80000100a00 */
[----:B------:R-:W-:Y:S04]  /*32f0*/  STL.64 [R1+0x8], R26 ;  /* 0x0000081a01007387 */ /* 0x000fe80000100a00 */
        /* <DEDUP_REMOVED lines=61> */
[----:B------:R4:W-:Y:S02]  /*36d0*/  STL.64 [R1+0x1f8], R150 ;  /* 0x0001f89601007387 */ /* 0x0009e40000100a00 */
[----:B----4-:R-:W-:-:S06]  /*36e0*/  WARPGROUP.ARRIVE ;  /* 0x00000000000079c5 */ /* 0x010fcc0000000000 */
[----:B------:R-:W-:Y:S03]  /*36f0*/  QGMMA.64x256x32.F32.E4M3.E4M3 R24, gdesc[UR4], RZ, !UPT, gsb0 ;  /* 0x03e00000041879f3 */ /* 0x000fe6000c0008ff */
[----:B------:R-:W-:Y:S02]  /*3700*/  WARPGROUP.DEPBAR.LE gsb0, 0x0 ;  /* 0x00008000000079c5 */ /* 0x000fe40000010000 */
        /* <DEDUP_REMOVED lines=21> */
[----:B------:R4:W-:Y:S04]  /*3860*/  STL.64 [R1+0x4b8], R108 ;  /* 0x0004b86c01007387 */ /* 0x0009e80000100a00 */
        /* <DEDUP_REMOVED lines=69> */
[----:B----4-:R-:W4:Y:S04]  /*3cc0*/  LDL.LU.64 R108, [R1] ;  /* 0x00000000016c7983 */ /* 0x010f280000300a00 */
[----:B------:R-:W4:Y:S04]  /*3cd0*/  LDL.LU.64 R110, [R1+0x8] ;  /* 0x00000800016e7983 */ /* 0x000f280000300a00 */
        /* <DEDUP_REMOVED lines=61> */
[----:B------:R-:W4:Y:S01]  /*40b0*/  LDL.LU.64 R234, [R1+0x1f8] ;  /* 0x0001f80001ea7983 */ /* 0x000f220000300a00 */
[----:B------:R-:W-:-:S02]  /*40c0*/  UIADD3 UR4, UR10, 0x2, URZ ;  /* 0x000000020a047890 */ /* 0x000fc4000fffe03f */
[----:B------:R-:W-:Y:S01]  /*40d0*/  UIADD3 UR6, UR11, 0x2, URZ ;  /* 0x000000020b067890 */ /* 0x000fe2000fffe03f */
[----:B------:R-:W-:Y:S01]  /*40e0*/  STL [R1+0x388], RZ ;  /* 0x000388ff01007387 */ /* 0x000fe20000100800 */
[----:B------:R-:W-:Y:S01]  /*40f0*/  UMOV UR5, 0x80000020 ;  /* 0x8000002000057882 */ /* 0x000fe20000000000 */
[----:B------:R-:W-:Y:S02]  /*4100*/  UMOV UR7, 0x80000020 ;  /* 0x8000002000077882 */ /* 0x000fe40000000000 */
        /* <DEDUP_REMOVED lines=25> */
[----:B----4-:R-:W-:-:S06]  /*42a0*/  WARPGROUP.ARRIVE ;  /* 0x00000000000079c5 */ /* 0x010fcc0000000000 */
[----:B------:R-:W-:Y:S03]  /*42b0*/  QGMMA.64x256x32.F32.E4M3.E4M3 R108, gdesc[UR4], R108, gsb0 ;  /* 0x03e00000046c79f3 */ /* 0x000fe6000800086c */
[----:B------:R-:W-:Y:S02]  /*42c0*/  WARPGROUP.DEPBAR.LE gsb0, 0x0 ;  /* 0x00008000000079c5 */ /* 0x000fe40000010000 */
[----:B------:R-:W-:Y:S01]  /*42d0*/  STL.64 [R1], R108 ;  /* 0x0000006c01007387 */ /* 0x000fe20000100a00 */
[----:B------:R-:W-:Y:S01]  /*42e0*/  UIADD3 UR4, UR10, 0x202, URZ ;  /* 0x000002020a047890 */ /* 0x000fe2000fffe03f */
[----:B------:R-:W-:Y:S02]  /*42f0*/  MOV R21, R221 ;  /* 0x000000dd00157202 */ /* 0x000fe40000000f00 */
[----:B------:R-:W-:Y:S01]  /*4300*/  STL.64 [R1+0x8], R110 ;  /* 0x0000086e01007387 */ /* 0x000fe20000100a00 */
[----:B------:R-:W-:Y:S01]  /*4310*/  UMOV UR5, 0x80000020 ;  /* 0x8000002000057882 */ /* 0x000fe20000000000 */
[----:B------:R-:W-:-:S02]  /*4320*/  MOV R20, R222 ;  /* 0x000000de00147202 */ /* 0x000fc40000000f00 */
[----:B------:R-:W-:Y:S01]  /*4330*/  STL.64 [R1+0x10], R112 ;  /* 0x0000107001007387 */ /* 0x000fe20000100a00 */
[----:B------:R-:W-:Y:S02]  /*4340*/  MOV R15, R223 ;  /* 0x000000df000f7202 */ /* 0x000fe40000000f00 */
[----:B------:R-:W-:Y:S02]  /*4350*/  CS2R R236, SRZ ;  /* 0x0000000000ec7805 */ /* 0x000fe4000001ff00 */
[----:B------:R-:W-:Y:S01]  /*4360*/  MOV R14, R224 ;  /* 0x000000e0000e7202 */ /* 0x000fe20000000f00 */
[----:B------:R-:W-:Y:S01]  /*4370*/  STL.64 [R1+0x18], R114 ;  /* 0x0000187201007387 */ /* 0x000fe20000100a00 */
[----:B------:R-:W-:Y:S02]  /*4380*/  MOV R13, R225 ;  /* 0x000000e1000d7202 */ /* 0x000fe40000000f00 */
[----:B------:R-:W-:Y:S02]  /*4390*/  CS2R R22, SRZ ;  /* 0x0000000000167805 */ /* 0x000fe4000001ff00 */
[----:B------:R-:W-:Y:S01]  /*43a0*/  MOV R12, R226 ;  /* 0x000000e2000c7202 */ /* 0x000fe20000000f00 */
[----:B------:R-:W-:Y:S01]  /*43b0*/  STL.64 [R1+0x20], R116 ;  /* 0x0000207401007387 */ /* 0x000fe20000100a00 */
[----:B------:R-:W-:-:S02]  /*43c0*/  MOV R11, R227 ;  /* 0x000000e3000b7202 */ /* 0x000fc40000000f00 */
[----:B------:R-:W-:Y:S01]  /*43d0*/  MOV R10, R228 ;  /* 0x000000e4000a7202 */ /* 0x000fe20000000f00 */
[----:B------:R-:W-:Y:S01]  /*43e0*/  STL.64 [R1+0x28], R118 ;  /* 0x0000287601007387 */ /* 0x000fe20000100a00 */
[----:B------:R-:W-:Y:S02]  /*43f0*/  MOV R9, R229 ;  /* 0x000000e500097202 */ /* 0x000fe40000000f00 */
[----:B------:R-:W-:Y:S01]  /*4400*/  MOV R8, R230 ;  /* 0x000000e600087202 */ /* 0x000fe20000000f00 */
[----:B------:R-:W-:Y:S01]  /*4410*/  STL.64 [R1+0x30], R120 ;  /* 0x0000307801007387 */ /* 0x000fe20000100a00 */
[----:B------:R-:W-:Y:S02]  /*4420*/  MOV R7, R231 ;  /* 0x000000e700077202 */ /* 0x000fe40000000f00 */
[----:B------:R-:W-:Y:S01]  /*4430*/  MOV R6, R232 ;  /* 0x000000e800067202 */ /* 0x000fe20000000f00 */
[----:B------:R-:W-:Y:S01]  /*4440*/  STL.64 [R1+0x38], R122 ;  /* 0x0000387a01007387 */ /* 0x000fe20000100a00 */
[----:B---3--:R-:W-:-:S02]  /*4450*/  MOV R5, R233 ;  /* 0x000000e900057202 */ /* 0x008fc40000000f00 */
[----:B------:R-:W-:Y:S01]  /*4460*/  MOV R4, R234 ;  /* 0x000000ea00047202 */ /* 0x000fe20000000f00 */
[----:B------:R-:W-:Y:S01]  /*4470*/  STL.64 [R1+0x40], R124 ;  /* 0x0000407c01007387 */ /* 0x000fe20000100a00 */
[----:B-1----:R-:W-:-:S03]  /*4480*/  MOV R0, R235 ;  /* 0x000000eb00007202 */ /* 0x002fc60000000f00 */
        /* <DEDUP_REMOVED lines=55> */
[----:B-1----:R-:W4:Y:S04]  /*4800*/  LDL.LU.64 R150, [R1+0x560] ;  /* 0x0005600001967983 */ /* 0x002f280000300a00 */
        /* <DEDUP_REMOVED lines=21> */
[----:B---3--:R-:W-:-:S02]  /*4960*/  CS2R R234, SRZ ;  /* 0x0000000000ea7805 */ /* 0x008fc4000001ff00 */
[----:B------:R-:W-:Y:S02]  /*4970*/  CS2R R232, SRZ ;  /* 0x0000000000e87805 */ /* 0x000fe4000001ff00 */
[----:B------:R-:W-:Y:S01]  /*4980*/  CS2R R230, SRZ ;  /* 0x0000000000e67805 */ /* 0x000fe2000001ff00 */
[----:B------:R1:W-:Y:S01]  /*4990*/  STL [R1+0x320], RZ ;  /* 0x000320ff01007387 */ /* 0x0003e20000100800 */
[----:B------:R-:W-:Y:S02]  /*49a0*/  CS2R R228, SRZ ;  /* 0x0000000000e47805 */ /* 0x000fe4000001ff00 */
[----:B------:R-:W-:Y:S02]  /*49b0*/  CS2R R226, SRZ ;  /* 0x0000000000e27805 */ /* 0x000fe4000001ff00 */
[----:B------:R-:W-:Y:S01]  /*49c0*/  CS2R R224, SRZ ;  /* 0x0000000000e07805 */ /* 0x000fe2000001ff00 */
[----:B------:R1:W-:Y:S01]  /*49d0*/  STL [R1+0x31c], RZ ;  /* 0x00031cff01007387 */ /* 0x0003e20000100800 */
[----:B------:R-:W-:-:S02]  /*49e0*/  CS2R R222, SRZ ;  /* 0x0000000000de7805 */ /* 0x000fc4000001ff00 */
        /* <DEDUP_REMOVED lines=106> */
[----:B----4-:R-:W-:-:S06]  /*5090*/  WARPGROUP.ARRIVE ;  /* 0x00000000000079c5 */ /* 0x010fcc0000000000 */
[----:B------:R-:W-:Y:S01]  /*50a0*/  QGMMA.64x256x32.F32.E4M3.E4M3 R24, gdesc[UR4], R24, gsb0 ;  /* 0x03e00000041879f3 */ /* 0x000fe20008000818 */
[----:B------:R-:W-:Y:S02]  /*50b0*/  ULDC UR4, c[0x0][0x50c] ;  /* 0x0001430000047ab9 */ /* 0x000fe40000000800 */
[----:B------:R-:W-:-:S04]  /*50c0*/  UISETP.NE.AND UP0, UPT, UR4, 0x2, UPT ;  /* 0x000000020400788c */ /* 0x000fc8000bf05270 */
[----:B------:R-:W-:-:S06]  /*50d0*/  USEL UR4, URZ, 0x1, UP0 ;  /* 0x000000013f047887 */ /* 0x000fcc0008000000 */
[----:B------:R-:W-:Y:S01]  /*50e0*/  ISETP.NE.AND P0, PT, RZ, UR4, PT ;  /* 0x00000004ff007c0c */ /* 0x000fe2000bf05270 */
[----:B------:R-:W-:-:S12]  /*50f0*/  WARPGROUP.DEPBAR.LE gsb0, 0x0 ;  /* 0x00008000000079c5 */ /* 0x000fd80000010000 */
[----:B-1----:R-:W-:Y:S05]  /*5100*/  @!P0 BRA `(.L_x_21) ;  /* 0x0000002400408947 */ /* 0x002fea0003800000 */
[----:B------:R-:W3:Y:S04]  /*5110*/  LDL R22, [R1] ;  /* 0x0000000001167983 */ /* 0x000ee80000100800 */
[----:B------:R-:W4:Y:S04]  /*5120*/  LDL R23, [R1+0x4] ;  /* 0x0000040001177983 */ /* 0x000f280000100800 */
[----:B------:R-:W2:Y:S04]  /*5130*/  LDL R152, [R1+0x8] ;  /* 0x0000080001987983 */ /* 0x000ea80000100800 */
        /* <DEDUP_REMOVED lines=83> */
[----:B------:R1:W-:Y:S04]  /*5670*/  STL [R1+0x51c], R131 ;  /* 0x00051c8301007387 */ /* 0x0003e80000100800 */
[----:B-1----:R-:W3:Y:S04]  /*5680*/  LDL R131, [R1+0x158] ;  /* 0x0001580001837983 */ /* 0x002ee80000100800 */
[----:B------:R1:W-:Y:S04]  /*5690*/  STL [R1+0x518], R132 ;  /* 0x0005188401007387 */ /* 0x0003e80000100800 */
[----:B-1----:R-:W4:Y:S04]  /*56a0*/  LDL R132, [R1+0x15c] ;  /* 0x00015c0001847983 */ /* 0x002f280000100800 */
[----:B------:R1:W-:Y:S04]  /*56b0*/  STL [R1+0x514], R133 ;  /* 0x0005148501007387 */ /* 0x0003e80000100800 */
[----:B-1----:R-:W2:Y:S04]  /*56c0*/  LDL R133, [R1+0x160] ;  /* 0x0001600001857983 */ /* 0x002ea80000100800 */
[----:B------:R1:W-:Y:S04]  /*56d0*/  STL [R1+0x510], R134 ;  /* 0x0005108601007387 */ /* 0x0003e80000100800 */
[----:B-1----:R-:W4:Y:S04]  /*56e0*/  LDL R134, [R1+0x164] ;  /* 0x0001640001867983 */ /* 0x002f280000100800 */
        /* <DEDUP_REMOVED lines=40> */
[----:B-----5:R1:W-:Y:S04]  /*5970*/  STL [R1+0x4bc], R16 ;  /* 0x0004bc1001007387 */ /* 0x0203e80000100800 */
[----:B-1----:R-:W4:Y:S04]  /*5980*/  LDL R16, [R1+0x1b8] ;  /* 0x0001b80001107983 */ /* 0x002f280000100800 */
[----:B------:R1:W-:Y:S04]  /*5990*/  STL [R1+0x4b8], R3 ;  /* 0x0004b80301007387 */ /* 0x0003e80000100800 */
[----:B-1----:R-:W4:Y:S04]  /*59a0*/  LDL R3, [R1+0x1bc] ;  /* 0x0001bc0001037983 */ /* 0x002f280000100800 */
[----:B------:R1:W-:Y:S04]  /*59b0*/  STL [R1+0x4b4], R2 ;  /* 0x0004b40201007387 */ /* 0x0003e80000100800 */
[----:B-1----:R-:W4:Y:S01]  /*59c0*/  LDL R2, [R1+0x1c0] ;  /* 0x0001c00001027983 */ /* 0x002f220000100800 */
[----:B--2---:R-:W-:-:S01]  /*59d0*/  FADD R133, RZ, R133 ;  /* 0x00000085ff857221 */ /* 0x004fc20000000000 */
[----:B---3--:R-:W-:Y:S01]  /*59e0*/  FADD R236, RZ, R131 ;  /* 0x00000083ffec7221 */ /* 0x008fe20000000000 */
[----:B----4-:R-:W-:-:S01]  /*59f0*/  FADD R134, RZ, R134 ;  /* 0x00000086ff867221 */ /* 0x010fc20000000000 */
[----:B------:R-:W2:Y:S01]  /*5a00*/  LDL.LU R131, [R1+0x51c] ;  /* 0x00051c0001837983 */ /* 0x000ea20000300800 */
[----:B------:R-:W-:-:S01]  /*5a10*/  FADD R237, RZ, R132 ;  /* 0x00000084ffed7221 */ /* 0x000fc20000000000 */
[----:B------:R-:W-:Y:S01]  /*5a20*/  FADD R135, RZ, R135 ;  /* 0x00000087ff877221 */ /* 0x000fe20000000000 */
[----:B------:R-:W-:-:S01]  /*5a30*/  FADD R21, RZ, R21 ;  /* 0x00000015ff157221 */ /* 0x000fc20000000000 */
[----:B------:R-:W3:Y:S01]  /*5a40*/  LDL.LU R132, [R1+0x518] ;  /* 0x0005180001847983 */ /* 0x000ee20000300800 */
[----:B------:R-:W-:-:S01]  /*5a50*/  FADD R136, RZ, R136 ;  /* 0x00000088ff887221 */ /* 0x000fc20000000000 */
[----:B------:R-:W-:Y:S01]  /*5a60*/  FADD R20, RZ, R20 ;  /* 0x00000014ff147221 */ /* 0x000fe20000000000 */
[----:B------:R-:W-:-:S01]  /*5a70*/  FADD R22, RZ, R22 ;  /* 0x00000016ff167221 */ /* 0x000fc20000000000 */
[----:B------:R1:W-:Y:S01]  /*5a80*/  STL [R1+0x200], R133 ;  /* 0x0002008501007387 */ /* 0x0003e20000100800 */
[----:B------:R-:W-:-:S01]  /*5a90*/  FADD R23, RZ, R23 ;  /* 0x00000017ff177221 */ /* 0x000fc20000000000 */
[----:B------:R-:W-:Y:S01]  /*5aa0*/  FADD R152, RZ, R152 ;  /* 0x00000098ff987221 */ /* 0x000fe20000000000 */
[----:B------:R-:W-:-:S01]  /*5ab0*/  FADD R153, RZ, R153 ;  /* 0x00000099ff997221 */ /* 0x000fc20000000000 */
[----:B------:R-:W-:Y:S01]  /*5ac0*/  FADD R154, RZ, R154 ;  /* 0x0000009aff9a7221 */ /* 0x000fe20000000000 */
[----:B------:R-:W-:-:S01]  /*5ad0*/  FADD R155, RZ, R155 ;  /* 0x0000009bff9b7221 */ /* 0x000fc20000000000 */
[----:B------:R-:W-:Y:S01]  /*5ae0*/  FADD R156, RZ, R156 ;  /* 0x0000009cff9c7221 */ /* 0x000fe20000000000 */
[----:B------:R-:W-:-:S01]  /*5af0*/  FADD R157, RZ, R157 ;  /* 0x0000009dff9d7221 */ /* 0x000fc20000000000 */
[----:B------:R-:W-:Y:S01]  /*5b00*/  FADD R137, RZ, R137 ;  /* 0x00000089ff897221 */ /* 0x000fe20000000000 */
[----:B------:R-:W-:-:S01]  /*5b10*/  FADD R158, RZ, R158 ;  /* 0x0000009eff9e7221 */ /* 0x000fc20000000000 */
[----:B-1----:R-:W4:Y:S01]  /*5b20*/  LDL.LU R133, [R1+0x514] ;  /* 0x0005140001857983 */ /* 0x002f220000300800 */
        /* <DEDUP_REMOVED lines=97> */
[----:B-1----:R-:W4:Y:S04]  /*6140*/  LDL.LU R140, [R1+0x4f8] ;  /* 0x0004f800018c7983 */ /* 0x002f280000300800 */
[----:B------:R1:W-:Y:S01]  /*6150*/  STL [R1+0x220], R141 ;  /* 0x0002208d01007387 */ /* 0x0003e20000100800 */
[----:B------:R-:W-:-:S03]  /*6160*/  FADD R145, RZ, R145 ;  /* 0x00000091ff917221 */ /* 0x000fc60000000000 */
        /* <DEDUP_REMOVED lines=19> */
[----:B------:R1:W-:Y:S04]  /*62a0*/  STL [R1+0x23c], R148 ;  /* 0x00023c9401007387 */ /* 0x0003e80000100800 */
[----:B-1----:R-:W4:Y:S04]  /*62b0*/  LDL.LU R148, [R1+0x4d8] ;  /* 0x0004d80001947983 */ /* 0x002f280000300800 */
[----:B------:R1:W-:Y:S04]  /*62c0*/  STL [R1+0x240], R149 ;  /* 0x0002409501007387 */ /* 0x0003e80000100800 */
[----:B-1----:R-:W4:Y:S04]  /*62d0*/  LDL.LU R149, [R1+0x4d4] ;  /* 0x0004d40001957983 */ /* 0x002f280000300800 */
[----:B------:R1:W-:Y:S04]  /*62e0*/  STL [R1+0x244], R150 ;  /* 0x0002449601007387 */ /* 0x0003e80000100800 */
[----:B-1----:R-:W4:Y:S04]  /*62f0*/  LDL.LU R150, [R1+0x4d0] ;  /* 0x0004d00001967983 */ /* 0x002f280000300800 */
[----:B------:R1:W-:Y:S04]  /*6300*/  STL [R1+0x248], R151 ;  /* 0x0002489701007387 */ /* 0x0003e80000100800 */
[----:B-1----:R-:W4:Y:S01]  /*6310*/  LDL.LU R151, [R1+0x4cc] ;  /* 0x0004cc0001977983 */ /* 0x002f220000300800 */
[----:B------:R-:W-:-:S01]  /*6320*/  FADD R19, RZ, R19 ;  /* 0x00000013ff137221 */ /* 0x000fc20000000000 */
[----:B------:R-:W-:Y:S01]  /*6330*/  FADD R18, RZ, R18 ;  /* 0x00000012ff127221 */ /* 0x000fe20000000000 */
[----:B------:R-:W-:-:S01]  /*6340*/  FADD R17, RZ, R17 ;  /* 0x00000011ff117221 */ /* 0x000fc20000000000 */
[----:B------:R-:W-:-:S02]  /*6350*/  FADD R16, RZ, R16 ;  /* 0x00000010ff107221 */ /* 0x000fc40000000000 */
[----:B------:R1:W-:Y:S01]  /*6360*/  STL [R1+0x24c], R19 ;  /* 0x00024c1301007387 */ /* 0x0003e20000100800 */
[----:B------:R-:W-:-:S03]  /*6370*/  FADD R3, RZ, R3 ;  /* 0x00000003ff037221 */ /* 0x000fc60000000000 */
[----:B-1----:R1:W5:Y:S04]  /*6380*/  LDL.LU R19, [R1+0x4c8] ;  /* 0x0004c80001137983 */ /* 0x0023680000300800 */
[----:B------:R1:W-:Y:S01]  /*6390*/  STL [R1+0x250], R18 ;  /* 0x0002501201007387 */ /* 0x0003e20000100800 */
[----:B------:R-:W-:-:S03]  /*63a0*/  FADD R2, RZ, R2 ;  /* 0x00000002ff027221 */ /* 0x000fc60000000000 */
[----:B-1----:R1:W5:Y:S04]  /*63b0*/  LDL.LU R18, [R1+0x4c4] ;  /* 0x0004c40001127983 */ /* 0x0023680000300800 */
[----:B------:R2:W-:Y:S04]  /*63c0*/  STL [R1+0x254], R17 ;  /* 0x0002541101007387 */ /* 0x0005e80000100800 */
[----:B--2---:R1:W5:Y:S04]  /*63d0*/  LDL.LU R17, [R1+0x4c0] ;  /* 0x0004c00001117983 */ /* 0x0043680000300800 */
[----:B------:R2:W-:Y:S04]  /*63e0*/  STL [R1+0x258], R16 ;  /* 0x0002581001007387 */ /* 0x0005e80000100800 */
[----:B--2---:R1:W5:Y:S04]  /*63f0*/  LDL.LU R16, [R1+0x4bc] ;  /* 0x0004bc0001107983 */ /* 0x0043680000300800 */
[----:B------:R2:W-:Y:S04]  /*6400*/  STL [R1+0x25c], R3 ;  /* 0x00025c0301007387 */ /* 0x0005e80000100800 */
[----:B--2---:R1:W5:Y:S04]  /*6410*/  LDL.LU R3, [R1+0x4b8] ;  /* 0x0004b80001037983 */ /* 0x0043680000300800 */
[----:B------:R2:W-:Y:S04]  /*6420*/  STL [R1+0x260], R2 ;  /* 0x0002600201007387 */ /* 0x0005e80000100800 */
[----:B--2---:R1:W5:Y:S04]  /*6430*/  LDL.LU R2, [R1+0x4b4] ;  /* 0x0004b40001027983 */ /* 0x0043680000300800 */
[----:B------:R2:W-:Y:S04]  /*6440*/  STL [R1+0x264], R21 ;  /* 0x0002641501007387 */ /* 0x0005e80000100800 */
[----:B------:R3:W-:Y:S01]  /*6450*/  STL [R1+0x268], R20 ;  /* 0x0002681401007387 */ /* 0x0007e20000100800 */
[----:B--2---:R-:W-:-:S01]  /*6460*/  FADD R21, RZ, R15 ;  /* 0x0000000fff157221 */ /* 0x004fc20000000000 */
[----:B------:R-:W-:Y:S01]  /*6470*/  FADD R15, RZ, R13 ;  /* 0x0000000dff0f7221 */ /* 0x000fe20000000000 */
[----:B---3--:R-:W-:-:S01]  /*6480*/  FADD R20, RZ, R14 ;  /* 0x0000000eff147221 */ /* 0x008fc20000000000 */
[----:B------:R-:W-:Y:S01]  /*6490*/  FADD R14, RZ, R12 ;  /* 0x0000000cff0e7221 */ /* 0x000fe20000000000 */
[----:B------:R-:W-:-:S01]  /*64a0*/  FADD R13, RZ, R11 ;  /* 0x0000000bff0d7221 */ /* 0x000fc20000000000 */
[----:B------:R-:W-:Y:S01]  /*64b0*/  STL [R1+0x26c], R21 ;  /* 0x00026c1501007387 */ /* 0x000fe20000100800 */
[----:B------:R-:W-:-:S01]  /*64c0*/  FADD R12, RZ, R10 ;  /* 0x0000000aff0c7221 */ /* 0x000fc20000000000 */
[----:B------:R-:W-:Y:S01]  /*64d0*/  FADD R11, RZ, R9 ;  /* 0x00000009ff0b7221 */ /* 0x000fe20000000000 */
[----:B------:R-:W-:-:S01]  /*64e0*/  FADD R10, RZ, R8 ;  /* 0x00000008ff0a7221 */ /* 0x000fc20000000000 */
[----:B------:R-:W-:Y:S01]  /*64f0*/  STL [R1+0x270], R20 ;  /* 0x0002701401007387 */ /* 0x000fe20000100800 */
[----:B------:R-:W-:-:S01]  /*6500*/  FADD R9, RZ, R7 ;  /* 0x00000007ff097221 */ /* 0x000fc20000000000 */
[----:B------:R-:W-:-:S02]  /*6510*/  FADD R8, RZ, R6 ;  /* 0x00000006ff087221 */ /* 0x000fc40000000000 */
[----:B------:R-:W-:Y:S01]  /*6520*/  STL [R1+0x274], R15 ;  /* 0x0002740f01007387 */ /* 0x000fe20000100800 */
[----:B------:R-:W-:-:S03]  /*6530*/  FADD R7, RZ, R5 ;  /* 0x00000005ff077221 */ /* 0x000fc60000000000 */
        /* <DEDUP_REMOVED lines=8> */
[----:B------:R-:W-:Y:S04]  /*65c0*/  STL [R1+0x288], R10 ;  /* 0x0002880a01007387 */ /* 0x000fe80000100800 */
[----:B------:R-:W-:Y:S04]  /*65d0*/  STL [R1+0x28c], R9 ;  /* 0x00028c0901007387 */ /* 0x000fe80000100800 */
[----:B------:R-:W-:Y:S04]  /*65e0*/  STL [R1+0x290], R8 ;  /* 0x0002900801007387 */ /* 0x000fe80000100800 */
[----:B------:R-:W-:Y:S04]  /*65f0*/  STL [R1+0x294], R7 ;  /* 0x0002940701007387 */ /* 0x000fe80000100800 */
[----:B------:R-:W-:Y:S04]  /*6600*/  STL [R1+0x298], R6 ;  /* 0x0002980601007387 */ /* 0x000fe80000100800 */
[----:B------:R2:W-:Y:S04]  /*6610*/  STL [R1+0x29c], R5 ;  /* 0x00029c0501007387 */ /* 0x0005e80000100800 */
[----:B------:R3:W-:Y:S04]  /*6620*/  STL [R1+0x2a0], R4 ;  /* 0x0002a00401007387 */ /* 0x0007e80000100800 */
[----:B------:R1:W-:Y:S01]  /*6630*/  STL [R1+0x2a4], R0 ;  /* 0x0002a40001007387 */ /* 0x0003e20000100800 */
[----:B--2---:R-:W-:-:S01]  /*6640*/  FADD R5, RZ, R26 ;  /* 0x0000001aff057221 */ /* 0x004fc20000000000 */
[----:B---3--:R-:W-:-:S04]  /*6650*/  FADD R4, RZ, R27 ;  /* 0x0000001bff047221 */ /* 0x008fc80000000000 */
[----:B------:R2:W-:Y:S01]  /*6660*/  STL [R1+0x2a8], R5 ;  /* 0x0002a80501007387 */ /* 0x0005e20000100800 */
[----:B-1----:R-:W-:-:S03]  /*6670*/  FADD R0, RZ, R28 ;  /* 0x0000001cff007221 */ /* 0x002fc60000000000 */
[----:B------:R1:W-:Y:S04]  /*6680*/  STL [R1+0x2ac], R4 ;  /* 0x0002ac0401007387 */ /* 0x0003e80000100800 */
[----:B------:R3:W-:Y:S01]  /*6690*/  STL [R1+0x2b0], R0 ;  /* 0x0002b00001007387 */ /* 0x0007e20000100800 */
[----:B--2---:R-:W-:-:S01]  /*66a0*/  FADD R5, RZ, R29 ;  /* 0x0000001dff057221 */ /* 0x004fc20000000000 */
[----:B-1----:R-:W-:-:S04]  /*66b0*/  FADD R4, RZ, R30 ;  /* 0x0000001eff047221 */ /* 0x002fc80000000000 */
[----:B------:R1:W-:Y:S01]  /*66c0*/  STL [R1+0x2b4], R5 ;  /* 0x0002b40501007387 */ /* 0x0003e20000100800 */
[----:B---3--:R-:W-:-:S03]  /*66d0*/  FADD R0, RZ, R31 ;  /* 0x0000001fff007221 */ /* 0x008fc60000000000 */
[----:B------:R2:W-:Y:S04]  /*66e0*/  STL [R1+0x2b8], R4 ;  /* 0x0002b80401007387 */ /* 0x0005e80000100800 */
[----:B------:R3:W-:Y:S01]  /*66f0*/  STL [R1+0x2bc], R0 ;  /* 0x0002bc0001007387 */ /* 0x0007e20000100800 */
[----:B-1----:R-:W-:-:S01]  /*6700*/  FADD R5, RZ, R32 ;  /* 0x00000020ff057221 */ /* 0x002fc20000000000 */
[----:B--2---:R-:W-:-:S04]  /*6710*/  FADD R4, RZ, R33 ;  /* 0x00000021ff047221 */ /* 0x004fc80000000000 */
        /* <DEDUP_REMOVED lines=199> */
[----:B----4-:R-:W-:-:S03]  /*7390*/  FADD R0, RZ, R133 ;  /* 0x00000085ff007221 */ /* 0x010fc60000000000 */
        /* <DEDUP_REMOVED lines=38> */
[----:B------:R-:W-:-:S05]  /*7600*/  UMOV UR8, URZ ;  /* 0x0000003f00087c82 */ /* 0x000fca0008000000 */
.L_x_21:
[----:B------:R-:W-:Y:S01]  /*7610*/  UIADD3 UR10, UR51, 0x1, URZ ;  /* 0x00000001330a7890 */ /* 0x000fe2000fffe03f */
[----:B------:R-:W-:-:S03]  /*7620*/  UMOV UR5, 0x1 ;  /* 0x0000000100057882 */ /* 0x000fc60000000000 */
[----:B------:R-:W-:-:S04]  /*7630*/  UISETP.NE.AND UP0, UPT, UR10, 0x6, UPT ;  /* 0x000000060a00788c */ /* 0x000fc8000bf05270 */
[----:B------:R-:W-:Y:S02]  /*7640*/  USEL UR11, URZ, 0x1, UP0 ;  /* 0x000000013f0b7887 */ /* 0x000fe40008000000 */
[----:B------:R-:W-:Y:S02]  /*7650*/  USEL UR10, UR10, URZ, UP0 ;  /* 0x0000003f0a0a7287 */ /* 0x000fe40008000000 */
[----:B------:R-:W-:-:S12]  /*7660*/  ULOP3.LUT UR11, UR36, UR11, URZ, 0x3c, !UPT ;  /* 0x0000000b240b7292 */ /* 0x000fd8000f8e3c3f */
.L_x_16:
[----:B------:R-:W-:-:S04]  /*7670*/  UISETP.LT.AND UP0, UPT, UR50, 0x1, UPT ;  /* 0x000000013200788c */ /* 0x000fc8000bf01270 */
[----:B------:R-:W-:-:S04]  /*7680*/  USEL UR6, UR50, 0x1, UP0 ;  /* 0x0000000132067887 */ /* 0x000fc80008000000 */
[----:B------:R-:W-:-:S04]  /*7690*/  UIADD3 UR12, UR50, -UR6, URZ ;  /* 0x80000006320c7290 */ /* 0x000fc8000fffe03f */
[----:B------:R-:W-:-:S06]  /*76a0*/  UISETP.GE.AND UP0, UPT, UR12, 0x1, UPT ;  /* 0x000000010c00788c */ /* 0x000fcc000bf06270 */
[----:B------:R-:W-:-:S13]  /*76b0*/  PLOP3.LUT P0, PT, PT, PT, UP0, 0x80, 0x0 ;  /* 0x000000000000781c */ /* 0x000fda0003f0f008 */
[----:B------:R-:W-:Y:S05]  /*76c0*/  @!P0 BRA `(.L_x_22) ;  /* 0x0000005c00d88947 */ /* 0x000fea0003800000 */
[----:B------:R-:W-:Y:S01]  /*76d0*/  UMOV UR13, UR51 ;  /* 0x00000033000d7c82 */ /* 0x000fe20008000000 */
[----:B------:R-:W-:-:S05]  /*76e0*/  ULDC UR16, c[0x0][0x50c] ;  /* 0x0001430000107ab9 */ /* 0x000fca0000000800 */
.L_x_30:
[----:B------:R-:W-:-:S06]  /*76f0*/  UISETP.NE.AND UP0, UPT, UR49, 0x3, UPT ;  /* 0x000000033100788c */ /* 0x000fcc000bf05270 */
[----:B------:R-:W-:-:S13]  /*7700*/  PLOP3.LUT P1, PT, PT, PT, UP0, 0x80, 0x0 ;  /* 0x000000000000781c */ /* 0x000fda0003f2f008 */
[----:B-1---5:R-:W-:Y:S05]  /*7710*/  @!P1 BRA `(.L_x_23) ;  /* 0x0000000000049947 */ /* 0x022fea0003800000 */
[----:B------:R-:W-:Y:S01]  /*7720*/  BPT.TRAP 0x1 ;  /* 0x000000040000795c */ /* 0x000fe20000300000 */
.L_x_23:
[----:B------:R-:W-:Y:S01]  /*7730*/  ULEA UR6, UR10, UR48, 0x3 ;  /* 0x000000300a067291 */ /* 0x000fe2000f8e183f */
[----:B-1----:R-:W-:-:S04]  /*7740*/  MOV R0, UR11 ;  /* 0x0000000b00007c02 */ /* 0x002fc80008000f00 */
[----:B------:R-:W-:-:S04]  /*7750*/  SHF.L.U32 R0, R0, 0x1f, RZ ;  /* 0x0000001f00007819 */ /* 0x000fc800000006ff */
[----:B------:R1:W3:Y:S01]  /*7760*/  SYNCS.PHASECHK.TRANS64.TRYWAIT P0, [UR6], R0 ;  /* 0x00000000ff0075a7 */ /* 0x0002e20008000146 */
[----:B------:R-:W-:Y:S05]  /*7770*/  @!P1 BRA `(.L_x_24) ;  /* 0x0000000000049947 */ /* 0x000fea0003800000 */
[----:B------:R-:W-:Y:S01]  /*7780*/  BPT.TRAP 0x1 ;  /* 0x000000040000795c */ /* 0x000fe20000300000 */
.L_x_24:
[----:B---3--:R-:W-:Y:S05]  /*7790*/  @P0 BRA `(.L_x_25) ;  /* 0x0000000000080947 */ /* 0x008fea0003800000 */
[----:B------:R-:W3:Y:S02]  /*77a0*/  SYNCS.PHASECHK.TRANS64.TRYWAIT P0, [UR6], R0 ;  /* 0x00000000ff0075a7 */ /* 0x000ee40008000146 */
[----:B---3--:R-:W-:Y:S05]  /*77b0*/  @!P0 BRA `(.L_x_26) ;  /* 0x0000018800308947 */ /* 0x008fea0003800000 */
.L_x_25:
        /* <DEDUP_REMOVED lines=129> */
[----:B------:R-:W-:Y:S02]  /*7fd0*/  UISETP.NE.AND UP0, UPT, UR4, URZ, UPT ;  /* 0x0000003f0400728c */ /* 0x000fe4000bf05270 */
[----:B------:R-:W-:Y:S02]  /*7fe0*/  USHF.R.U32.HI UR6, URZ, 0x4, UR6 ;  /* 0x000000043f067899 */ /* 0x000fe40008011606 */
[----:B------:R-:W-:Y:S02]  /*7ff0*/  USEL UR5, UR5, URZ, !UP0 ;  /* 0x0000003f05057287 */ /* 0x000fe4000c000000 */
[----:B------:R-:W-:Y:S02]  /*8000*/  ULOP3.LUT UR6, UR6, 0x3fff, URZ, 0xc0, !UPT ;  /* 0x00003fff06067892 */ /* 0x000fe4000f8ec03f */
[----:B------:R-:W-:Y:S02]  /*8010*/  ULOP3.LUT UR14, UR9, 0x10000, URZ, 0xfc, !UPT ;  /* 0x00010000090e7892 */ /* 0x000fe4000f8efc3f */
[----:B------:R-:W-:-:S02]  /*8020*/  ULOP3.LUT UR6, UR6, 0x10000, URZ, 0xfc, !UPT ;  /* 0x0001000006067892 */ /* 0x000fc4000f8efc3f */
[----:B------:R-:W-:Y:S02]  /*8030*/  UISETP.NE.U32.AND UP0, UPT, UR5, URZ, UPT ;  /* 0x0000003f0500728c */ /* 0x000fe4000bf05070 */
[----:B------:R-:W-:Y:S02]  /*8040*/  ULEA UR14, UR10, UR14, 0xa ;  /* 0x0000000e0a0e7291 */ /* 0x000fe4000f8e503f */
[----:B------:R-:W-:Y:S01]  /*8050*/  ULEA UR15, UR10, UR6, 0xa ;  /* 0x000000060a0f7291 */ /* 0x000fe2000f8e503f */
[----:B------:R-:W-:Y:S01]  /*8060*/  UMOV UR5, 0x80000020 ;  /* 0x8000002000057882 */ /* 0x000fe20000000000 */
[----:B------:R-:W-:-:S03]  /*8070*/  UMOV UR7, 0x80000020 ;  /* 0x8000002000077882 */ /* 0x000fc60000000000 */
[----:B------:R-:W-:Y:S02]  /*8080*/  UMOV UR4, UR14 ;  /* 0x0000000e00047c82 */ /* 0x000fe40008000000 */
[----:B------:R-:W-:Y:S01]  /*8090*/  UMOV UR6, UR15 ;  /* 0x0000000f00067c82 */ /* 0x000fe20008000000 */
[----:B----4-:R-:W-:-:S06]  /*80a0*/  WARPGROUP.ARRIVE ;  /* 0x00000000000079c5 */ /* 0x010fcc0000000000 */
[----:B------:R-:W-:Y:S03]  /*80b0*/  QGMMA.64x256x32.F32.E4M3.E4M3 R108, gdesc[UR4], R108, UP0, gsb0 ;  /* 0x03e00000046c79f3 */ /* 0x000fe6000b80086c */
        /* <DEDUP_REMOVED lines=65> */
[----:B----4-:R-:W4:Y:S04]  /*84d0*/  LDL.LU.64 R234, [R1+0x8b0] ;  /* 0x0008b00001ea7983 */ /* 0x010f280000300a00 */
[----:B------:R-:W2:Y:S04]  /*84e0*/  LDL.LU.64 R232, [R1+0x8a8] ;  /* 0x0008a80001e87983 */ /* 0x000ea80000300a00 */
[----:B------:R-:W3:Y:S04]  /*84f0*/  LDL.LU.64 R230, [R1+0x8a0] ;  /* 0x0008a00001e67983 */ /* 0x000ee80000300a00 */
        /* <DEDUP_REMOVED lines=60> */
[----:B------:R-:W3:Y:S01]  /*88c0*/  LDL.LU.64 R108, [R1+0x6b8] ;  /* 0x0006b800016c7983 */ /* 0x000ee20000300a00 */
[----:B------:R-:W-:Y:S01]  /*88d0*/  UIADD3 UR4, UR14, 0x200, URZ ;  /* 0x000002000e047890 */ /* 0x000fe2000fffe03f */
[----:B------:R-:W-:-:S02]  /*88e0*/  UMOV UR5, 0x80000020 ;  /* 0x8000002000057882 */ /* 0x000fc40000000000 */
[----:B----4-:R-:W-:Y:S04]  /*88f0*/  STL.64 [R1+0x6b0], R234 ;  /* 0x0006b0ea01007387 */ /* 0x010fe80000100a00 */
[----:B--2---:R-:W-:Y:S04]  /*8900*/  STL.64 [R1+0x6a8], R232 ;  /* 0x0006a8e801007387 */ /* 0x004fe80000100a00 */
[----:B---3--:R-:W-:Y:S04]  /*8910*/  STL.64 [R1+0x6a0], R230 ;  /* 0x0006a0e601007387 */ /* 0x008fe80000100a00 */
        /* <DEDUP_REMOVED lines=38> */
[----:B------:R-:W-:Y:S01]  /*8b80*/  STL.64 [R1+0x568], R152 ;  /* 0x0005689801007387 */ /* 0x000fe20000100a00 */
[----:B------:R-:W-:-:S06]  /*8b90*/  WARPGROUP.ARRIVE ;  /* 0x00000000000079c5 */ /* 0x000fcc0000000000 */
[----:B------:R-:W-:Y:S03]  /*8ba0*/  QGMMA.64x256x32.F32.E4M3.E4M3 R24, gdesc[UR4], R24, UP0, gsb0 ;  /* 0x03e00000041879f3 */ /* 0x000fe6000b800818 */
        /* <DEDUP_REMOVED lines=23> */
[----:B--2---:R-:W2:Y:S04]  /*8d20*/  LDL.LU.64 R108, [R1] ;  /* 0x00000000016c7983 */ /* 0x004ea80000300a00 */
[----:B------:R-:W2:Y:S04]  /*8d30*/  LDL.LU.64 R110, [R1+0x8] ;  /* 0x00000800016e7983 */ /* 0x000ea80000300a00 */
        /* <DEDUP_REMOVED lines=61> */
[----:B------:R-:W2:Y:S01]  /*9110*/  LDL.LU.64 R234, [R1+0x1f8] ;  /* 0x0001f80001ea7983 */ /* 0x000ea20000300a00 */
[----:B------:R-:W-:-:S02]  /*9120*/  UIADD3 UR4, UR14, 0x2, URZ ;  /* 0x000000020e047890 */ /* 0x000fc4000fffe03f */
[----:B------:R-:W-:Y:S01]  /*9130*/  UIADD3 UR6, UR15, 0x2, URZ ;  /* 0x000000020f067890 */ /* 0x000fe2000fffe03f */
[----:B------:R-:W-:Y:S01]  /*9140*/  UMOV UR5, 0x80000020 ;  /* 0x8000002000057882 */ /* 0x000fe20000000000 */
[----:B------:R-:W-:Y:S01]  /*9150*/  UMOV UR7, 0x80000020 ;  /* 0x8000002000077882 */ /* 0x000fe20000000000 */
[----:B--2---:R-:W-:-:S06]  /*9160*/  WARPGROUP.ARRIVE ;  /* 0x00000000000079c5 */ /* 0x004fcc0000000000 */
[----:B------:R-:W-:Y:S03]  /*9170*/  QGMMA.64x256x32.F32.E4M3.E4M3 R108, gdesc[UR4], R108, gsb0 ;  /* 0x03e00000046c79f3 */ /* 0x000fe6000800086c */
[----:B------:R-:W-:Y:S02]  /*9180*/  WARPGROUP.DEPBAR.LE gsb0, 0x0 ;  /* 0x00008000000079c5 */ /* 0x000fe40000010000 */
[----:B------:R-:W-:Y:S01]  /*9190*/  STL.64 [R1], R108 ;  /* 0x0000006c01007387 */ /* 0x000fe20000100a00 */
[----:B------:R-:W-:Y:S02]  /*91a0*/  MOV R13, R234 ;  /* 0x000000ea000d7202 */ /* 0x000fe40000000f00 */
        /* <DEDUP_REMOVED lines=77> */
[----:B-1----:R1:W5:Y:S04]  /*9680*/  LDL.LU.64 R234, [R1+0x6b0] ;  /* 0x0006b00001ea7983 */ /* 0x0023680000300a00 */
[----:B------:R1:W5:Y:S04]  /*9690*/  LDL.LU.64 R232, [R1+0x6a8] ;  /* 0x0006a80001e87983 */ /* 0x0003680000300a00 */
        /* <DEDUP_REMOVED lines=62> */
[----:B------:R-:W-:Y:S01]  /*9a80*/  UIADD3 UR4, UR14, 0x202, URZ ;  /* 0x000002020e047890 */ /* 0x000fe2000fffe03f */
[----:B------:R-:W-:Y:S01]  /*9a90*/  UMOV UR5, 0x80000020 ;  /* 0x8000002000057882 */ /* 0x000fe20000000000 */
[----:B------:R-:W-:-:S04]  /*9aa0*/  UIADD3 UR8, UR8, 0x2, URZ ;  /* 0x0000000208087890 */ /* 0x000fc8000fffe03f */
[----:B------:R-:W-:Y:S01]  /*9ab0*/  UISETP.NE.AND UP0, UPT, UR8, UR16, UPT ;  /* 0x000000100800728c */ /* 0x000fe2000bf05270 */
[----:B--2---:R-:W-:-:S06]  /*9ac0*/  WARPGROUP.ARRIVE ;  /* 0x00000000000079c5 */ /* 0x004fcc0000000000 */
[----:B------:R-:W-:Y:S01]  /*9ad0*/  QGMMA.64x256x32.F32.E4M3.E4M3 R24, gdesc[UR4], R24, gsb0 ;  /* 0x03e00000041879f3 */ /* 0x000fe20008000818 */
[----:B------:R-:W-:-:S06]  /*9ae0*/  USEL UR4, URZ, 0x1, UP0 ;  /* 0x000000013f047887 */ /* 0x000fcc0008000000 */
[----:B------:R-:W-:Y:S01]  /*9af0*/  ISETP.NE.AND P0, PT, RZ, UR4, PT ;  /* 0x00000004ff007c0c */ /* 0x000fe2000bf05270 */
[----:B------:R-:W-:-:S12]  /*9b00*/  WARPGROUP.DEPBAR.LE gsb0, 0x0 ;  /* 0x00008000000079c5 */ /* 0x000fd80000010000 */
[----:B-1----:R-:W-:Y:S05]  /*9b10*/  @!P0 BRA `(.L_x_27) ;  /* 0x0000003800648947 */ /* 0x002fea0003800000 */
[----:B------:R1:W-:Y:S04]  /*9b20*/  STL [R1+0x65c], R51 ;  /* 0x00065c3301007387 */ /* 0x0003e80000100800 */
[----:B------:R2:W-:Y:S01]  /*9b30*/  STL [R1+0x658], R52 ;  /* 0x0006583401007387 */ /* 0x0005e20000100800 */
[----:B-1----:R-:W-:-:S03]  /*9b40*/  MOV R51, R0 ;  /* 0x0000000000337202 */ /* 0x002fc60000000f00 */
[----:B--2---:R-:W2:Y:S04]  /*9b50*/  LDL R52, [R1+0x4] ;  /* 0x0000040001347983 */ /* 0x004ea80000100800 */
[----:B------:R1:W-:Y:S04]  /*9b60*/  STL [R1+0x654], R53 ;  /* 0x0006543501007387 */ /* 0x0003e80000100800 */
[----:B-1----:R-:W3:Y:S04]  /*9b70*/  LDL R53, [R1+0x8] ;  /* 0x0000080001357983 */ /* 0x002ee80000100800 */
        /* <DEDUP_REMOVED lines=156> */
[----:B------:R-:W4:Y:S04]  /*a540*/  LDL.LU R0, [R1+0x214] ;  /* 0x0002140001007983 */ /* 0x000f280000300800 */
[----:B------:R1:W-:Y:S04]  /*a550*/  STL [R1+0x518], R132 ;  /* 0x0005188401007387 */ /* 0x0003e80000100800 */
[----:B-1----:R-:W4:Y:S04]  /*a560*/  LDL R132, [R1+0x178] ;  /* 0x0001780001847983 */ /* 0x002f280000100800 */
[----:B------:R1:W-:Y:S04]  /*a570*/  STL [R1+0x514], R133 ;  /* 0x0005148501007387 */ /* 0x0003e80000100800 */
[----:B-1----:R-:W4:Y:S04]  /*a580*/  LDL R133, [R1+0x174] ;  /* 0x0001740001857983 */ /* 0x002f280000100800 */
[----:B------:R1:W-:Y:S04]  /*a590*/  STL [R1+0x510], R134 ;  /* 0x0005108601007387 */ /* 0x0003e80000100800 */
[----:B-1----:R-:W4:Y:S04]  /*a5a0*/  LDL R134, [R1+0x17c] ;  /* 0x00017c0001867983 */ /* 0x002f280000100800 */
[----:B------:R1:W-:Y:S04]  /*a5b0*/  STL [R1+0x50c], R135 ;  /* 0x00050c8701007387 */ /* 0x0003e80000100800 */
[----:B-1----:R-:W4:Y:S04]  /*a5c0*/  LDL.LU R135, [R1+0x210] ;  /* 0x0002100001877983 */ /* 0x002f280000300800 */
        /* <DEDUP_REMOVED lines=43> */
[----:B-1----:R-:W4:Y:S01]  /*a880*/  LDL R2, [R1+0x144] ;  /* 0x0001440001027983 */ /* 0x002f220000100800 */
[----:B------:R-:W-:-:S01]  /*a890*/  FADD R22, R51, R22 ;  /* 0x0000001633167221 */ /* 0x000fc20000000000 */
[----:B--2---:R-:W-:Y:S01]  /*a8a0*/  FADD R23, R52, R23 ;  /* 0x0000001734177221 */ /* 0x004fe20000000000 */
[----:B---3--:R-:W-:-:S01]  /*a8b0*/  FADD R152, R53, R152 ;  /* 0x0000009835987221 */ /* 0x008fc20000000000 */
[----:B------:R-:W2:Y:S01]  /*a8c0*/  LDL.LU R51, [R1+0x65c] ;  /* 0x00065c0001337983 */ /* 0x000ea20000300800 */
[----:B----4-:R-:W-:-:S01]  /*a8d0*/  FADD R153, R54, R153 ;  /* 0x0000009936997221 */ /* 0x010fc20000000000 */
[----:B------:R-:W-:-:S02]  /*a8e0*/  FADD R154, R55, R154 ;  /* 0x0000009a379a7221 */ /* 0x000fc40000000000 */
[----:B------:R-:W3:Y:S01]  /*a8f0*/  LDL.LU R52, [R1+0x658] ;  /* 0x0006580001347983 */ /* 0x000ee20000300800 */
[----:B------:R-:W-:-:S03]  /*a900*/  FADD R155, R56, R155 ;  /* 0x0000009b389b7221 */ /* 0x000fc60000000000 */
[----:B------:R-:W4:Y:S01]  /*a910*/  LDL.LU R53, [R1+0x654] ;  /* 0x0006540001357983 */ /* 0x000f220000300800 */
        /* <DEDUP_REMOVED lines=142> */
[----:B------:R-:W-:-:S01]  /*b200*/  FADD R227, R128, R227 ;  /* 0x000000e380e37221 */ /* 0x000fc20000000000 */
[----:B------:R-:W-:Y:S02]  /*b210*/  FADD R149, R150, R149 ;  /* 0x0000009596957221 */ /* 0x000fe40000000000 */
[----:B------:R-:W4:Y:S01]  /*b220*/  LDL.LU R125, [R1+0x534] ;  /* 0x00053400017d7983 */ /* 0x000f220000300800 */
[----:B------:R-:W-:-:S01]  /*b230*/  FADD R228, R129, R228 ;  /* 0x000000e481e47221 */ /* 0x000fc20000000000 */
[----:B------:R-:W-:Y:S02]  /*b240*/  FADD R147, R148, R147 ;  /* 0x0000009394937221 */ /* 0x000fe40000000000 */
[----:B------:R-:W4:Y:S01]  /*b250*/  LDL.LU R126, [R1+0x530] ;  /* 0x00053000017e7983 */ /* 0x000f220000300800 */
[----:B------:R-:W-:-:S03]  /*b260*/  FADD R229, R130, R229 ;  /* 0x000000e582e57221 */ /* 0x000fc60000000000 */
[----:B------:R-:W4:Y:S01]  /*b270*/  LDL.LU R127, [R1+0x52c] ;  /* 0x00052c00017f7983 */ /* 0x000f220000300800 */
[----:B------:R-:W-:-:S01]  /*b280*/  FADD R230, R131, R230 ;  /* 0x000000e683e67221 */ /* 0x000fc20000000000 */
[----:B------:R-:W-:Y:S02]  /*b290*/  FADD R143, R145, R143 ;  /* 0x0000008f918f7221 */ /* 0x000fe40000000000 */
        /* <DEDUP_REMOVED lines=8> */
[----:B------:R-:W-:Y:S01]  /*b320*/  FADD R237, R151, R237 ;  /* 0x000000ed97ed7221 */ /* 0x000fe20000000000 */
[----:B------:R-:W-:-:S01]  /*b330*/  FADD R236, R19, R236 ;  /* 0x000000ec13ec7221 */ /* 0x000fc20000000000 */
[----:B------:R-:W-:Y:S01]  /*b340*/  STL [R1+0x200], R149 ;  /* 0x0002009501007387 */ /* 0x000fe20000100800 */
[----:B------:R-:W-:-:S01]  /*b350*/  FADD R235, R18, R235 ;  /* 0x000000eb12eb7221 */ /* 0x000fc20000000000 */
[----:B------:R-:W-:Y:S01]  /*b360*/  FADD R234, R17, R234 ;  /* 0x000000ea11ea7221 */ /* 0x000fe20000000000 */
[----:B------:R-:W-:-:S01]  /*b370*/  FADD R233, R16, R233 ;  /* 0x000000e910e97221 */ /* 0x000fc20000000000 */
[----:B------:R-:W-:Y:S01]  /*b380*/  STL [R1+0x204], R147 ;  /* 0x0002049301007387 */ /* 0x000fe20000100800 */
[----:B------:R-:W-:-:S03]  /*b390*/  FADD R231, R2, R231 ;  /* 0x000000e702e77221 */ /* 0x000fc60000000000 */
[----:B------:R-:W2:Y:S04]  /*b3a0*/  LDL.LU R3, [R1+0x238] ;  /* 0x0002380001037983 */ /* 0x000ea80000300800 */
[----:B------:R-:W-:Y:S04]  /*b3b0*/  STL [R1+0x208], R143 ;  /* 0x0002088f01007387 */ /* 0x000fe80000100800 */
[----:B------:R-:W-:Y:S04]  /*b3c0*/  STL [R1+0x20c], R139 ;  /* 0x00020c8b01007387 */ /* 0x000fe80000100800 */
[----:B------:R-:W3:Y:S04]  /*b3d0*/  LDL.LU R133, [R1+0x218] ;  /* 0x0002180001857983 */ /* 0x000ee80000300800 */
[----:B------:R1:W-:Y:S04]  /*b3e0*/  STL [R1+0x210], R135 ;  /* 0x0002108701007387 */ /* 0x0003e80000100800 */
[----:B-1----:R-:W4:Y:S04]  /*b3f0*/  LDL.LU R135, [R1+0x21c] ;  /* 0x00021c0001877983 */ /* 0x002f280000300800 */
[----:B------:R-:W2:Y:S04]  /*b400*/  LDL.LU R137, [R1+0x220] ;  /* 0x0002200001897983 */ /* 0x000ea80000300800 */
[----:B------:R1:W-:Y:S04]  /*b410*/  STL [R1+0x214], R0 ;  /* 0x0002140001007387 */ /* 0x0003e80000100800 */
[----:B------:R-:W2:Y:S04]  /*b420*/  LDL.LU R151, [R1+0x224] ;  /* 0x0002240001977983 */ /* 0x000ea80000300800 */
[----:B------:R-:W2:Y:S04]  /*b430*/  LDL.LU R19, [R1+0x228] ;  /* 0x0002280001137983 */ /* 0x000ea80000300800 */
[----:B------:R-:W2:Y:S04]  /*b440*/  LDL.LU R18, [R1+0x22c] ;  /* 0x00022c0001127983 */ /* 0x000ea80000300800 */
[----:B------:R-:W2:Y:S04]  /*b450*/  LDL.LU R17, [R1+0x230] ;  /* 0x0002300001117983 */ /* 0x000ea80000300800 */
[----:B------:R-:W2:Y:S04]  /*b460*/  LDL.LU R16, [R1+0x234] ;  /* 0x0002340001107983 */ /* 0x000ea80000300800 */
[----:B-1----:R-:W2:Y:S04]  /*b470*/  LDL.LU R0, [R1+0x23c] ;  /* 0x00023c0001007983 */ /* 0x002ea80000300800 */
[----:B------:R-:W2:Y:S04]  /*b480*/  LDL.LU R2, [R1+0x240] ;  /* 0x0002400001027983 */ /* 0x000ea80000300800 */
[----:B------:R-:W2:Y:S04]  /*b490*/  LDL R150, [R1+0x1a4] ;  /* 0x0001a40001967983 */ /* 0x000ea80000100800 */
[----:B------:R-:W2:Y:S04]  /*b4a0*/  LDL R148, [R1+0x1a8] ;  /* 0x0001a80001947983 */ /* 0x000ea80000100800 */
[----:B------:R-:W2:Y:S04]  /*b4b0*/  LDL R139, [R1+0x1ac] ;  /* 0x0001ac00018b7983 */ /* 0x000ea80000100800 */
[----:B------:R-:W2:Y:S04]  /*b4c0*/  LDL R141, [R1+0x1b0] ;  /* 0x0001b000018d7983 */ /* 0x000ea80000100800 */
[----:B------:R-:W2:Y:S04]  /*b4d0*/  LDL R143, [R1+0x1b4] ;  /* 0x0001b400018f7983 */ /* 0x000ea80000100800 */
[----:B------:R-:W2:Y:S04]  /*b4e0*/  LDL R145, [R1+0x1b8] ;  /* 0x0001b80001917983 */ /* 0x000ea80000100800 */
[----:B------:R-:W2:Y:S04]  /*b4f0*/  LDL R147, [R1+0x1bc] ;  /* 0x0001bc0001937983 */ /* 0x000ea80000100800 */
[----:B------:R-:W2:Y:S01]  /*b500*/  LDL R149, [R1+0x1c0] ;  /* 0x0001c00001957983 */ /* 0x000ea20000100800 */
[----:B---3--:R-:W-:-:S03]  /*b510*/  FADD R133, R132, R133 ;  /* 0x0000008584857221 */ /* 0x008fc60000000000 */
[----:B------:R-:W3:Y:S04]  /*b520*/  LDL.LU R132, [R1+0x518] ;  /* 0x0005180001847983 */ /* 0x000ee80000300800 */
[----:B------:R1:W-:Y:S01]  /*b530*/  STL [R1+0x218], R133 ;  /* 0x0002188501007387 */ /* 0x0003e20000100800 */
[----:B----4-:R-:W-:-:S03]  /*b540*/  FADD R135, R134, R135 ;  /* 0x0000008786877221 */ /* 0x010fc60000000000 */
[----:B-1----:R-:W4:Y:S01]  /*b550*/  LDL.LU R133, [R1+0x514] ;  /* 0x0005140001857983 */ /* 0x002f220000300800 */
[----:B--2---:R-:W-:-:S03]  /*b560*/  FADD R137, R136, R137 ;  /* 0x0000008988897221 */ /* 0x004fc60000000000 */
[----:B------:R-:W2:Y:S04]  /*b570*/  LDL.LU R134, [R1+0x510] ;  /* 0x0005100001867983 */ /* 0x000ea80000300800 */
[----:B------:R1:W-:Y:S01]  /*b580*/  STL [R1+0x21c], R135 ;  /* 0x00021c8701007387 */ /* 0x0003e20000100800 */
[----:B------:R-:W-:-:S01]  /*b590*/  FADD R151, R138, R151 ;  /* 0x000000978a977221 */ /* 0x000fc20000000000 */
[----:B------:R-:W-:Y:S02]  /*b5a0*/  FADD R19, R146, R19 ;  /* 0x0000001392137221 */ /* 0x000fe40000000000 */
[----:B-1----:R-:W2:Y:S01]  /*b5b0*/  LDL.LU R135, [R1+0x50c] ;  /* 0x00050c0001877983 */ /* 0x002ea20000300800 */
[----:B------:R-:W-:-:S03]  /*b5c0*/  FADD R18, R144, R18 ;  /* 0x0000001290127221 */ /* 0x000fc60000000000 */
[----:B------:R-:W2:Y:S01]  /*b5d0*/  LDL.LU R136, [R1+0x508] ;  /* 0x0005080001887983 */ /* 0x000ea20000300800 */
[----:B------:R-:W-:-:S03]  /*b5e0*/  FADD R17, R142, R17 ;  /* 0x000000118e117221 */ /* 0x000fc60000000000 */
[----:B------:R1:W-:Y:S01]  /*b5f0*/  STL [R1+0x220], R137 ;  /* 0x0002208901007387 */ /* 0x0003e20000100800 */
[----:B------:R-:W-:-:S01]  /*b600*/  FADD R16, R140, R16 ;  /* 0x000000108c107221 */ /* 0x000fc20000000000 */
[----:B------:R-:W-:Y:S01]  /*b610*/  FADD R3, R12, R3 ;  /* 0x000000030c037221 */ /* 0x000fe20000000000 */
[----:B------:R-:W-:-:S01]  /*b620*/  FADD R0, R9, R0 ;  /* 0x0000000009007221 */ /* 0x000fc20000000000 */
[----:B-1----:R-:W2:Y:S04]  /*b630*/  LDL.LU R137, [R1+0x504] ;  /* 0x0005040001897983 */ /* 0x002ea80000300800 */
[----:B------:R-:W2:Y:S04]  /*b640*/  LDL.LU R138, [R1+0x500] ;  /* 0x00050000018a7983 */ /* 0x000ea80000300800 */
[----:B------:R-:W-:Y:S04]  /*b650*/  STL [R1+0x224], R151 ;  /* 0x0002249701007387 */ /* 0x000fe80000100800 */
[----:B------:R1:W-:Y:S04]  /*b660*/  STL [R1+0x228], R19 ;  /* 0x0002281301007387 */ /* 0x0003e80000100800 */
[----:B------:R-:W-:Y:S04]  /*b670*/  STL [R1+0x22c], R18 ;  /* 0x00022c1201007387 */ /* 0x000fe80000100800 */
[----:B-1----:R-:W3:Y:S04]  /*b680*/  LDL.LU R19, [R1+0x244] ;  /* 0x0002440001137983 */ /* 0x002ee80000300800 */
[----:B------:R1:W-:Y:S01]  /*b690*/  STL [R1+0x230], R17 ;  /* 0x0002301101007387 */ /* 0x0003e20000100800 */
[----:B------:R-:W-:-:S03]  /*b6a0*/  FADD R2, R7, R2 ;  /* 0x0000000207027221 */ /* 0x000fc60000000000 */
[----:B-1----:R-:W4:Y:S04]  /*b6b0*/  LDL.LU R17, [R1+0x248] ;  /* 0x0002480001117983 */ /* 0x002f280000300800 */
[----:B------:R-:W-:Y:S04]  /*b6c0*/  STL [R1+0x234], R16 ;  /* 0x0002341001007387 */ /* 0x000fe80000100800 */
[----:B------:R-:W-:Y:S04]  /*b6d0*/  STL [R1+0x238], R3 ;  /* 0x0002380301007387 */ /* 0x000fe80000100800 */
[----:B------:R1:W-:Y:S04]  /*b6e0*/  STL [R1+0x23c], R0 ;  /* 0x00023c0001007387 */ /* 0x0003e80000100800 */
[----:B-1----:R-:W2:Y:S04]  /*b6f0*/  LDL.LU R0, [R1+0x27c] ;  /* 0x00027c0001007983 */ /* 0x002ea80000300800 */
[----:B------:R-:W2:Y:S04]  /*b700*/  LDL.LU R140, [R1+0x24c] ;  /* 0x00024c00018c7983 */ /* 0x000ea80000300800 */
[----:B------:R-:W2:Y:S04]  /*b710*/  LDL.LU R142, [R1+0x250] ;  /* 0x00025000018e7983 */ /* 0x000ea80000300800 */
[----:B------:R-:W2:Y:S04]  /*b720*/  LDL.LU R144, [R1+0x254] ;  /* 0x0002540001907983 */ /* 0x000ea80000300800 */
[----:B------:R1:W-:Y:S04]  /*b730*/  STL [R1+0x240], R2 ;  /* 0x0002400201007387 */ /* 0x0003e80000100800 */
[----:B------:R-:W2:Y:S04]  /*b740*/  LDL.LU R146, [R1+0x258] ;  /* 0x0002580001927983 */ /* 0x000ea80000300800 */
[----:B------:R-:W2:Y:S04]  /*b750*/  LDL.LU R151, [R1+0x25c] ;  /* 0x00025c0001977983 */ /* 0x000ea80000300800 */
[----:B------:R-:W2:Y:S04]  /*b760*/  LDL.LU R18, [R1+0x260] ;  /* 0x0002600001127983 */ /* 0x000ea80000300800 */
[----:B------:R-:W2:Y:S04]  /*b770*/  LDL.LU R16, [R1+0x264] ;  /* 0x0002640001107983 */ /* 0x000ea80000300800 */
[----:B------:R-:W2:Y:S04]  /*b780*/  LDL.LU R12, [R1+0x268] ;  /* 0x00026800010c7983 */ /* 0x000ea80000300800 */
[----:B------:R-:W2:Y:S04]  /*b790*/  LDL.LU R9, [R1+0x26c] ;  /* 0x00026c0001097983 */ /* 0x000ea80000300800 */
[----:B------:R-:W2:Y:S04]  /*b7a0*/  LDL.LU R7, [R1+0x270] ;  /* 0x0002700001077983 */ /* 0x000ea80000300800 */
[----:B------:R-:W2:Y:S04]  /*b7b0*/  LDL.LU R3, [R1+0x274] ;  /* 0x0002740001037983 */ /* 0x000ea80000300800 */
[----:B-1----:R-:W2:Y:S01]  /*b7c0*/  LDL.LU R2, [R1+0x278] ;  /* 0x0002780001027983 */ /* 0x002ea20000300800 */
[----:B---3--:R-:W-:-:S03]  /*b7d0*/  FADD R19, R150, R19 ;  /* 0x0000001396137221 */ /* 0x008fc60000000000 */
[----:B------:R-:W3:Y:S01]  /*b7e0*/  LDL R150, [R1+0x1e4] ;  /* 0x0001e40001967983 */ /* 0x000ee20000100800 */
[----:B----4-:R-:W-:-:S03]  /*b7f0*/  FADD R17, R148, R17 ;  /* 0x0000001194117221 */ /* 0x010fc60000000000 */
[----:B------:R-:W4:Y:S04]  /*b800*/  LDL R148, [R1+0x1e0] ;  /* 0x0001e00001947983 */ /* 0x000f280000100800 */
[----:B------:R1:W-:Y:S04]  /*b810*/  STL [R1+0x244], R19 ;  /* 0x0002441301007387 */ /* 0x0003e80000100800 */
[----:B-1----:R-:W3:Y:S04]  /*b820*/  LDL R19, [R1+0x1e8] ;  /* 0x0001e80001137983 */ /* 0x002ee80000100800 */
[----:B------:R1:W-:Y:S01]  /*b830*/  STL [R1+0x248], R17 ;  /* 0x0002481101007387 */ /* 0x0003e20000100800 */
[----:B--2---:R-:W-:-:S03]  /*b840*/  FADD R140, R139, R140 ;  /* 0x0000008c8b8c7221 */ /* 0x004fc60000000000 */
[----:B-1----:R-:W2:Y:S01]  /*b850*/  LDL R17, [R1+0x1ec] ;  /* 0x0001ec0001117983 */ /* 0x002ea20000100800 */
[----:B------:R-:W-:-:S03]  /*b860*/  FADD R142, R141, R142 ;  /* 0x0000008e8d8e7221 */ /* 0x000fc60000000000 */
[----:B------:R-:W2:Y:S01]  /*b870*/  LDL.LU R139, [R1+0x4fc] ;  /* 0x0004fc00018b7983 */ /* 0x000ea20000300800 */
[----:B------:R-:W-:-:S03]  /*b880*/  FADD R144, R143, R144 ;  /* 0x000000908f907221 */ /* 0x000fc60000000000 */
[----:B------:R1:W-:Y:S01]  /*b890*/  STL [R1+0x24c], R140 ;  /* 0x00024c8c01007387 */ /* 0x0003e20000100800 */
[----:B------:R-:W-:-:S03]  /*b8a0*/  FADD R146, R145, R146 ;  /* 0x0000009291927221 */ /* 0x000fc60000000000 */
[----:B-1----:R-:W2:Y:S04]  /*b8b0*/  LDL.LU R140, [R1+0x4f8] ;  /* 0x0004f800018c7983 */ /* 0x002ea80000300800 */
[----:B------:R-:W2:Y:S04]  /*b8c0*/  LDL.LU R141, [R1+0x4f4] ;  /* 0x0004f400018d7983 */ /* 0x000ea80000300800 */
[----:B------:R1:W-:Y:S01]  /*b8d0*/  STL [R1+0x250], R142 ;  /* 0x0002508e01007387 */ /* 0x0003e20000100800 */
[----:B------:R-:W-:-:S01]  /*b8e0*/  FADD R151, R147, R151 ;  /* 0x0000009793977221 */ /* 0x000fc20000000000 */
[----:B------:R-:W-:Y:S01]  /*b8f0*/  FADD R18, R149, R18 ;  /* 0x0000001295127221 */ /* 0x000fe20000000000 */
[----:B------:R-:W-:-:S01]  /*b900*/  FADD R16, R20, R16 ;  /* 0x0000001014107221 */ /* 0x000fc20000000000 */
[----:B------:R-:W-:Y:S01]  /*b910*/  FADD R12, R14, R12 ;  /* 0x0000000c0e0c7221 */ /* 0x000fe20000000000 */
[----:B-1----:R-:W2:Y:S04]  /*b920*/  LDL.LU R142, [R1+0x4f0] ;  /* 0x0004f000018e7983 */ /* 0x002ea80000300800 */
[----:B------:R-:W2:Y:S04]  /*b930*/  LDL.LU R143, [R1+0x4ec] ;  /* 0x0004ec00018f7983 */ /* 0x000ea80000300800 */
[----:B------:R1:W-:Y:S01]  /*b940*/  STL [R1+0x254], R144 ;  /* 0x0002549001007387 */ /* 0x0003e20000100800 */
[----:B------:R-:W-:-:S01]  /*b950*/  FADD R9, R10, R9 ;  /* 0x000000090a097221 */ /* 0x000fc20000000000 */
[----:B------:R-:W-:-:S02]  /*b960*/  FADD R7, R8, R7 ;  /* 0x0000000708077221 */ /* 0x000fc40000000000 */
[----:B-1----:R-:W2:Y:S04]  /*b970*/  LDL.LU R144, [R1+0x4e8] ;  /* 0x0004e80001907983 */ /* 0x002ea80000300800 */
[----:B------:R-:W2:Y:S04]  /*b980*/  LDL.LU R145, [R1+0x4e4] ;  /* 0x0004e40001917983 */ /* 0x000ea80000300800 */
[----:B------:R1:W-:Y:S01]  /*b990*/  STL [R1+0x258], R146 ;  /* 0x0002589201007387 */ /* 0x0003e20000100800 */
[----:B------:R-:W-:-:S01]  /*b9a0*/  FADD R3, R6, R3 ;  /* 0x0000000306037221 */ /* 0x000fc20000000000 */
[----:B------:R-:W-:-:S02]  /*b9b0*/  FADD R2, R5, R2 ;  /* 0x0000000205027221 */ /* 0x000fc40000000000 */
[----:B-1----:R-:W2:Y:S04]  /*b9c0*/  LDL.LU R146, [R1+0x4e0] ;  /* 0x0004e00001927983 */ /* 0x002ea80000300800 */
[----:B------:R-:W2:Y:S04]  /*b9d0*/  LDL.LU R147, [R1+0x4dc] ;  /* 0x0004dc0001937983 */ /* 0x000ea80000300800 */
[----:B------:R1:W-:Y:S04]  /*b9e0*/  STL [R1+0x25c], R151 ;  /* 0x00025c9701007387 */ /* 0x0003e80000100800 */
[----:B------:R1:W-:Y:S04]  /*b9f0*/  STL [R1+0x260], R18 ;  /* 0x0002601201007387 */ /* 0x0003e80000100800 */
[----:B------:R1:W-:Y:S04]  /*ba00*/  STL [R1+0x264], R16 ;  /* 0x0002641001007387 */ /* 0x0003e80000100800 */
[----:B------:R1:W-:Y:S04]  /*ba10*/  STL [R1+0x268], R12 ;  /* 0x0002680c01007387 */ /* 0x0003e80000100800 */
[----:B------:R1:W-:Y:S04]  /*ba20*/  STL [R1+0x26c], R9 ;  /* 0x00026c0901007387 */ /* 0x0003e80000100800 */
[----:B------:R1:W-:Y:S01]  /*ba30*/  STL [R1+0x270], R7 ;  /* 0x0002700701007387 */ /* 0x0003e20000100800 */
[----:B------:R-:W-:-:S03]  /*ba40*/  FADD R0, R4, R0 ;  /* 0x0000000004007221 */ /* 0x000fc60000000000 */
[----:B------:R-:W4:Y:S04]  /*ba50*/  LDL.LU R149, [R1+0x280] ;  /* 0x0002800001957983 */ /* 0x000f280000300800 */
[----:B------:R1:W-:Y:S04]  /*ba60*/  STL [R1+0x274], R3 ;  /* 0x0002740301007387 */ /* 0x0003e80000100800 */
[----:B-1----:R-:W3:Y:S04]  /*ba70*/  LDL.LU R151, [R1+0x284] ;  /* 0x0002840001977983 */ /* 0x002ee80000300800 */
[----:B------:R1:W-:Y:S04]  /*ba80*/  STL [R1+0x278], R2 ;  /* 0x0002780201007387 */ /* 0x0003e80000100800 */
        /* <DEDUP_REMOVED lines=14> */
[----:B-1----:R-:W2:Y:S04]  /*bb70*/  LDL.LU R2, [R1+0x2bc] ;  /* 0x0002bc0001027983 */ /* 0x002ea80000300800 */
[----:B------:R-:W2:Y:S01]  /*bb80*/  LDL.LU R0, [R1+0x2c0] ;  /* 0x0002c00001007983 */ /* 0x000ea20000300800 */
[----:B----4-:R-:W-:-:S03]  /*bb90*/  FADD R149, R148, R149 ;  /* 0x0000009594957221 */ /* 0x010fc60000000000 */
[----:B------:R-:W4:Y:S04]  /*bba0*/  LDL.LU R148, [R1+0x4d8] ;  /* 0x0004d80001947983 */ /* 0x000f280000300800 */
[----:B------:R1:W-:Y:S01]  /*bbb0*/  STL [R1+0x280], R149 ;  /* 0x0002809501007387 */ /* 0x0003e20000100800 */
[----:B---3--:R-:W-:-:S03]  /*bbc0*/  FADD R151, R150, R151 ;  /* 0x0000009796977221 */ /* 0x008fc60000000000 */
[----:B-1----:R-:W3:Y:S01]  /*bbd0*/  LDL.LU R149, [R1+0x4d4] ;  /* 0x0004d40001957983 */ /* 0x002ee20000300800 */
[----:B--2---:R-:W-:-:S03]  /*bbe0*/  FADD R18, R19, R18 ;  /* 0x0000001213127221 */ /* 0x004fc60000000000 */
[----:B------:R-:W2:Y:S04]  /*bbf0*/  LDL.LU R150, [R1+0x4d0] ;  /* 0x0004d00001967983 */ /* 0x000ea80000300800 */
[----:B------:R1:W-:Y:S01]  /*bc00*/  STL [R1+0x284], R151 ;  /* 0x0002849701007387 */ /* 0x0003e20000100800 */
[----:B------:R-:W-:-:S01]  /*bc10*/  FADD R16, R17, R16 ;  /* 0x0000001011107221 */ /* 0x000fc20000000000 */
[----:B------:R-:W-:Y:S02]  /*bc20*/  FADD R20, R21, R20 ;  /* 0x0000001415147221 */ /* 0x000fe40000000000 */
[----:B-1----:R-:W2:Y:S01]  /*bc30*/  LDL.LU R151, [R1+0x4cc] ;  /* 0x0004cc0001977983 */ /* 0x002ea20000300800 */
[----:B------:R-:W-:-:S03]  /*bc40*/  FADD R14, R15, R14 ;  /* 0x0000000e0f0e7221 */ /* 0x000fc60000000000 */
[----:B------:R1:W5:Y:S01]  /*bc50*/  LDL.LU R19, [R1+0x4c8] ;  /* 0x0004c80001137983 */ /* 0x0003620000300800 */
[----:B------:R-:W-:-:S03]  /*bc60*/  FADD R12, R13, R12 ;  /* 0x0000000c0d0c7221 */ /* 0x000fc60000000000 */
[----:B------:R1:W-:Y:S01]  /*bc70*/  STL [R1+0x288], R18 ;  /* 0x0002881201007387 */ /* 0x0003e20000100800 */
[----:B------:R-:W-:-:S01]  /*bc80*/  FADD R10, R11, R10 ;  /* 0x0000000a0b0a7221 */ /* 0x000fc20000000000 */
[----:B------:R-:W-:Y:S01]  /*bc90*/  FADD R9, R24, R9 ;  /* 0x0000000918097221 */ /* 0x000fe20000000000 */
[----:B------:R-:W-:-:S01]  /*bca0*/  FADD R8, R25, R8 ;  /* 0x0000000819087221 */ /* 0x000fc20000000000 */
[----:B-1----:R1:W5:Y:S04]  /*bcb0*/  LDL.LU R18, [R1+0x4c4] ;  /* 0x0004c40001127983 */ /* 0x0023680000300800 */
[----:B------:R1:W5:Y:S01]  /*bcc0*/  LDL.LU R17, [R1+0x4c0] ;  /* 0x0004c00001117983 */ /* 0x0003620000300800 */
[----:B------:R-:W-:-:S03]  /*bcd0*/  FADD R7, R26, R7 ;  /* 0x000000071a077221 */ /* 0x000fc60000000000 */
[----:B------:R1:W-:Y:S01]  /*bce0*/  STL [R1+0x28c], R16 ;  /* 0x00028c1001007387 */ /* 0x0003e20000100800 */
[----:B------:R-:W-:-:S01]  /*bcf0*/  FADD R6, R27, R6 ;  /* 0x000000061b067221 */ /* 0x000fc20000000000 */
[----:B------:R-:W-:Y:S01]  /*bd00*/  FADD R5, R28, R5 ;  /* 0x000000051c057221 */ /* 0x000fe20000000000 */
[----:B------:R-:W-:-:S01]  /*bd10*/  FADD R4, R29, R4 ;  /* 0x000000041d047221 */ /* 0x000fc20000000000 */
[----:B-1----:R1:W5:Y:S04]  /*bd20*/  LDL.LU R16, [R1+0x4bc] ;  /* 0x0004bc0001107983 */ /* 0x0023680000300800 */
[----:B------:R1:W-:Y:S04]  /*bd30*/  STL [R1+0x290], R20 ;  /* 0x0002901401007387 */ /* 0x0003e80000100800 */
[----:B------:R1:W-:Y:S04]  /*bd40*/  STL [R1+0x294], R14 ;  /* 0x0002940e01007387 */ /* 0x0003e80000100800 */
[----:B------:R1:W-:Y:S01]  /*bd50*/  STL [R1+0x298], R12 ;  /* 0x0002980c01007387 */ /* 0x0003e20000100800 */
[----:B------:R-:W-:-:S03]  /*bd60*/  FADD R3, R30, R3 ;  /* 0x000000031e037221 */ /* 0x000fc60000000000 */
[----:B------:R1:W-:Y:S04]  /*bd70*/  STL [R1+0x29c], R10 ;  /* 0x00029c0a01007387 */ /* 0x0003e80000100800 */
[----:B------:R1:W-:Y:S01]  /*bd80*/  STL [R1+0x2a0], R9 ;  /* 0x0002a00901007387 */ /* 0x0003e20000100800 */
[----:B------:R-:W-:-:S03]  /*bd90*/  FADD R2, R31, R2 ;  /* 0x000000021f027221 */ /* 0x000fc60000000000 */
[----:B------:R1:W-:Y:S04]  /*bda0*/  STL [R1+0x2a4], R8 ;  /* 0x0002a40801007387 */ /* 0x0003e80000100800 */
[----:B------:R1:W-:Y:S01]  /*bdb0*/  STL [R1+0x2a8], R7 ;  /* 0x0002a80701007387 */ /* 0x0003e20000100800 */
[----:B------:R-:W-:-:S03]  /*bdc0*/  FADD R0, R32, R0 ;  /* 0x0000000020007221 */ /* 0x000fc60000000000 */
[----:B------:R1:W-:Y:S04]  /*bdd0*/  STL [R1+0x2ac], R6 ;  /* 0x0002ac0601007387 */ /* 0x0003e80000100800 */
[----:B------:R1:W-:Y:S04]  /*bde0*/  STL [R1+0x2b0], R5 ;  /* 0x0002b00501007387 */ /* 0x0003e80000100800 */
[----:B------:R1:W-:Y:S04]  /*bdf0*/  STL [R1+0x2b4], R4 ;  /* 0x0002b40401007387 */ /* 0x0003e80000100800 */
        /* <DEDUP_REMOVED lines=20> */
[----:B----4-:R-:W-:-:S01]  /*bf40*/  FADD R21, R33, R21 ;  /* 0x0000001521157221 */ /* 0x010fc20000000000 */
[----:B---3--:R-:W-:-:S04]  /*bf50*/  FADD R20, R34, R20 ;  /* 0x0000001422147221 */ /* 0x008fc80000000000 */
[----:B------:R1:W-:Y:S01]  /*bf60*/  STL [R1+0x2c4], R21 ;  /* 0x0002c41501007387 */ /* 0x0003e20000100800 */
[----:B--2---:R-:W-:-:S03]  /*bf70*/  FADD R15, R35, R15 ;  /* 0x0000000f230f7221 */ /* 0x004fc60000000000 */
[----:B------:R2:W-:Y:S01]  /*bf80*/  STL [R1+0x2c8], R20 ;  /* 0x0002c81401007387 */ /* 0x0005e20000100800 */
[----:B------:R-:W-:-:S03]  /*bf90*/  FADD R14, R36, R14 ;  /* 0x0000000e240e7221 */ /* 0x000fc60000000000 */
        /* <DEDUP_REMOVED lines=24> */
[----:B-1----:R-:W4:Y:S01]  /*c120*/  LDL.LU R21, [R1+0x308] ;  /* 0x0003080001157983 */ /* 0x002f220000300800 */
[----:B------:R-:W-:-:S03]  /*c130*/  FADD R0, R49, R0 ;  /* 0x0000000031007221 */ /* 0x000fc60000000000 */
[----:B------:R1:W-:Y:S04]  /*c140*/  STL [R1+0x2fc], R3 ;  /* 0x0002fc0301007387 */ /* 0x0003e80000100800 */
[----:B--2---:R-:W2:Y:S04]  /*c150*/  LDL.LU R20, [R1+0x30c] ;  /* 0x00030c0001147983 */ /* 0x004ea80000300800 */
[----:B------:R1:W-:Y:S04]  /*c160*/  STL [R1+0x300], R2 ;  /* 0x0003000201007387 */ /* 0x0003e80000100800 */
[----:B---3--:R-:W3:Y:S04]  /*c170*/  LDL.LU R15, [R1+0x310] ;  /* 0x00031000010f7983 */ /* 0x008ee80000300800 */
[----:B------:R1:W-:Y:S04]  /*c180*/  STL [R1+0x304], R0 ;  /* 0x0003040001007387 */ /* 0x0003e80000100800 */
[----:B----4-:R-:W4:Y:S04]  /*c190*/  LDL.LU R14, [R1+0x314] ;  /* 0x00031400010e7983 */ /* 0x010f280000300800 */
[----:B------:R-:W4:Y:S04]  /*c1a0*/  LDL.LU R13, [R1+0x318] ;  /* 0x00031800010d7983 */ /* 0x000f280000300800 */
        /* <DEDUP_REMOVED lines=9> */
[----:B-1----:R-:W4:Y:S04]  /*c240*/  LDL.LU R3, [R1+0x340] ;  /* 0x0003400001037983 */ /* 0x002f280000300800 */
[----:B------:R-:W4:Y:S04]  /*c250*/  LDL.LU R2, [R1+0x344] ;  /* 0x0003440001027983 */ /* 0x000f280000300800 */
[----:B------:R-:W4:Y:S01]  /*c260*/  LDL.LU R0, [R1+0x348] ;  /* 0x0003480001007983 */ /* 0x000f220000300800 */
[----:B------:R-:W-:-:S01]  /*c270*/  FADD R21, R50, R21 ;  /* 0x0000001532157221 */ /* 0x000fc20000000000 */
[----:B--2---:R-:W-:-:S04]  /*c280*/  FADD R20, R51, R20 ;  /* 0x0000001433147221 */ /* 0x004fc80000000000 */
[----:B------:R1:W-:Y:S01]  /*c290*/  STL [R1+0x308], R21 ;  /* 0x0003081501007387 */ /* 0x0003e20000100800 */
[----:B---3--:R-:W-:-:S03]  /*c2a0*/  FADD R15, R52, R15 ;  /* 0x0000000f340f7221 */ /* 0x008fc60000000000 */
[----:B------:R2:W-:Y:S01]  /*c2b0*/  STL [R1+0x30c], R20 ;  /* 0x00030c1401007387 */ /* 0x0005e20000100800 */
[----:B----4-:R-:W-:-:S03]  /*c2c0*/  FADD R14, R53, R14 ;  /* 0x0000000e350e7221 */ /* 0x010fc60000000000 */
        /* <DEDUP_REMOVED lines=200> */
[----:B------:R-:W-:Y:S01]  /*cf50*/  STL [R1+0x418], R21 ;  /* 0x0004181501007387 */ /* 0x000fe20000100800 */
[----:B---3--:R-:W-:-:S03]  /*cf60*/  FADD R15, R120, R15 ;  /* 0x0000000f780f7221 */ /* 0x008fc60000000000 */
[----:B------:R-:W-:Y:S01]  /*cf70*/  STL [R1+0x41c], R20 ;  /* 0x00041c1401007387 */ /* 0x000fe20000100800 */
[----:B----4-:R-:W-:-:S03]  /*cf80*/  FADD R14, R121, R14 ;  /* 0x0000000e790e7221 */ /* 0x010fc60000000000 */
[----:B------:R-:W-:Y:S01]  /*cf90*/  STL [R1+0x420], R15 ;  /* 0x0004200f01007387 */ /* 0x000fe20000100800 */
[----:B------:R-:W-:-:S03]  /*cfa0*/  FADD R13, R122, R13 ;  /* 0x0000000d7a0d7221 */ /* 0x000fc60000000000 */
        /* <DEDUP_REMOVED lines=22> */
[----:B------:R1:W-:Y:S01]  /*d110*/  STL [R1+0x450], R3 ;  /* 0x0004500301007387 */ /* 0x0003e20000100800 */
[----:B------:R-:W-:-:S03]  /*d120*/  FADD R0, R134, R0 ;  /* 0x0000000086007221 */ /* 0x000fc60000000000 */
[----:B-1----:R-:W2:Y:S04]  /*d130*/  LDL.LU R3, [R1+0x45c] ;  /* 0x00045c0001037983 */ /* 0x002ea80000300800 */
[----:B------:R1:W-:Y:S04]  /*d140*/  STL [R1+0x454], R2 ;  /* 0x0004540201007387 */ /* 0x0003e80000100800 */
[----:B-1----:R-:W3:Y:S04]  /*d150*/  LDL.LU R2, [R1+0x460] ;  /* 0x0004600001027983 */ /* 0x002ee80000300800 */
[----:B------:R-:W4:Y:S04]  /*d160*/  LDL.LU R21, [R1+0x464] ;  /* 0x0004640001157983 */ /* 0x000f280000300800 */
[----:B------:R1:W-:Y:S04]  /*d170*/  STL [R1+0x458], R0 ;  /* 0x0004580001007387 */ /* 0x0003e80000100800 */
        /* <DEDUP_REMOVED lines=13> */
[----:B-1----:R-:W4:Y:S01]  /*d250*/  LDL.LU R0, [R1+0x49c] ;  /* 0x00049c0001007983 */ /* 0x002f220000300800 */
[----:B------:R-:W-:Y:S01]  /*d260*/  UMOV UR8, URZ ;  /* 0x0000003f00087c82 */ /* 0x000fe20008000000 */
[----:B--2---:R-:W-:-:S05]  /*d270*/  FADD R3, R135, R3 ;  /* 0x0000000387037221 */ /* 0x004fca0000000000 */
[----:B------:R1:W-:Y:S01]  /*d280*/  STL [R1+0x45c], R3 ;  /* 0x00045c0301007387 */ /* 0x0003e20000100800 */
[----:B---3--:R-:W-:-:S03]  /*d290*/  FADD R2, R136, R2 ;  /* 0x0000000288027221 */ /* 0x008fc60000000000 */
[----:B-1----:R1:W5:Y:S01]  /*d2a0*/  LDL.LU R3, [R1+0x4b8] ;  /* 0x0004b80001037983 */ /* 0x0023620000300800 */
[----:B----4-:R-:W-:-:S03]  /*d2b0*/  FADD R21, R137, R21 ;  /* 0x0000001589157221 */ /* 0x010fc60000000000 */
[----:B------:R2:W-:Y:S01]  /*d2c0*/  STL [R1+0x460], R2 ;  /* 0x0004600201007387 */ /* 0x0005e20000100800 */
[----:B------:R-:W-:-:S03]  /*d2d0*/  FADD R20, R138, R20 ;  /* 0x000000148a147221 */ /* 0x000fc60000000000 */
[----:B--2---:R1:W5:Y:S01]  /*d2e0*/  LDL.LU R2, [R1+0x4b4] ;  /* 0x0004b40001027983 */ /* 0x0043620000300800 */
[----:B------:R-:W-:-:S01]  /*d2f0*/  FADD R15, R139, R15 ;  /* 0x0000000f8b0f7221 */ /* 0x000fc20000000000 */
[----:B------:R-:W-:Y:S02]  /*d300*/  FADD R14, R140, R14 ;  /* 0x0000000e8c0e7221 */ /* 0x000fe40000000000 */
        /* <DEDUP_REMOVED lines=22> */
[----:B------:R1:W-:Y:S04]  /*d470*/  STL [R1+0x490], R6 ;  /* 0x0004900601007387 */ /* 0x0003e80000100800 */
[----:B------:R1:W-:Y:S04]  /*d480*/  STL [R1+0x494], R5 ;  /* 0x0004940501007387 */ /* 0x0003e80000100800 */
[----:B------:R1:W-:Y:S04]  /*d490*/  STL [R1+0x49c], R0 ;  /* 0x00049c0001007387 */ /* 0x0003e80000100800 */
[----:B------:R1:W-:Y:S02]  /*d4a0*/  STL [R1+0x498], R4 ;  /* 0x0004980401007387 */ /* 0x0003e40000100800 */
.L_x_27:
[----:B------:R-:W-:Y:S05]  /*d4b0*/  @!P1 BRA `(.L_x_28) ;  /* 0x0000000000049947 */ /* 0x000fea0003800000 */
[----:B------:R-:W-:Y:S01]  /*d4c0*/  BPT.TRAP 0x1 ;  /* 0x000000040000795c */ /* 0x000fe20000300000 */
.L_x_28:
[----:B------:R-:W-:Y:S02]  /*d4d0*/  UISETP.GT.U32.AND UP0, UPT, UR45, 0x1, UPT ;  /* 0x000000012d00788c */ /* 0x000fe4000bf04070 */
[----:B------:R-:W-:-:S04]  /*d4e0*/  ULEA UR5, UR13, UR48, 0x3 ;  /* 0x000000300d057291 */ /* 0x000fc8000f8e183f */
[----:B------:R-:W-:Y:S01]  /*d4f0*/  UIADD3 UR5, UR5, 0x30, URZ ;  /* 0x0000003005057890 */ /* 0x000fe2000fffe03f */
[----:B------:R-:W-:-:S03]  /*d500*/  PLOP3.LUT P0, PT, PT, PT, UP0, 0x80, 0x0 ;  /* 0x000000000000781c */ /* 0x000fc60003f0f008 */
[----:B------:R-:W-:-:S09]  /*d510*/  UPRMT UR5, URZ, 0x654, UR5 ;  /* 0x000006543f057896 */ /* 0x000fd20008000005 */
[----:B------:R-:W-:Y:S01]  /*d520*/  SYNCS.ARRIVE.TRANS64.RED.A1T0 RZ, [UR5], RZ ;  /* 0x000000ffffff79a7 */ /* 0x000fe20008100405 */
[----:B------:R-:W-:Y:S05]  /*d530*/  @P0 BRA `(.L_x_29) ;  /* 0x0000000000040947 */ /* 0x000fea0003800000 */
[----:B------:R-:W-:Y:S01]  /*d540*/  BPT.TRAP 0x1 ;  /* 0x000000040000795c */ /* 0x000fe20000300000 */
.L_x_29:
[----:B------:R-:W-:Y:S02]  /*d550*/  UISETP.GT.AND UP2, UPT, UR12, 0x1, UPT ;  /* 0x000000010c00788c */ /* 0x000fe4000bf44270 */
[----:B------:R-:W-:Y:S02]  /*d560*/  UIADD3 UR10, UR10, 0x1, URZ ;  /* 0x000000010a0a7890 */ /* 0x000fe4000fffe03f */
[----:B------:R-:W-:Y:S02]  /*d570*/  UIADD3 UR13, UR13, 0x1, URZ ;  /* 0x000000010d0d7890 */ /* 0x000fe4000fffe03f */
[----:B------:R-:W-:Y:S01]  /*d580*/  PLOP3.LUT P0, PT, PT, PT, UP2, 0x80, 0x0 ;  /* 0x000000000000781c */ /* 0x000fe20003f0f028 */
[----:B------:R-:W-:Y:S02]  /*d590*/  UISETP.NE.AND UP0, UPT, UR10, 0x6, UPT ;  /* 0x000000060a00788c */ /* 0x000fe4000bf05270 */
[----:B------:R-:W-:Y:S02]  /*d5a0*/  UIADD3 UR6, UR12, -0x1, URZ ;  /* 0xffffffff0c067890 */ /* 0x000fe4000fffe03f */
[----:B------:R-:W-:-:S02]  /*d5b0*/  USEL UR5, URZ, 0x1, UP0 ;  /* 0x000000013f057887 */ /* 0x000fc40008000000 */
[----:B------:R-:W-:Y:S02]  /*d5c0*/  UISETP.NE.AND UP1, UPT, UR13, 0x6, UPT ;  /* 0x000000060d00788c */ /* 0x000fe4000bf25270 */
[----:B------:R-:W-:Y:S02]  /*d5d0*/  ULOP3.LUT UR11, UR11, UR5, URZ, 0x3c, !UPT ;  /* 0x000000050b0b7292 */ /* 0x000fe4000f8e3c3f */
[----:B------:R-:W-:Y:S02]  /*d5e0*/  USEL UR10, UR10, URZ, UP0 ;  /* 0x0000003f0a0a7287 */ /* 0x000fe40008000000 */
[----:B------:R-:W-:Y:S01]  /*d5f0*/  USEL UR13, UR13, URZ, UP1 ;  /* 0x0000003f0d0d7287 */ /* 0x000fe20008800000 */
[----:B------:R-:W-:Y:S01]  /*d600*/  UMOV UR5, 0x1 ;  /* 0x0000000100057882 */ /* 0x000fe20000000000 */
[----:B------:R-:W-:Y:S01]  /*d610*/  UMOV UR12, UR6 ;  /* 0x00000006000c7c82 */ /* 0x000fe20008000000 */
[----:B------:R-:W-:Y:S09]  /*d620*/  @P0 BRA `(.L_x_30) ;  /* 0xffffffa000300947 */ /* 0x000ff2000383ffff */
.L_x_22:
[----:B------:R-:W-:-:S04]  /*d630*/  UISETP.NE.AND UP0, UPT, UR8, URZ, UPT ;  /* 0x0000003f0800728c */ /* 0x000fc8000bf05270 */
[----:B------:R-:W-:-:S06]  /*d640*/  USEL UR4, URZ, 0x1, !UP0 ;  /* 0x000000013f047887 */ /* 0x000fcc000c000000 */
[----:B------:R-:W-:-:S13]  /*d650*/  ISETP.NE.AND P0, PT, RZ, UR4, PT ;  /* 0x00000004ff007c0c */ /* 0x000fda000bf05270 */
[----:B------:R-:W-:Y:S05]  /*d660*/  @!P0 BRA `(.L_x_31) ;  /* 0x0000003800788947 */ /* 0x000fea0003800000 */
[----:B------:R3:W-:Y:S04]  /*d670*/  STL [R1+0x64c], R55 ;  /* 0x00064c3701007387 */ /* 0x0007e80000100800 */
[----:B---3--:R-:W3:Y:S04]  /*d680*/  LDL.LU R55, [R1] ;  /* 0x0000000001377983 */ /* 0x008ee80000300800 */
[----:B------:R4:W-:Y:S04]  /*d690*/  STL [R1+0x648], R56 ;  /* 0x0006483801007387 */ /* 0x0009e80000100800 */
[----:B----4-:R-:W4:Y:S04]  /*d6a0*/  LDL.LU R56, [R1+0x4] ;  /* 0x0000040001387983 */ /* 0x010f280000300800 */
[----:B------:R1:W-:Y:S04]  /*d6b0*/  STL [R1+0x644], R57 ;  /* 0x0006443901007387 */ /* 0x0003e80000100800 */
[----:B-1----:R-:W2:Y:S04]  /*d6c0*/  LDL.LU R57, [R1+0x8] ;  /* 0x0000080001397983 */ /* 0x002ea80000300800 */
        /* <DEDUP_REMOVED lines=203> */
[----:B-----5:R1:W-:Y:S04]  /*e380*/  STL [R1+0x4c8], R19 ;  /* 0x0004c81301007387 */ /* 0x0203e80000100800 */
[----:B-1----:R-:W2:Y:S04]  /*e390*/  LDL.LU R19, [R1+0x124] ;  /* 0x0001240001137983 */ /* 0x002ea80000300800 */
[----:B------:R1:W-:Y:S01]  /*e3a0*/  STL [R1+0x4c4], R18 ;  /* 0x0004c41201007387 */ /* 0x0003e20000100800 */
[----:B---3--:R-:W-:-:S03]  /*e3b0*/  FADD R22, R55, R22 ;  /* 0x0000001637167221 */ /* 0x008fc60000000000 */
[----:B-1----:R-:W3:Y:S04]  /*e3c0*/  LDL.LU R18, [R1+0x120] ;  /* 0x0001200001127983 */ /* 0x002ee80000300800 */
[----:B------:R1:W-:Y:S01]  /*e3d0*/  STL [R1+0x4c0], R17 ;  /* 0x0004c01101007387 */ /* 0x0003e20000100800 */
[----:B----4-:R-:W-:Y:S01]  /*e3e0*/  FADD R23, R56, R23 ;  /* 0x0000001738177221 */ /* 0x010fe20000000000 */
[----:B--2---:R-:W-:Y:S02]  /*e3f0*/  FADD R152, R57, R152 ;  /* 0x0000009839987221 */ /* 0x004fe40000000000 */
[----:B-1----:R-:W2:Y:S04]  /*e400*/  LDL.LU R17, [R1+0x11c] ;  /* 0x00011c0001117983 */ /* 0x002ea80000300800 */
[----:B------:R1:W-:Y:S01]  /*e410*/  STL [R1+0x4bc], R16 ;  /* 0x0004bc1001007387 */ /* 0x0003e20000100800 */
[----:B------:R-:W-:Y:S01]  /*e420*/  FADD R153, R58, R153 ;  /* 0x000000993a997221 */ /* 0x000fe20000000000 */
[----:B------:R-:W-:-:S02]  /*e430*/  FADD R154, R59, R154 ;  /* 0x0000009a3b9a7221 */ /* 0x000fc40000000000 */
[----:B-1----:R-:W4:Y:S04]  /*e440*/  LDL.LU R16, [R1+0x118] ;  /* 0x0001180001107983 */ /* 0x002f280000300800 */
[----:B------:R1:W-:Y:S01]  /*e450*/  STL [R1+0x4b8], R3 ;  /* 0x0004b80301007387 */ /* 0x0003e20000100800 */
[----:B------:R-:W-:Y:S01]  /*e460*/  FADD R155, R60, R155 ;  /* 0x0000009b3c9b7221 */ /* 0x000fe20000000000 */
[----:B------:R-:W-:Y:S02]  /*e470*/  FADD R156, R61, R156 ;  /* 0x0000009c3d9c7221 */ /* 0x000fe40000000000 */
[----:B-1----:R-:W3:Y:S04]  /*e480*/  LDL.LU R3, [R1+0x114] ;  /* 0x0001140001037983 */ /* 0x002ee80000300800 */
[----:B------:R1:W-:Y:S01]  /*e490*/  STL [R1+0x4b4], R2 ;  /* 0x0004b40201007387 */ /* 0x0003e20000100800 */
[----:B------:R-:W-:Y:S01]  /*e4a0*/  FADD R157, R62, R157 ;  /* 0x0000009d3e9d7221 */ /* 0x000fe20000000000 */
[----:B------:R-:W-:-:S02]  /*e4b0*/  FADD R158, R63, R158 ;  /* 0x0000009e3f9e7221 */ /* 0x000fc40000000000 */
[----:B-1----:R-:W2:Y:S04]  /*e4c0*/  LDL.LU R2, [R1+0x110] ;  /* 0x0001100001027983 */ /* 0x002ea80000300800 */
[----:B------:R-:W4:Y:S04]  /*e4d0*/  LDL.LU R55, [R1+0x64c] ;  /* 0x00064c0001377983 */ /* 0x000f280000300800 */
[----:B------:R-:W4:Y:S04]  /*e4e0*/  LDL.LU R56, [R1+0x648] ;  /* 0x0006480001387983 */ /* 0x000f280000300800 */
[----:B------:R-:W4:Y:S04]  /*e4f0*/  LDL.LU R57, [R1+0x644] ;  /* 0x0006440001397983 */ /* 0x000f280000300800 */
[----:B------:R-:W4:Y:S04]  /*e500*/  LDL.LU R58, [R1+0x640] ;  /* 0x00064000013a7983 */ /* 0x000f280000300800 */
        /* <DEDUP_REMOVED lines=115> */
[----:B------:R-:W-:Y:S01]  /*ec40*/  FADD R215, R120, R215 ;  /* 0x000000d778d77221 */ /* 0x000fe20000000000 */
[----:B------:R-:W-:Y:S02]  /*ec50*/  FADD R134, R135, R134 ;  /* 0x0000008687867221 */ /* 0x000fe40000000000 */
[----:B------:R-:W4:Y:S01]  /*ec60*/  LDL.LU R117, [R1+0x554] ;  /* 0x0005540001757983 */ /* 0x000f220000300800 */
[----:B------:R-:W-:Y:S01]  /*ec70*/  FADD R216, R121, R216 ;  /* 0x000000d879d87221 */ /* 0x000fe20000000000 */
[----:B------:R-:W-:Y:S02]  /*ec80*/  FADD R132, R133, R132 ;  /* 0x0000008485847221 */ /* 0x000fe40000000000 */
[----:B------:R-:W4:Y:S01]  /*ec90*/  LDL.LU R118, [R1+0x550] ;  /* 0x0005500001767983 */ /* 0x000f220000300800 */
[----:B------:R-:W-:Y:S01]  /*eca0*/  FADD R217, R122, R217 ;  /* 0x000000d97ad97221 */ /* 0x000fe20000000000 */
[----:B------:R-:W-:-:S02]  /*ecb0*/  FADD R130, R131, R130 ;  /* 0x0000008283827221 */ /* 0x000fc40000000000 */
        /* <DEDUP_REMOVED lines=8> */
[----:B------:R-:W-:Y:S01]  /*ed40*/  FADD R15, R20, R15 ;  /* 0x0000000f140f7221 */ /* 0x000fe20000000000 */
[----:B------:R-:W-:Y:S01]  /*ed50*/  FADD R13, R14, R13 ;  /* 0x0000000d0e0d7221 */ /* 0x000fe20000000000 */
[----:B------:R-:W-:Y:S01]  /*ed60*/  STL [R1+0x200], R136 ;  /* 0x0002008801007387 */ /* 0x000fe20000100800 */
        /* <DEDUP_REMOVED lines=23> */
[----:B------:R1:W-:Y:S01]  /*eee0*/  STL [R1+0x218], R124 ;  /* 0x0002187c01007387 */ /* 0x0003e20000100800 */
[----:B------:R-:W-:Y:S01]  /*eef0*/  FADD R224, R151, R224 ;  /* 0x000000e097e07221 */ /* 0x000fe20000000000 */
[----:B--2---:R-:W-:Y:S01]  /*ef00*/  FADD R218, R2, R218 ;  /* 0x000000da02da7221 */ /* 0x004fe20000000000 */
[----:B---3--:R-:W-:Y:S01]  /*ef10*/  FADD R219, R3, R219 ;  /* 0x000000db03db7221 */ /* 0x008fe20000000000 */
[----:B------:R-:W-:Y:S01]  /*ef20*/  STL [R1+0x21c], R21 ;  /* 0x00021c1501007387 */ /* 0x000fe20000100800 */
[----:B----4-:R-:W-:Y:S01]  /*ef30*/  FADD R220, R16, R220 ;  /* 0x000000dc10dc7221 */ /* 0x010fe20000000000 */
[----:B------:R-:W-:Y:S01]  /*ef40*/  FADD R221, R17, R221 ;  /* 0x000000dd11dd7221 */ /* 0x000fe20000000000 */
[----:B------:R-:W-:Y:S01]  /*ef50*/  FADD R222, R18, R222 ;  /* 0x000000de12de7221 */ /* 0x000fe20000000000 */
[----:B------:R-:W-:Y:S01]  /*ef60*/  STL [R1+0x220], R15 ;  /* 0x0002200f01007387 */ /* 0x000fe20000100800 */
[----:B------:R-:W-:-:S03]  /*ef70*/  FADD R223, R19, R223 ;  /* 0x000000df13df7221 */ /* 0x000fc60000000000 */
[----:B------:R-:W-:Y:S04]  /*ef80*/  STL [R1+0x224], R13 ;  /* 0x0002240d01007387 */ /* 0x000fe80000100800 */
[----:B------:R-:W-:Y:S04]  /*ef90*/  STL [R1+0x228], R11 ;  /* 0x0002280b01007387 */ /* 0x000fe80000100800 */
[----:B------:R-:W-:Y:S04]  /*efa0*/  STL [R1+0x22c], R9 ;  /* 0x00022c0901007387 */ /* 0x000fe80000100800 */
[----:B------:R-:W2:Y:S04]  /*efb0*/  LDL.LU R123, [R1+0x19c] ;  /* 0x00019c00017b7983 */ /* 0x000ea80000300800 */
[----:B------:R-:W-:Y:S04]  /*efc0*/  STL [R1+0x230], R7 ;  /* 0x0002300701007387 */ /* 0x000fe80000100800 */
[----:B------:R-:W2:Y:S04]  /*efd0*/  LDL.LU R6, [R1+0x23c] ;  /* 0x00023c0001067983 */ /* 0x000ea80000300800 */
[----:B------:R3:W-:Y:S04]  /*efe0*/  STL [R1+0x234], R5 ;  /* 0x0002340501007387 */ /* 0x0007e80000100800 */
[----:B-1----:R-:W4:Y:S04]  /*eff0*/  LDL.LU R124, [R1+0x1a0] ;  /* 0x0001a000017c7983 */ /* 0x002f280000300800 */
[----:B------:R1:W-:Y:S04]  /*f000*/  STL [R1+0x238], R0 ;  /* 0x0002380001007387 */ /* 0x0003e80000100800 */
[----:B---3--:R-:W4:Y:S04]  /*f010*/  LDL.LU R5, [R1+0x240] ;  /* 0x0002400001057983 */ /* 0x008f280000300800 */
[----:B------:R-:W3:Y:S04]  /*f020*/  LDL.LU R125, [R1+0x1a4] ;  /* 0x0001a400017d7983 */ /* 0x000ee80000300800 */
[----:B------:R-:W3:Y:S04]  /*f030*/  LDL.LU R4, [R1+0x244] ;  /* 0x0002440001047983 */ /* 0x000ee80000300800 */
[----:B------:R-:W3:Y:S04]  /*f040*/  LDL.LU R126, [R1+0x1a8] ;  /* 0x0001a800017e7983 */ /* 0x000ee80000300800 */
[----:B-1----:R-:W3:Y:S04]  /*f050*/  LDL.LU R0, [R1+0x248] ;  /* 0x0002480001007983 */ /* 0x002ee80000300800 */
[----:B------:R-:W3:Y:S04]  /*f060*/  LDL.LU R127, [R1+0x1ac] ;  /* 0x0001ac00017f7983 */ /* 0x000ee80000300800 */
        /* <DEDUP_REMOVED lines=40> */
[----:B------:R-:W3:Y:S01]  /*f2f0*/  LDL.LU R7, [R1+0x29c] ;  /* 0x00029c0001077983 */ /* 0x000ee20000300800 */
[----:B--2---:R-:W-:-:S03]  /*f300*/  FADD R6, R123, R6 ;  /* 0x000000067b067221 */ /* 0x004fc60000000000 */
[----:B------:R-:W2:Y:S04]  /*f310*/  LDL.LU R123, [R1+0x53c] ;  /* 0x00053c00017b7983 */ /* 0x000ea80000300800 */
[----:B------:R1:W-:Y:S04]  /*f320*/  STL [R1+0x23c], R6 ;  /* 0x00023c0601007387 */ /* 0x0003e80000100800 */
[----:B-1----:R-:W2:Y:S01]  /*f330*/  LDL.LU R6, [R1+0x2a0] ;  /* 0x0002a00001067983 */ /* 0x002ea20000300800 */
[----:B----4-:R-:W-:-:S03]  /*f340*/  FADD R5, R124, R5 ;  /* 0x000000057c057221 */ /* 0x010fc60000000000 */
[----:B------:R-:W4:Y:S01]  /*f350*/  LDL.LU R124, [R1+0x538] ;  /* 0x00053800017c7983 */ /* 0x000f220000300800 */
[----:B---3--:R-:W-:-:S03]  /*f360*/  FADD R4, R125, R4 ;  /* 0x000000047d047221 */ /* 0x008fc60000000000 */
[----:B------:R1:W-:Y:S01]  /*f370*/  STL [R1+0x240], R5 ;  /* 0x0002400501007387 */ /* 0x0003e20000100800 */
[----:B------:R-:W-:-:S03]  /*f380*/  FADD R0, R126, R0 ;  /* 0x000000007e007221 */ /* 0x000fc60000000000 */
[----:B-1----:R-:W3:Y:S04]  /*f390*/  LDL.LU R5, [R1+0x2a4] ;  /* 0x0002a40001057983 */ /* 0x002ee80000300800 */
[----:B------:R-:W4:Y:S01]  /*f3a0*/  LDL.LU R125, [R1+0x534] ;  /* 0x00053400017d7983 */ /* 0x000f220000300800 */
[----:B------:R-:W-:-:S03]  /*f3b0*/  FADD R128, R127, R128 ;  /* 0x000000807f807221 */ /* 0x000fc60000000000 */
[----:B------:R1:W-:Y:S01]  /*f3c0*/  STL [R1+0x244], R4 ;  /* 0x0002440401007387 */ /* 0x0003e20000100800 */
[----:B------:R-:W-:-:S03]  /*f3d0*/  FADD R130, R129, R130 ;  /* 0x0000008281827221 */ /* 0x000fc60000000000 */
[----:B-1----:R-:W4:Y:S04]  /*f3e0*/  LDL.LU R4, [R1+0x2a8] ;  /* 0x0002a80001047983 */ /* 0x002f280000300800 */
[----:B------:R-:W4:Y:S04]  /*f3f0*/  LDL.LU R126, [R1+0x530] ;  /* 0x00053000017e7983 */ /* 0x000f280000300800 */
[----:B------:R1:W-:Y:S01]  /*f400*/  STL [R1+0x248], R0 ;  /* 0x0002480001007387 */ /* 0x0003e20000100800 */
[----:B------:R-:W-:Y:S01]  /*f410*/  FADD R132, R131, R132 ;  /* 0x0000008483847221 */ /* 0x000fe20000000000 */
[----:B------:R-:W-:-:S02]  /*f420*/  FADD R134, R133, R134 ;  /* 0x0000008685867221 */ /* 0x000fc40000000000 */
[----:B-1----:R-:W4:Y:S04]  /*f430*/  LDL.LU R0, [R1+0x2ac] ;  /* 0x0002ac0001007983 */ /* 0x002f280000300800 */
[----:B------:R-:W4:Y:S04]  /*f440*/  LDL.LU R127, [R1+0x52c] ;  /* 0x00052c00017f7983 */ /* 0x000f280000300800 */
[----:B------:R1:W-:Y:S01]  /*f450*/  STL [R1+0x24c], R128 ;  /* 0x00024c8001007387 */ /* 0x0003e20000100800 */
[----:B------:R-:W-:-:S03]  /*f460*/  FADD R136, R135, R136 ;  /* 0x0000008887887221 */ /* 0x000fc60000000000 */
        /* <DEDUP_REMOVED lines=49> */
[----:B------:R-:W-:Y:S04]  /*f780*/  STL [R1+0x27c], R2 ;  /* 0x00027c0201007387 */ /* 0x000fe80000100800 */
[----:B------:R-:W-:Y:S04]  /*f790*/  STL [R1+0x280], R16 ;  /* 0x0002801001007387 */ /* 0x000fe80000100800 */
[----:B------:R1:W-:Y:S04]  /*f7a0*/  STL [R1+0x284], R18 ;  /* 0x0002841201007387 */ /* 0x0003e80000100800 */
[----:B------:R4:W-:Y:S01]  /*f7b0*/  STL [R1+0x288], R21 ;  /* 0x0002881501007387 */ /* 0x0009e20000100800 */
[----:B------:R-:W-:-:S03]  /*f7c0*/  FADD R9, R10, R9 ;  /* 0x000000090a097221 */ /* 0x000fc60000000000 */
[----:B------:R-:W4:Y:S04]  /*f7d0*/  LDL.LU R19, [R1+0x2b0] ;  /* 0x0002b00001137983 */ /* 0x000f280000300800 */
[----:B------:R4:W-:Y:S04]  /*f7e0*/  STL [R1+0x28c], R15 ;  /* 0x00028c0f01007387 */ /* 0x0009e80000100800 */
[----:B------:R4:W-:Y:S01]  /*f7f0*/  STL [R1+0x290], R13 ;  /* 0x0002900d01007387 */ /* 0x0009e20000100800 */
[----:B------:R-:W-:-:S03]  /*f800*/  FADD R7, R8, R7 ;  /* 0x0000000708077221 */ /* 0x000fc60000000000 */
[----:B-1----:R-:W4:Y:S04]  /*f810*/  LDL.LU R18, [R1+0x2b4] ;  /* 0x0002b40001127983 */ /* 0x002f280000300800 */
[----:B------:R1:W-:Y:S01]  /*f820*/  STL [R1+0x294], R11 ;  /* 0x0002940b01007387 */ /* 0x0003e20000100800 */
[----:B--2---:R-:W-:-:S03]  /*f830*/  FADD R6, R24, R6 ;  /* 0x0000000618067221 */ /* 0x004fc60000000000 */
[----:B------:R-:W2:Y:S04]  /*f840*/  LDL.LU R17, [R1+0x2b8] ;  /* 0x0002b80001117983 */ /* 0x000ea80000300800 */
[----:B------:R1:W-:Y:S04]  /*f850*/  STL [R1+0x298], R9 ;  /* 0x0002980901007387 */ /* 0x0003e80000100800 */
[----:B------:R-:W2:Y:S01]  /*f860*/  LDL.LU R16, [R1+0x2bc] ;  /* 0x0002bc0001107983 */ /* 0x000ea20000300800 */
[----:B---3--:R-:W-:-:S03]  /*f870*/  FADD R5, R25, R5 ;  /* 0x0000000519057221 */ /* 0x008fc60000000000 */
[----:B------:R3:W-:Y:S04]  /*f880*/  STL [R1+0x29c], R7 ;  /* 0x00029c0701007387 */ /* 0x0007e80000100800 */
[----:B------:R-:W2:Y:S04]  /*f890*/  LDL.LU R3, [R1+0x2c0] ;  /* 0x0002c00001037983 */ /* 0x000ea80000300800 */
[----:B------:R3:W-:Y:S01]  /*f8a0*/  STL [R1+0x2a0], R6 ;  /* 0x0002a00601007387 */ /* 0x0007e20000100800 */
[----:B----4-:R-:W-:-:S03]  /*f8b0*/  FADD R4, R26, R4 ;  /* 0x000000041a047221 */ /* 0x010fc60000000000 */
[----:B------:R-:W4:Y:S04]  /*f8c0*/  LDL.LU R2, [R1+0x2c4] ;  /* 0x0002c40001027983 */ /* 0x000f280000300800 */
[----:B------:R3:W-:Y:S01]  /*f8d0*/  STL [R1+0x2a4], R5 ;  /* 0x0002a40501007387 */ /* 0x0007e20000100800 */
[----:B------:R-:W-:-:S03]  /*f8e0*/  FADD R0, R27, R0 ;  /* 0x000000001b007221 */ /* 0x000fc60000000000 */
[----:B------:R-:W4:Y:S04]  /*f8f0*/  LDL.LU R27, [R1+0x2e0] ;  /* 0x0002e000011b7983 */ /* 0x000f280000300800 */
[----:B------:R3:W-:Y:S04]  /*f900*/  STL [R1+0x2a8], R4 ;  /* 0x0002a80401007387 */ /* 0x0007e80000100800 */
[----:B------:R-:W4:Y:S04]  /*f910*/  LDL.LU R26, [R1+0x2e4] ;  /* 0x0002e400011a7983 */ /* 0x000f280000300800 */
        /* <DEDUP_REMOVED lines=11> */
[----:B------:R-:W4:Y:S04]  /*f9d0*/  LDL.LU R9, [R1+0x310] ;  /* 0x0003100001097983 */ /* 0x000f280000300800 */
[----:B------:R-:W4:Y:S04]  /*f9e0*/  LDL.LU R8, [R1+0x314] ;  /* 0x0003140001087983 */ /* 0x000f280000300800 */
[----:B---3--:R-:W3:Y:S04]  /*f9f0*/  LDL.LU R7, [R1+0x318] ;  /* 0x0003180001077983 */ /* 0x008ee80000300800 */
[----:B------:R-:W3:Y:S04]  /*fa00*/  LDL.LU R6, [R1+0x31c] ;  /* 0x00031c0001067983 */ /* 0x000ee80000300800 */
[----:B------:R-:W3:Y:S04]  /*fa10*/  LDL.LU R5, [R1+0x320] ;  /* 0x0003200001057983 */ /* 0x000ee80000300800 */
[----:B------:R-:W3:Y:S04]  /*fa20*/  LDL.LU R4, [R1+0x324] ;  /* 0x0003240001047983 */ /* 0x000ee80000300800 */
[----:B------:R-:W3:Y:S01]  /*fa30*/  LDL.LU R0, [R1+0x328] ;  /* 0x0003280001007983 */ /* 0x000ee20000300800 */
[----:B------:R-:W-:-:S05]  /*fa40*/  FADD R19, R28, R19 ;  /* 0x000000131c137221 */ /* 0x000fca0000000000 */
[----:B------:R1:W-:Y:S01]  /*fa50*/  STL [R1+0x2b0], R19 ;  /* 0x0002b01301007387 */ /* 0x0003e20000100800 */
[----:B------:R-:W-:-:S03]  /*fa60*/  FADD R18, R29, R18 ;  /* 0x000000121d127221 */ /* 0x000fc60000000000 */
[----:B-1----:R1:W5:Y:S04]  /*fa70*/  LDL.LU R19, [R1+0x4c8] ;  /* 0x0004c80001137983 */ /* 0x0023680000300800 */
[----:B------:R-:W3:Y:S01]  /*fa80*/  LDL.LU R28, [R1+0x2dc] ;  /* 0x0002dc00011c7983 */ /* 0x000ee20000300800 */
[----:B--2---:R-:W-:-:S03]  /*fa90*/  FADD R17, R30, R17 ;  /* 0x000000111e117221 */ /* 0x004fc60000000000 */
[----:B------:R2:W-:Y:S01]  /*faa0*/  STL [R1+0x2b4], R18 ;  /* 0x0002b41201007387 */ /* 0x0005e20000100800 */
[----:B------:R-:W-:-:S03]  /*fab0*/  FADD R16, R31, R16 ;  /* 0x000000101f107221 */ /* 0x000fc60000000000 */
[----:B--2---:R1:W5:Y:S04]  /*fac0*/  LDL.LU R18, [R1+0x4c4] ;  /* 0x0004c40001127983 */ /* 0x0043680000300800 */
[----:B------:R-:W2:Y:S01]  /*fad0*/  LDL.LU R29, [R1+0x2d8] ;  /* 0x0002d800011d7983 */ /* 0x000ea20000300800 */
[----:B------:R-:W-:-:S03]  /*fae0*/  FADD R3, R32, R3 ;  /* 0x0000000320037221 */ /* 0x000fc60000000000 */
[----:B------:R1:W-:Y:S01]  /*faf0*/  STL [R1+0x2b8], R17 ;  /* 0x0002b81101007387 */ /* 0x0003e20000100800 */
[----:B----4-:R-:W-:-:S03]  /*fb00*/  FADD R2, R33, R2 ;  /* 0x0000000221027221 */ /* 0x010fc60000000000 */
[----:B-1----:R4:W5:Y:S04]  /*fb10*/  LDL.LU R17, [R1+0x4c0] ;  /* 0x0004c00001117983 */ /* 0x0029680000300800 */
[----:B------:R-:W4:Y:S04]  /*fb20*/  LDL.LU R30, [R1+0x2d4] ;  /* 0x0002d400011e7983 */ /* 0x000f280000300800 */
[----:B------:R1:W-:Y:S04]  /*fb30*/  STL [R1+0x2bc], R16 ;  /* 0x0002bc1001007387 */ /* 0x0003e80000100800 */
[----:B-1----:R1:W5:Y:S04]  /*fb40*/  LDL.LU R16, [R1+0x4bc] ;  /* 0x0004bc0001107983 */ /* 0x0023680000300800 */
[----:B------:R-:W4:Y:S04]  /*fb50*/  LDL.LU R31, [R1+0x2d0] ;  /* 0x0002d000011f7983 */ /* 0x000f280000300800 */
[----:B------:R1:W-:Y:S04]  /*fb60*/  STL [R1+0x2c0], R3 ;  /* 0x0002c00301007387 */ /* 0x0003e80000100800 */
[----:B-1----:R1:W5:Y:S04]  /*fb70*/  LDL.LU R3, [R1+0x4b8] ;  /* 0x0004b80001037983 */ /* 0x0023680000300800 */
[----:B------:R-:W4:Y:S04]  /*fb80*/  LDL.LU R32, [R1+0x2cc] ;  /* 0x0002cc0001207983 */ /* 0x000f280000300800 */
[----:B------:R1:W-:Y:S04]  /*fb90*/  STL [R1+0x2c4], R2 ;  /* 0x0002c40201007387 */ /* 0x0003e80000100800 */
[----:B-1----:R1:W5:Y:S04]  /*fba0*/  LDL.LU R2, [R1+0x4b4] ;  /* 0x0004b40001027983 */ /* 0x0023680000300800 */
[----:B------:R-:W4:Y:S01]  /*fbb0*/  LDL.LU R33, [R1+0x2c8] ;  /* 0x0002c80001217983 */ /* 0x000f220000300800 */
[----:B------:R-:W-:Y:S01]  /*fbc0*/  FADD R27, R40, R27 ;  /* 0x0000001b281b7221 */ /* 0x000fe20000000000 */
        /* <DEDUP_REMOVED lines=13> */
[----:B---3--:R-:W-:Y:S01]  /*fca0*/  FADD R7, R54, R7 ;  /* 0x0000000736077221 */ /* 0x008fe20000000000 */
[----:B------:R-:W-:Y:S01]  /*fcb0*/  FADD R6, R55, R6 ;  /* 0x0000000637067221 */ /* 0x000fe20000000000 */
[----:B------:R-:W-:Y:S01]  /*fcc0*/  FADD R5, R56, R5 ;  /* 0x0000000538057221 */ /* 0x000fe20000000000 */
[----:B------:R-:W-:Y:S01]  /*fcd0*/  FADD R4, R57, R4 ;  /* 0x0000000439047221 */ /* 0x000fe20000000000 */
[----:B------:R-:W-:Y:S01]  /*fce0*/  FADD R0, R58, R0 ;  /* 0x000000003a007221 */ /* 0x000fe20000000000 */
[----:B------:R-:W-:Y:S01]  /*fcf0*/  FADD R28, R39, R28 ;  /* 0x0000001c271c7221 */ /* 0x000fe20000000000 */
[----:B--2---:R-:W-:Y:S01]  /*fd00*/  FADD R29, R38, R29 ;  /* 0x0000001d261d7221 */ /* 0x004fe20000000000 */
[----:B----4-:R-:W-:Y:S01]  /*fd10*/  FADD R30, R37, R30 ;  /* 0x0000001e251e7221 */ /* 0x010fe20000000000 */
[----:B------:R-:W-:Y:S01]  /*fd20*/  FADD R31, R36, R31 ;  /* 0x0000001f241f7221 */ /* 0x000fe20000000000 */
[----:B------:R-:W-:Y:S01]  /*fd30*/  FADD R32, R35, R32 ;  /* 0x0000002023207221 */ /* 0x000fe20000000000 */
[----:B------:R-:W-:-:S05]  /*fd40*/  FADD R33, R34, R33 ;  /* 0x0000002122217221 */ /* 0x000fca0000000000 */
[----:B------:R2:W-:Y:S04]  /*fd50*/  STL [R1+0x2c8], R33 ;  /* 0x0002c82101007387 */ /* 0x0005e80000100800 */
        /* <DEDUP_REMOVED lines=21> */
[----:B------:R-:W4:Y:S04]  /*feb0*/  LDL.LU R39, [R1+0x32c] ;  /* 0x00032c0001277983 */ /* 0x000f280000300800 */
[----:B------:R1:W-:Y:S04]  /*fec0*/  STL [R1+0x320], R5 ;  /* 0x0003200501007387 */ /* 0x0003e80000100800 */
[----:B------:R-:W4:Y:S04]  /*fed0*/  LDL.LU R38, [R1+0x330] ;  /* 0x0003300001267983 */ /* 0x000f280000300800 */
[----:B------:R1:W-:Y:S04]  /*fee0*/  STL [R1+0x324], R4 ;  /* 0x0003240401007387 */ /* 0x0003e80000100800 */
[----:B------:R-:W4:Y:S04]  /*fef0*/  LDL.LU R37, [R1+0x334] ;  /* 0x0003340001257983 */ /* 0x000f280000300800 */
[----:B------:R1:W-:Y:S04]  /*ff00*/  STL [R1+0x328], R0 ;  /* 0x0003280001007387 */ /* 0x0003e80000100800 */
[----:B------:R-:W4:Y:S04]  /*ff10*/  LDL.LU R36, [R1+0x338] ;  /* 0x0003380001247983 */ /* 0x000f280000300800 */
[----:B------:R-:W4:Y:S04]  /*ff20*/  LDL.LU R35, [R1+0x33c] ;  /* 0x00033c0001237983 */ /* 0x000f280000300800 */
[----:B------:R-:W4:Y:S04]  /*ff30*/  LDL.LU R34, [R1+0x340] ;  /* 0x0003400001227983 */ /* 0x000f280000300800 */
[----:B--2---:R-:W2:Y:S04]  /*ff40*/  LDL.LU R33, [R1+0x344] ;  /* 0x0003440001217983 */ /* 0x004ea80000300800 */
[----:B---3--:R-:W3:Y:S04]  /*ff50*/  LDL.LU R32, [R1+0x348] ;  /* 0x0003480001207983 */ /* 0x008ee80000300800 */
[----:B----4-:R-:W4:Y:S04]  /*ff60*/  LDL.LU R31, [R1+0x34c] ;  /* 0x00034c00011f7983 */ /* 0x010f280000300800 */
[----:B-1----:R-:W4:Y:S04]  /*ff70*/  LDL.LU R30, [R1+0x350] ;  /* 0x00035000011e7983 */ /* 0x002f280000300800 */
        /* <DEDUP_REMOVED lines=20> */
[----:B------:R-:W4:Y:S01]  /*100c0*/  LDL.LU R0, [R1+0x3a4] ;  /* 0x0003a40001007983 */ /* 0x000f220000300800 */
[----:B------:R-:W-:-:S05]  /*100d0*/  FADD R39, R59, R39 ;  /* 0x000000273b277221 */ /* 0x000fca0000000000 */
[----:B------:R1:W-:Y:S01]  /*100e0*/  STL [R1+0x32c], R39 ;  /* 0x00032c2701007387 */ /* 0x0003e20000100800 */
[----:B------:R-:W-:-:S05]  /*100f0*/  FADD R38, R60, R38 ;  /* 0x000000263c267221 */ /* 0x000fca0000000000 */
[----:B------:R1:W-:Y:S01]  /*10100*/  STL [R1+0x330], R38 ;  /* 0x0003302601007387 */ /* 0x0003e20000100800 */
[----:B------:R-:W-:-:S05]  /*10110*/  FADD R37, R61, R37 ;  /* 0x000000253d257221 */ /* 0x000fca0000000000 */
[----:B------:R1:W-:Y:S01]  /*10120*/  STL [R1+0x334], R37 ;  /* 0x0003342501007387 */ /* 0x0003e20000100800 */
[----:B------:R-:W-:Y:S01]  /*10130*/  FADD R36, R62, R36 ;  /* 0x000000243e247221 */ /* 0x000fe20000000000 */
[----:B------:R-:W-:-:S04]  /*10140*/  FADD R35, R63, R35 ;  /* 0x000000233f237221 */ /* 0x000fc80000000000 */
[----:B------:R1:W-:Y:S01]  /*10150*/  STL [R1+0x338], R36 ;  /* 0x0003382401007387 */ /* 0x0003e20000100800 */
[----:B------:R-:W-:-:S03]  /*10160*/  FADD R34, R64, R34 ;  /* 0x0000002240227221 */ /* 0x000fc60000000000 */
[----:B------:R1:W-:Y:S01]  /*10170*/  STL [R1+0x33c], R35 ;  /* 0x00033c2301007387 */ /* 0x0003e20000100800 */
[----:B--2---:R-:W-:-:S03]  /*10180*/  FADD R33, R65, R33 ;  /* 0x0000002141217221 */ /* 0x004fc60000000000 */
        /* <DEDUP_REMOVED lines=49> */
[----:B------:R-:W4:Y:S04]  /*104a0*/  LDL.LU R38, [R1+0x3ac] ;  /* 0x0003ac0001267983 */ /* 0x000f280000300800 */
[----:B------:R1:W-:Y:S04]  /*104b0*/  STL [R1+0x3a0], R4 ;  /* 0x0003a00401007387 */ /* 0x0003e80000100800 */
[----:B------:R-:W4:Y:S04]  /*104c0*/  LDL.LU R37, [R1+0x3b0] ;  /* 0x0003b00001257983 */ /* 0x000f280000300800 */
[----:B------:R1:W-:Y:S04]  /*104d0*/  STL [R1+0x3a4], R0 ;  /* 0x0003a40001007387 */ /* 0x0003e80000100800 */
[----:B------:R-:W4:Y:S04]  /*104e0*/  LDL.LU R36, [R1+0x3b4] ;  /* 0x0003b40001247983 */ /* 0x000f280000300800 */
[----:B------:R-:W4:Y:S04]  /*104f0*/  LDL.LU R35, [R1+0x3b8] ;  /* 0x0003b80001237983 */ /* 0x000f280000300800 */
[----:B--2---:R-:W2:Y:S04]  /*10500*/  LDL.LU R34, [R1+0x3bc] ;  /* 0x0003bc0001227983 */ /* 0x004ea80000300800 */
[----:B---3--:R-:W3:Y:S04]  /*10510*/  LDL.LU R33, [R1+0x3c0] ;  /* 0x0003c00001217983 */ /* 0x008ee80000300800 */
        /* <DEDUP_REMOVED lines=24> */
[----:B------:R-:W-:Y:S01]  /*106a0*/  FADD R39, R90, R39 ;  /* 0x000000275a277221 */ /* 0x000fe20000000000 */
[----:B------:R-:W-:-:S04]  /*106b0*/  FADD R38, R91, R38 ;  /* 0x000000265b267221 */ /* 0x000fc80000000000 */
[----:B------:R1:W-:Y:S01]  /*106c0*/  STL [R1+0x3a8], R39 ;  /* 0x0003a82701007387 */ /* 0x0003e20000100800 */
[----:B------:R-:W-:-:S03]  /*106d0*/  FADD R37, R92, R37 ;  /* 0x000000255c257221 */ /* 0x000fc60000000000 */
[----:B------:R1:W-:Y:S01]  /*106e0*/  STL [R1+0x3ac], R38 ;  /* 0x0003ac2601007387 */ /* 0x0003e20000100800 */
[----:B------:R-:W-:-:S03]  /*106f0*/  FADD R36, R93, R36 ;  /* 0x000000245d247221 */ /* 0x000fc60000000000 */
        /* <DEDUP_REMOVED lines=144> */
[----:B------:R-:W-:Y:S01]  /*11000*/  FADD R4, R150, R4 ;  /* 0x0000000496047221 */ /* 0x000fe20000000000 */
[----:B------:R-:W-:-:S05]  /*11010*/  FADD R0, R0, R151 ;  /* 0x0000009700007221 */ /* 0x000fca0000000000 */
[----:B------:R1:W-:Y:S04]  /*11020*/  STL [R1+0x49c], R0 ;  /* 0x00049c0001007387 */ /* 0x0003e80000100800 */
[----:B------:R1:W-:Y:S04]  /*11030*/  STL [R1+0x494], R5 ;  /* 0x0004940501007387 */ /* 0x0003e80000100800 */
[----:B------:R1:W-:Y:S02]  /*11040*/  STL [R1+0x498], R4 ;  /* 0x0004980401007387 */ /* 0x0003e40000100800 */
.L_x_31:
[----:B-1----:R-:W1:Y:S02]  /*11050*/  LDC R0, c[0x0][0x28c] ;  /* 0x0000a300ff007b82 */ /* 0x002e640000000800 */
[----:B-1----:R-:W-:-:S13]  /*11060*/  ISETP.GE.AND P0, PT, R0, 0x1, PT ;  /* 0x000000010000780c */ /* 0x002fda0003f06270 */
[----:B------:R-:W-:Y:S05]  /*11070*/  @!P0 BRA `(.L_x_32) ;  /* 0x0000000000488947 */ /* 0x000fea0003800000 */
[----:B------:R-:W-:-:S06]  /*11080*/  UISETP.NE.AND UP0, UPT, UR49, 0x3, UPT ;  /* 0x000000033100788c */ /* 0x000fcc000bf05270 */
[----:B------:R-:W-:-:S13]  /*11090*/  PLOP3.LUT P0, PT, PT, PT, UP0, 0x80, 0x0 ;  /* 0x000000000000781c */ /* 0x000fda0003f0f008 */
[----:B------:R-:W-:Y:S05]  /*110a0*/  @!P0 BRA `(.L_x_33) ;  /* 0x0000000000048947 */ /* 0x000fea0003800000 */
[----:B------:R-:W-:Y:S01]  /*110b0*/  BPT.TRAP 0x1 ;  /* 0x000000040000795c */ /* 0x000fe20000300000 */
.L_x_33:
[----:B------:R-:W-:-:S04]  /*110c0*/  UISETP.LT.AND UP0, UPT, UR50, 0x1, UPT ;  /* 0x000000013200788c */ /* 0x000fc8000bf01270 */
[----:B------:R-:W-:Y:S02]  /*110d0*/  USEL UR6, UR50, 0x1, UP0 ;  /* 0x0000000132067887 */ /* 0x000fe40008000000 */
[----:B------:R-:W-:Y:S02]  /*110e0*/  UISETP.GT.U32.AND UP0, UPT, UR45, 0x1, UPT ;  /* 0x000000012d00788c */ /* 0x000fe4000bf04070 */
[----:B------:R-:W-:-:S04]  /*110f0*/  UIADD3 UR6, UR51, UR50, -UR6 ;  /* 0x0000003233067290 */ /* 0x000fc8000fffe806 */
[----:B------:R-:W-:Y:S01]  /*11100*/  UIMAD.WIDE.U32 UR4, UR6, -0x55555555, URZ ;  /* 0xaaaaaaab060478a5 */ /* 0x000fe2000f8e003f */
[----:B------:R-:W-:-:S03]  /*11110*/  PLOP3.LUT P0, PT, PT, PT, UP0, 0x80, 0x0 ;  /* 0x000000000000781c */ /* 0x000fc60003f0f008 */
[----:B------:R-:W-:-:S04]  /*11120*/  USHF.R.U32.HI UR4, URZ, 0x2, UR5 ;  /* 0x000000023f047899 */ /* 0x000fc80008011605 */
[----:B------:R-:W-:-:S04]  /*11130*/  UIMAD UR6, UR4, -0x6, UR6 ;  /* 0xfffffffa040678a4 */ /* 0x000fc8000f8e0206 */
[----:B------:R-:W-:-:S04]  /*11140*/  ULEA UR6, UR6, UR48, 0x3 ;  /* 0x0000003006067291 */ /* 0x000fc8000f8e183f */
[----:B------:R-:W-:-:S04]  /*11150*/  UIADD3 UR6, UR6, 0x30, URZ ;  /* 0x0000003006067890 */ /* 0x000fc8000fffe03f */
[----:B------:R-:W-:-:S09]  /*11160*/  UPRMT UR6, URZ, 0x654, UR6 ;  /* 0x000006543f067896 */ /* 0x000fd20008000006 */
[----:B------:R-:W-:Y:S01]  /*11170*/  SYNCS.ARRIVE.TRANS64.RED.A1T0 RZ, [UR6], RZ ;  /* 0x000000ffffff79a7 */ /* 0x000fe20008100406 */
[----:B------:R-:W-:Y:S05]  /*11180*/  @P0 BRA `(.L_x_32) ;  /* 0x0000000000040947 */ /* 0x000fea0003800000 */
[----:B------:R-:W-:Y:S01]  /*11190*/  BPT.TRAP 0x1 ;  /* 0x000000040000795c */ /* 0x000fe20000300000 */
.L_x_32:
[----:B------:R-:W-:Y:S01]  /*111a0*/  UIADD3 UR51, UR50, UR51, URZ ;  /* 0x0000003332337290 */ /* 0x000fe2000fffe03f */
[----:B-----5:R-:W-:Y:S01]  /*111b0*/  R2UR UR42, R3 ;  /* 0x00000000032a72ca */ /* 0x020fe200000e0000 */
[----:B------:R-:W-:Y:S02]  /*111c0*/  UIADD3 UR7, UR48, 0x100, URZ ;  /* 0x0000010030077890 */ /* 0x000fe4000fffe03f */
[----:B------:R-:W-:Y:S02]  /*111d0*/  UISETP.GT.U32.AND UP0, UPT, UR51, 0x5, UPT ;  /* 0x000000053300788c */ /* 0x000fe4000bf04070 */
[----:B------:R-:W-:Y:S02]  /*111e0*/  UISETP.GE.U32.AND UP1, UPT, UR50, 0x6, UPT ;  /* 0x000000063200788c */ /* 0x000fe4000bf26070 */
[----:B------:R-:W-:Y:S02]  /*111f0*/  UISETP.LT.U32.AND UP0, UPT, UR50, 0x6, UP0 ;  /* 0x000000063200788c */ /* 0x000fe40008701070 */
[----:B------:R-:W-:-:S02]  /*11200*/  USHF.L.U32 UR41, UR41, 0x8, URZ ;  /* 0x0000000829297899 */ /* 0x000fc4000800063f */
[----:B------:R-:W-:Y:S02]  /*11210*/  USEL UR6, URZ, 0x1, !UP0 ;  /* 0x000000013f067887 */ /* 0x000fe4000c000000 */
[----:B------:R-:W-:Y:S02]  /*11220*/  ULOP3.LUT UP0, URZ, UR7, 0x9f, URZ, 0xc0, !UPT ;  /* 0x0000009f073f7892 */ /* 0x000fe4000f80c03f */
[----:B------:R-:W-:Y:S02]  /*11230*/  ULOP3.LUT UR36, UR36, UR6, URZ, 0x3c, !UPT ;  /* 0x0000000624247292 */ /* 0x000fe4000f8e3c3f */
[----:B------:R-:W-:Y:S02]  /*11240*/  @UP1 UIMAD.WIDE.U32 UR4, UR51, -0x55555555, URZ ;  /* 0xaaaaaaab330418a5 */ /* 0x000fe4000f8e003f */
[----:B------:R-:W-:Y:S01]  /*11250*/  PLOP3.LUT P0, PT, PT, PT, UP0, 0x80, 0x0 ;  /* 0x000000000000781c */ /* 0x000fe20003f0f008 */
[----:B------:R-:W-:Y:S02]  /*11260*/  USHF.L.U32 UR42, UR42, 0x8, URZ ;  /* 0x000000082a2a7899 */ /* 0x000fe4000800063f */
[----:B------:R-:W-:-:S04]  /*11270*/  @UP1 USHF.R.U32.HI UR4, URZ, 0x2, UR5 ;  /* 0x000000023f041899 */ /* 0x000fc80008011605 */
[----:B------:R-:W-:-:S06]  /*11280*/  @UP1 ULOP3.LUT UR36, UR36, 0x1, UR4, 0x78, !UPT ;  /* 0x0000000124241892 */ /* 0x000fcc000f8e7804 */
[----:B------:R-:W-:Y:S06]  /*11290*/  @!P0 BRA `(.L_x_34) ;  /* 0x0000000000408947 */ /* 0x000fec0003800000 */
[----:B------:R-:W-:Y:S01]  /*112a0*/  MOV R14, 0x0 ;  /* 0x00000000000e7802 */ /* 0x000fe20000000f00 */
[----:B------:R-:W-:Y:S01]  /*112b0*/  ULDC.64 UR4, c[0x4][0x70] ;  /* 0x01001c0000047ab9 */ /* 0x000fe20000000a00 */
[----:B------:R-:W-:Y:S01]  /*112c0*/  ULDC.64 UR6, c[0x4][0x78] ;  /* 0x01001e0000067ab9 */ /* 0x000fe20000000a00 */
[----:B------:R-:W-:Y:S01]  /*112d0*/  ULDC.64 UR8, c[0x4][0x8] ;  /* 0x0100020000087ab9 */ /* 0x000fe20000000a00 */
[----:B------:R-:W-:Y:S02]  /*112e0*/  MOV R4, UR4 ;  /* 0x0000000400047c02 */ /* 0x000fe40008000f00 */
[----:B------:R-:W1:Y:S01]  /*112f0*/  LDC.64 R14, c[0x4][R14] ;  /* 0x010000000e0e7b82 */ /* 0x000e620000000a00 */
[----:B------:R-:W-:Y:S02]  /*11300*/  MOV R5, UR5 ;  /* 0x0000000500057c02 */ /* 0x000fe40008000f00 */
[----:B------:R-:W-:Y:S02]  /*11310*/  MOV R6, UR6 ;  /* 0x0000000600067c02 */ /* 0x000fe40008000f00 */
[----:B------:R-:W-:-:S02]  /*11320*/  MOV R7, UR7 ;  /* 0x0000000700077c02 */ /* 0x000fc40008000f00 */
[----:B------:R-:W-:Y:S02]  /*11330*/  MOV R10, UR8 ;  /* 0x00000008000a7c02 */ /* 0x000fe40008000f00 */
[----:B------:R-:W-:Y:S02]  /*11340*/  MOV R11, UR9 ;  /* 0x00000009000b7c02 */ /* 0x000fe40008000f00 */
[----:B------:R-:W-:Y:S02]  /*11350*/  MOV R8, 0x70 ;  /* 0x0000007000087802 */ /* 0x000fe40000000f00 */
[----:B------:R-:W-:Y:S02]  /*11360*/  MOV R12, 0x1 ;  /* 0x00000001000c7802 */ /* 0x000fe40000000f00 */
[----:B------:R-:W-:-:S07]  /*11370*/  MOV R13, RZ ;  /* 0x000000ff000d7202 */ /* 0x000fce0000000f00 */
[----:B------:R-:W-:-:S07]  /*11380*/  LEPC R20, `(.L_x_34) ;  /* 0x000000001014794e */ /* 0x000fce0000000000 */
[----:B-12---:R-:W-:Y:S05]  /*11390*/  CALL.ABS.NOINC R14 ;  /* 0x000000000e007343 */ /* 0x006fea0003c00000 */
.L_x_34:
[----:B------:R-:W-:-:S04]  /*113a0*/  UIADD3 UR4, UR48, 0x4100, URZ ;  /* 0x0000410030047890 */ /* 0x000fc8000fffe03f */
[----:B------:R-:W-:-:S06]  /*113b0*/  ULOP3.LUT UP0, URZ, UR4, 0x9f, URZ, 0xc0, !UPT ;  /* 0x0000009f043f7892 */ /* 0x000fcc000f80c03f */
[----:B------:R-:W-:-:S13]  /*113c0*/  PLOP3.LUT P0, PT, PT, PT, UP0, 0x80, 0x0 ;  /* 0x000000000000781c */ /* 0x000fda0003f0f008 */
[----:B------:R-:W-:Y:S05]  /*113d0*/  @!P0 BRA `(.L_x_35) ;  /* 0x0000000000408947 */ /* 0x000fea0003800000 */
        /* <DEDUP_REMOVED lines=16> */
.L_x_35:
[----:B------:R-:W1:Y:S02]  /*114e0*/  LDC.64 R4, c[0x0][0x590] ;  /* 0x00016400ff047b82 */ /* 0x000e640000000a00 */
[----:B-1----:R-:W-:-:S04]  /*114f0*/  ISETP.NE.U32.AND P1, PT, R4, RZ, PT ;  /* 0x000000ff0400720c */ /* 0x002fc80003f25070 */
[----:B------:R-:W-:-:S13]  /*11500*/  ISETP.NE.AND.EX P1, PT, R5, RZ, PT, P1 ;  /* 0x000000ff0500720c */ /* 0x000fda0003f25310 */
[----:B------:R-:W-:Y:S05]  /*11510*/  @!P1 BRA `(.L_x_36) ;  /* 0x00000000003c9947 */ /* 0x000fea0003800000 */
[----:B------:R-:W-:Y:S02]  /*11520*/  ULDC.64 UR4, c[0x0][0x588] ;  /* 0x0001620000047ab9 */ /* 0x000fe40000000a00 */
[----:B------:R-:W-:-:S04]  /*11530*/  ISETP.NE.U32.AND P0, PT, RZ, UR4, PT ;  /* 0x00000004ff007c0c */ /* 0x000fc8000bf05070 */
[----:B------:R-:W-:-:S13]  /*11540*/  ISETP.NE.AND.EX P0, PT, RZ, UR5, PT, P0 ;  /* 0x00000005ff007c0c */ /* 0x000fda000bf05300 */
[----:B------:R-:W-:Y:S05]  /*11550*/  @!P0 BRA `(.L_x_37) ;  /* 0x00000000001c8947 */ /* 0x000fea0003800000 */
[----:B------:R-:W1:Y:S01]  /*11560*/  LDC.64 R6, c[0x0][0x588] ;  /* 0x00016200ff067b82 */ /* 0x000e620000000a00 */
[----:B------:R-:W-:-:S04]  /*11570*/  IMAD R2, R4, UR43, RZ ;  /* 0x0000002b04027c24 */ /* 0x000fc8000f8e02ff */
[----:B-1----:R-:W-:-:S06]  /*11580*/  IMAD.WIDE R2, R2, 0x4, R6 ;  /* 0x0000000402027825 */ /* 0x002fcc00078e0206 */
[----:B------:R1:W5:Y:S01]  /*11590*/  LDG.E R2, desc[UR56][R2.64] ;  /* 0x0000003802027981 */ /* 0x000362000c1e1900 */
[----:B------:R-:W-:-:S05]  /*115a0*/  MOV R0, 0x1 ;  /* 0x0000000100007802 */ /* 0x000fca0000000f00 */
[----:B------:R1:W-:Y:S01]  /*115b0*/  STL.S16 [R1+0x4b0], R0 ;  /* 0x0004b00001007387 */ /* 0x0003e20000100600 */
[----:B------:R-:W-:Y:S05]  /*115c0*/  BRA `(.L_x_36) ;  /* 0x0000000000107947 */ /* 0x000fea0003800000 */
.L_x_37:
[----:B------:R-:W-:Y:S01]  /*115d0*/  MOV R0, 0x1 ;  /* 0x0000000100007802 */ /* 0x000fe20000000f00 */
[----:B------:R-:W-:Y:S02]  /*115e0*/  ULDC UR4, c[0x0][0x580] ;  /* 0x0001600000047ab9 */ /* 0x000fe40000000800 */
[----:B------:R-:W-:Y:S02]  /*115f0*/  MOV R2, UR4 ;  /* 0x0000000400027c02 */ /* 0x000fe40008000f00 */
[----:B------:R3:W-:Y:S05]  /*11600*/  STL.S16 [R1+0x4b0], R0 ;  /* 0x0004b00001007387 */ /* 0x0007ea0000100600 */
.L_x_36:
[----:B------:R-:W4:Y:S02]  /*11610*/  LDC.64 R6, c[0x0][0x5b0] ;  /* 0x00016c00ff067b82 */ /* 0x000f240000000a00 */
[----:B----4-:R-:W-:-:S04]  /*11620*/  ISETP.NE.U32.AND P0, PT, R6, RZ, PT ;  /* 0x000000ff0600720c */ /* 0x010fc80003f05070 */
[----:B------:R-:W-:-:S13]  /*11630*/  ISETP.NE.AND.EX P0, PT, R7, RZ, PT, P0 ;  /* 0x000000ff0700720c */ /* 0x000fda0003f05300 */
[----:B------:R-:W-:Y:S05]  /*11640*/  @!P0 BRA `(.L_x_38) ;  /* 0x00000000002c8947 */ /* 0x000fea0003800000 */
[----:B------:R-:W-:Y:S02]  /*11650*/  ULDC.64 UR4, c[0x0][0x5a8] ;  /* 0x00016a0000047ab9 */ /* 0x000fe40000000a00 */
[----:B------:R-:W-:-:S04]  /*11660*/  ISETP.NE.U32.AND P0, PT, RZ, UR4, PT ;  /* 0x00000004ff007c0c */ /* 0x000fc8000bf05070 */
[----:B------:R-:W-:-:S13]  /*11670*/  ISETP.NE.AND.EX P0, PT, RZ, UR5, PT, P0 ;  /* 0x00000005ff007c0c */ /* 0x000fda000bf05300 */
[----:B------:R-:W-:Y:S05]  /*11680*/  @!P0 BRA `(.L_x_39) ;  /* 0x0000000000148947 */ /* 0x000fea0003800000 */
[----:B------:R-:W4:Y:S01]  /*11690*/  LDC.64 R8, c[0x0][0x5a8] ;  /* 0x00016a00ff087b82 */ /* 0x000f220000000a00 */
[----:B------:R-:W-:-:S04]  /*116a0*/  IMAD R6, R6, UR43, RZ ;  /* 0x0000002b06067c24 */ /* 0x000fc8000f8e02ff */
[----:B----4-:R-:W-:-:S05]  /*116b0*/  IMAD.WIDE R6, R6, 0x4, R8 ;  /* 0x0000000406067825 */ /* 0x010fca00078e0208 */
[----:B------:R4:W5:Y:S01]  /*116c0*/  LDG.E R16, desc[UR56][R6.64] ;  /* 0x0000003806107981 */ /* 0x000962000c1e1900 */
[----:B------:R-:W-:Y:S05]  /*116d0*/  BRA `(.L_x_38) ;  /* 0x0000000000087947 */ /* 0x000fea0003800000 */
.L_x_39:
[----:B------:R-:W-:Y:S02]  /*116e0*/  ULDC UR4, c[0x0][0x5a0] ;  /* 0x0001680000047ab9 */ /* 0x000fe40000000800 */
[----:B------:R-:W-:-:S07]  /*116f0*/  MOV R16, UR4 ;  /* 0x0000000400107c02 */ /* 0x000fce0008000f00 */
.L_x_38:
[----:B------:R-:W-:Y:S01]  /*11700*/  ULDC.64 UR4, c[0x0][0x588] ;  /* 0x0001620000047ab9 */ /* 0x000fe20000000a00 */
[----:B------:R-:W-:Y:S01]  /*11710*/  ISETP.NE.U32.AND P2, PT, R4, RZ, PT ;  /* 0x000000ff0400720c */ /* 0x000fe20003f45070 */
[----:B------:R-:W-:Y:S02]  /*11720*/  UISETP.NE.U32.AND UP0, UPT, UR4, URZ, UPT ;  /* 0x0000003f0400728c */ /* 0x000fe4000bf05070 */
[----:B------:R-:W-:Y:S02]  /*11730*/  ISETP.NE.U32.AND P3, PT, RZ, UR4, PT ;  /* 0x00000004ff007c0c */ /* 0x000fe4000bf65070 */
[----:B------:R-:W-:Y:S01]  /*11740*/  ISETP.NE.AND.EX P2, PT, R5, RZ, PT, P2 ;  /* 0x000000ff0500720c */ /* 0x000fe20003f45320 */
[----:B------:R-:W-:Y:S02]  /*11750*/  UISETP.NE.AND.EX UP0, UPT, UR5, URZ, UPT, UP0 ;  /* 0x0000003f0500728c */ /* 0x000fe4000bf05300 */
[----:B------:R-:W-:Y:S02]  /*11760*/  ISETP.NE.AND.EX P3, PT, RZ, UR5, PT, P3 ;  /* 0x00000005ff007c0c */ /* 0x000fe4000bf65330 */
[----:B------:R-:W-:-:S02]  /*11770*/  PLOP3.LUT P0, PT, PT, PT, PT, 0x8, 0x0 ;  /* 0x000000000000781c */ /* 0x000fc40003f0e170 */
[----:B------:R-:W-:-:S04]  /*11780*/  PLOP3.LUT P4, PT, PT, PT, UP0, 0x80, 0x0 ;  /* 0x000000000000781c */ /* 0x000fc80003f8f008 */
[----:B------:R-:W-:-:S05]  /*11790*/  PLOP3.LUT P4, PT, P4, PT, PT, 0x8, 0x0 ;  /* 0x000000000000781c */ /* 0x000fca000278e170 */
[----:B------:R-:W-:Y:S08]  /*117a0*/  @P3 BRA P2, `(.L_x_40) ;  /* 0x0000000000283947 */ /* 0x000ff00001000000 */
[----:B------:R-:W-:Y:S04]  /*117b0*/  BSSY B0, `(.L_x_40) ;  /* 0x0000009000007945 */ /* 0x000fe80003800000 */
[----:B------:R-:W-:Y:S05]  /*117c0*/  @!P1 BRA `(.L_x_41) ;  /* 0x0000000000189947 */ /* 0x000fea0003800000 */
[----:B-1-3--:R-:W3:Y:S01]  /*117d0*/  LDL R0, [R1+0x4b0] ;  /* 0x0004b00001007983 */ /* 0x00aee20000100800 */
[----:B------:R-:W-:Y:S02]  /*117e0*/  PLOP3.LUT P0, PT, P4, PT, PT, 0x80, 0x0 ;  /* 0x000000000000781c */ /* 0x000fe4000270f070 */
[----:B---3--:R-:W-:-:S13]  /*117f0*/  LOP3.LUT P2, RZ, R0, 0xff, RZ, 0xc0, !PT ;  /* 0x000000ff00ff7812 */ /* 0x008fda000784c0ff */
[----:B------:R-:W-:Y:S05]  /*11800*/  @!P2 BRA `(.L_x_42) ;  /* 0x00000000000ca947 */ /* 0x000fea0003800000 */
[----:B-----5:R-:W-:Y:S01]  /*11810*/  FSETP.EQ.AND P0, PT, R2, RZ, PT ;  /* 0x000000ff0200720b */ /* 0x020fe20003f02000 */
[----:B------:R-:W-:-:S12]  /*11820*/  BRA `(.L_x_42) ;  /* 0x0000000000047947 */ /* 0x000fd80003800000 */
.L_x_41:
[----:B-----5:R-:W-:-:S13]  /*11830*/  FSETP.EQ.AND P0, PT, R2, RZ, PT ;  /* 0x000000ff0200720b */ /* 0x020fda0003f02000 */
.L_x_42:
[----:B------:R-:W-:Y:S05]  /*11840*/  BSYNC B0 ;  /* 0x0000000000007941 */ /* 0x000fea0003800000 */
.L_x_40:
[----:B------:R-:W-:Y:S04]  /*11850*/  BSSY B0, `(.L_x_43) ;  /* 0x0000008000007945 */ /* 0x000fe80003800000 */
[----:B------:R-:W-:Y:S05]  /*11860*/  @!P1 BRA `(.L_x_44) ;  /* 0x0000000000149947 */ /* 0x000fea0003800000 */
[----:B-1-3--:R-:W3:Y:S02]  /*11870*/  LDL R0, [R1+0x4b0] ;  /* 0x0004b00001007983 */ /* 0x00aee40000100800 */
[----:B---3--:R-:W-:-:S13]  /*11880*/  LOP3.LUT P1, RZ, R0, 0xff, RZ, 0xc0, !PT ;  /* 0x000000ff00ff7812 */ /* 0x008fda000782c0ff */
[----:B------:R-:W-:Y:S05]  /*11890*/  @!P1 BRA `(.L_x_45) ;  /* 0x00000000000c9947 */ /* 0x000fea0003800000 */
[----:B-----5:R-:W-:Y:S01]  /*118a0*/  FSETP.EQ.AND P4, PT, R2, RZ, PT ;  /* 0x000000ff0200720b */ /* 0x020fe20003f82000 */
[----:B------:R-:W-:-:S12]  /*118b0*/  BRA `(.L_x_45) ;  /* 0x0000000000047947 */ /* 0x000fd80003800000 */
.L_x_44:
[----:B-----5:R-:W-:-:S13]  /*118c0*/  FSETP.EQ.AND P4, PT, R2, RZ, PT ;  /* 0x000000ff0200720b */ /* 0x020fda0003f82000 */
.L_x_45:
[----:B------:R-:W-:Y:S05]  /*118d0*/  BSYNC B0 ;  /* 0x0000000000007941 */ /* 0x000fea0003800000 */
.L_x_43:
[----:B------:R-:W-:Y:S01]  /*118e0*/  BSSY B0, `(.L_x_46) ;  /* 0x000003a000007945 */ /* 0x000fe20003800000 */
[----:B-1-3--:R-:W-:Y:S02]  /*118f0*/  MOV R0, RZ ;  /* 0x000000ff00007202 */ /* 0x00afe40000000f00 */
[----:B------:R-:W-:Y:S02]  /*11900*/  CS2R R4, SRZ ;  /* 0x0000000000047805 */ /* 0x000fe4000001ff00 */
[----:B------:R-:W-:Y:S01]  /*11910*/  MOV R3, RZ ;  /* 0x000000ff00037202 */ /* 0x000fe20000000f00 */
[----:B------:R-:W-:Y:S06]  /*11920*/  @P0 BRA `(.L_x_47) ;  /* 0x0000000000d40947 */ /* 0x000fec0003800000 */
[----:B------:R-:W-:-:S04]  /*11930*/  MOV R0, UR44 ;  /* 0x0000002c00007c02 */ /* 0x000fc80008000f00 */
[----:B------:R-:W-:-:S13]  /*11940*/  ISETP.NE.AND P2, PT, R0, 0x3, PT ;  /* 0x000000030000780c */ /* 0x000fda0003f45270 */
[----:B------:R-:W-:Y:S05]  /*11950*/  @!P2 BRA `(.L_x_48) ;  /* 0x000000000004a947 */ /* 0x000fea0003800000 */
[----:B------:R-:W-:Y:S01]  /*11960*/  BPT.TRAP 0x1 ;  /* 0x000000040000795c */ /* 0x000fe20000300000 */
.L_x_48:
[----:B----4-:R-:W-:Y:S01]  /*11970*/  LEA R6, R18, UR48, 0x3 ;  /* 0x0000003012067c11 */ /* 0x010fe2000f8e18ff */
[----:B------:R-:W-:Y:S01]  /*11980*/  BSSY B1, `(.L_x_49) ;  /* 0x0000004000017945 */ /* 0x000fe20003800000 */
[----:B------:R-:W-:-:S04]  /*11990*/  SHF.L.U32 R0, R19, 0x1f, RZ ;  /* 0x0000001f13007819 */ /* 0x000fc800000006ff */
[----:B------:R-:W1:Y:S02]  /*119a0*/  SYNCS.PHASECHK.TRANS64.TRYWAIT P1, [R6+URZ+0x60], R0 ;  /* 0x00006000060075a7 */ /* 0x000e64000802017f */
[----:B-1----:R-:W-:Y:S05]  /*119b0*/  @!P1 BRA `(.L_x_50) ;  /* 0x000000e400c89947 */ /* 0x002fea0003800000 */
.L_x_372:
[----:B------:R-:W-:Y:S05]  /*119c0*/  BSYNC B1 ;  /* 0x0000000000017941 */ /* 0x000fea0003800000 */
.L_x_49:
[----:B------:R-:W-:Y:S01]  /*119d0*/  BSSY B1, `(.L_x_51) ;  /* 0x0000019000017945 */ /* 0x000fe20003800000 */
[----:B-1----:R-:W-:Y:S02]  /*119e0*/  MOV R0, RZ ;  /* 0x000000ff00007202 */ /* 0x002fe40000000f00 */
[----:B------:R-:W-:Y:S02]  /*119f0*/  CS2R R4, SRZ ;  /* 0x0000000000047805 */ /* 0x000fe4000001ff00 */
[----:B------:R-:W-:Y:S01]  /*11a00*/  MOV R3, RZ ;  /* 0x000000ff00037202 */ /* 0x000fe20000000f00 */
[----:B------:R-:W-:Y:S06]  /*11a10*/  @P4 BRA `(.L_x_52) ;  /* 0x0000000000504947 */ /* 0x000fec0003800000 */
[----:B------:R-:W-:Y:S01]  /*11a20*/  LEA R3, R18, R17, 0xc ;  /* 0x0000001112037211 */ /* 0x000fe200078e60ff */
[----:B------:R-:W1:Y:S03]  /*11a30*/  S2R R7, SR_TID.X ;  /* 0x0000000000077919 */ /* 0x000e660000002100 */
[----:B------:R-:W-:Y:S01]  /*11a40*/  IADD3 R5, R3, UR48, RZ ;  /* 0x0000003003057c10 */ /* 0x000fe2000fffe0ff */
[----:B------:R-:W-:Y:S04]  /*11a50*/  LDS.U16 R4, [R3+UR48+0x200] ;  /* 0x0002003003047984 */ /* 0x000fe80008000400 */
[----:B------:R-:W3:Y:S01]  /*11a60*/  LDS.U16 R0, [R3+UR48+0x100] ;  /* 0x0001003003007984 */ /* 0x000ee20008000400 */
[----:B-1----:R-:W-:-:S03]  /*11a70*/  SHF.R.U32.HI R8, RZ, 0x4, R7 ;  /* 0x00000004ff087819 */ /* 0x002fc60000011607 */
[----:B------:R-:W-:Y:S01]  /*11a80*/  LDS.U16 R7, [R3+UR48+0x208] ;  /* 0x0002083003077984 */ /* 0x000fe20008000400 */
[----:B------:R-:W-:Y:S02]  /*11a90*/  LOP3.LUT P1, RZ, R8, 0x1, RZ, 0xc0, !PT ;  /* 0x0000000108ff7812 */ /* 0x000fe4000782c0ff */
[----:B------:R-:W-:-:S04]  /*11aa0*/  MOV R8, 0x8 ;  /* 0x0000000800087802 */ /* 0x000fc80000000f00 */
[----:B------:R-:W-:-:S04]  /*11ab0*/  SEL R8, R8, 0xfffffff8, !P1 ;  /* 0xfffffff808087807 */ /* 0x000fc80004800000 */
[----:B------:R-:W-:Y:S02]  /*11ac0*/  LEA R5, R8, R5, 0x1 ;  /* 0x0000000508057211 */ /* 0x000fe400078e08ff */
[----:B---3--:R-:W-:Y:S02]  /*11ad0*/  PRMT R0, R0, 0x5410, R4 ;  /* 0x0000541000007816 */ /* 0x008fe40000000004 */
[----:B------:R-:W1:Y:S02]  /*11ae0*/  LDS.U16 R4, [R3+UR48+0x108] ;  /* 0x0001083003047984 */ /* 0x000e640008000400 */
[----:B-1----:R-:W-:Y:S02]  /*11af0*/  PRMT R3, R4, 0x5410, R7 ;  /* 0x0000541004037816 */ /* 0x002fe40000000007 */
[----:B------:R-:W-:Y:S04]  /*11b00*/  LDS.U16 R7, [R5+0x200] ;  /* 0x0002000005077984 */ /* 0x000fe80000000400 */
[----:B------:R-:W1:Y:S02]  /*11b10*/  LDS.U16 R4, [R5+0x100] ;  /* 0x0001000005047984 */ /* 0x000e640000000400 */
[----:B-1----:R-:W-:-:S02]  /*11b20*/  PRMT R4, R4, 0x5410, R7 ;  /* 0x0000541004047816 */ /* 0x002fc40000000007 */
[----:B------:R-:W-:Y:S04]  /*11b30*/  LDS.U16 R7, [R5+0x208] ;  /* 0x0002080005077984 */ /* 0x000fe80000000400 */
[----:B------:R-:W1:Y:S02]  /*11b40*/  LDS.U16 R5, [R5+0x108] ;  /* 0x0001080005057984 */ /* 0x000e640000000400 */
[----:B-1----:R-:W-:-:S07]  /*11b50*/  PRMT R5, R5, 0x5410, R7 ;  /* 0x0000541005057816 */ /* 0x002fce0000000007 */
.L_x_52:
[----:B------:R-:W-:Y:S05]  /*11b60*/  BSYNC B1 ;  /* 0x0000000000017941 */ /* 0x000fea0003800000 */
.L_x_51:
[----:B------:R-:W-:Y:S01]  /*11b70*/  @!PT LDS RZ, [RZ] ;  /* 0x00000000fffff984 */ /* 0x000fe20000000800 */
[----:B------:R-:W-:Y:S01]  /*11b80*/  @!PT LDS RZ, [RZ] ;  /* 0x00000000fffff984 */ /* 0x000fe20000000800 */
[----:B------:R-:W-:Y:S01]  /*11b90*/  @!PT LDS RZ, [RZ] ;  /* 0x00000000fffff984 */ /* 0x000fe20000000800 */
[----:B------:R-:W-:Y:S01]  /*11ba0*/  @!PT LDS RZ, [RZ] ;  /* 0x00000000fffff984 */ /* 0x000fe20000000800 */
[----:B------:R1:W-:Y:S06]  /*11bb0*/  MEMBAR.ALL.CTA ;  /* 0x0000000000007992 */ /* 0x0003ec0000008000 */
[----:B-1----:R-:W1:Y:S01]  /*11bc0*/  FENCE.VIEW.ASYNC.S ;  /* 0x00000000000073c6 */ /* 0x002e620000000000 */
[----:B------:R-:W-:Y:S05]  /*11bd0*/  @!P2 BRA `(.L_x_53) ;  /* 0x000000000004a947 */ /* 0x000fea0003800000 */
[----:B------:R-:W-:Y:S01]  /*11be0*/  BPT.TRAP 0x1 ;  /* 0x000000040000795c */ /* 0x000fe20000300000 */
.L_x_53:
[----:B------:R-:W3:Y:S01]  /*11bf0*/  S2R R7, SR_CgaCtaId ;  /* 0x0000000000077919 */ /* 0x000ee20000008800 */
[----:B------:R-:W-:Y:S02]  /*11c00*/  IADD3 R6, R6, 0x80, RZ ;  /* 0x0000008006067810 */ /* 0x000fe40007ffe0ff */
[----:B------:R-:W-:-:S04]  /*11c10*/  IADD3 R18, R18, 0x1, RZ ;  /* 0x0000000112127810 */ /* 0x000fc80007ffe0ff */
[----:B------:R-:W-:-:S04]  /*11c20*/  ISETP.NE.AND P1, PT, R18, 0x4, PT ;  /* 0x000000041200780c */ /* 0x000fc80003f25270 */
[----:B------:R-:W-:Y:S02]  /*11c30*/  SEL R18, R18, RZ, P1 ;  /* 0x000000ff12127207 */ /* 0x000fe40000800000 */
[----:B---3--:R-:W-:-:S04]  /*11c40*/  PRMT R6, R7, 0x654, R6 ;  /* 0x0000065407067816 */ /* 0x008fc80000000006 */
[----:B-1----:R1:W-:Y:S02]  /*11c50*/  SYNCS.ARRIVE.TRANS64.RED.A1T0 RZ, [R6+URZ], RZ ;  /* 0x000000ff06ff79a7 */ /* 0x0023e4000810043f */
[----:B-1----:R-:W-:-:S04]  /*11c60*/  SEL R6, RZ, 0x1, P1 ;  /* 0x00000001ff067807 */ /* 0x002fc80000800000 */
[----:B------:R-:W-:-:S07]  /*11c70*/  LOP3.LUT R19, R19, R6, RZ, 0x3c, !PT ;  /* 0x0000000613137212 */ /* 0x000fce00078e3cff */
.L_x_47:
[----:B------:R-:W-:Y:S05]  /*11c80*/  BSYNC B0 ;  /* 0x0000000000007941 */ /* 0x000fea0003800000 */
.L_x_46:
[----:B----4-:R-:W-:Y:S01]  /*11c90*/  F2FP.F16.E4M3.UNPACK_B R6, R0 ;  /* 0x00000000ff06723e */ /* 0x010fe200020006ff */
[C---:B-----5:R-:W-:Y:S01]  /*11ca0*/  FMUL R22, R16.reuse, R22 ;  /* 0x0000001610167220 */ /* 0x060fe20000400000 */
[C---:B------:R-:W-:Y:S01]  /*11cb0*/  FMUL R152, R16.reuse, R152 ;  /* 0x0000009810987220 */ /* 0x040fe20000400000 */
[C---:B------:R-:W-:Y:S01]  /*11cc0*/  FMUL R154, R16.reuse, R154 ;  /* 0x0000009a109a7220 */ /* 0x040fe20000400000 */
[C---:B------:R-:W-:Y:S01]  /*11cd0*/  FMUL R157, R16.reuse, R157 ;  /* 0x0000009d109d7220 */ /* 0x040fe20000400000 */
[--C-:B------:R-:W-:Y:S01]  /*11ce0*/  HADD2.F32 R7, -RZ, R6.reuse.H0_H0 ;  /* 0x20000006ff077230 */ /* 0x100fe20000004100 */
[----:B------:R-:W1:Y:S01]  /*11cf0*/  S2R R14, SR_TID.X ;  /* 0x00000000000e7919 */ /* 0x000e620000002100 */
[C---:B------:R-:W-:Y:S01]  /*11d00*/  FMUL R156, R16.reuse, R156 ;  /* 0x0000009c109c7220 */ /* 0x040fe20000400000 */
[C---:B------:R-:W-:Y:S01]  /*11d10*/  FMUL R159, R16.reuse, R159 ;  /* 0x0000009f109f7220 */ /* 0x040fe20000400000 */
[----:B------:R-:W-:Y:S01]  /*11d20*/  FMUL R158, R16, R158 ;  /* 0x0000009e109e7220 */ /* 0x000fe20000400000 */
[----:B------:R-:W-:Y:S01]  /*11d30*/  FFMA R22, R2, R7, R22 ;  /* 0x0000000702167223 */ /* 0x000fe20000000016 */
[----:B------:R-:W-:-:S02]  /*11d40*/  HADD2.F32 R7, -RZ, R6.H1_H1 ;  /* 0x30000006ff077230 */ /* 0x000fc40000004100 */
[C---:B------:R-:W-:Y:S01]  /*11d50*/  FMUL R6, R16.reuse, R23 ;  /* 0x0000001710067220 */ /* 0x040fe20000400000 */
[C---:B------:R-:W-:Y:S01]  /*11d60*/  FMUL R161, R16.reuse, R161 ;  /* 0x000000a110a17220 */ /* 0x040fe20000400000 */
[C---:B------:R-:W-:Y:S01]  /*11d70*/  FMUL R160, R16.reuse, R160 ;  /* 0x000000a010a07220 */ /* 0x040fe20000400000 */
[----:B------:R-:W-:Y:S01]  /*11d80*/  FMUL R163, R16, R163 ;  /* 0x000000a310a37220 */ /* 0x000fe20000400000 */
[----:B------:R-:W-:Y:S01]  /*11d90*/  FFMA R6, R2, R7, R6 ;  /* 0x0000000702067223 */ /* 0x000fe20000000006 */
[----:B------:R-:W-:-:S04]  /*11da0*/  FMUL R162, R16, R162 ;  /* 0x000000a210a27220 */ /* 0x000fc80000400000 */
[----:B------:R-:W-:Y:S02]  /*11db0*/  F2FP.SATFINITE.RELU.E4M3.F32.PACK_AB_MERGE_C R22, R6, R22, RZ ;  /* 0x000000160616723e */ /* 0x000fe400048078ff */
[----:B------:R-:W-:-:S05]  /*11dc0*/  F2FP.F16.E4M3.UNPACK_B R6, R0.H1 ;  /* 0x00000000ff06723e */ /* 0x000fca00030006ff */
[----:B------:R-:W-:-:S05]  /*11dd0*/  HADD2.F32 R7, -RZ, R6.H0_H0 ;  /* 0x20000006ff077230 */ /* 0x000fca0000004100 */
[----:B------:R-:W-:Y:S01]  /*11de0*/  FFMA R152, R2, R7, R152 ;  /* 0x0000000702987223 */ /* 0x000fe20000000098 */
[----:B------:R-:W-:Y:S02]  /*11df0*/  HADD2.F32 R7, -RZ, R6.H1_H1 ;  /* 0x30000006ff077230 */ /* 0x000fe40000004100 */
[----:B------:R-:W-:Y:S01]  /*11e00*/  FMUL R6, R16, R153 ;  /* 0x0000009910067220 */ /* 0x000fe20000400000 */
[----:B-1----:R-:W-:-:S03]  /*11e10*/  LOP3.LUT R14, R14, 0xff, RZ, 0xc0, !PT ;  /* 0x000000ff0e0e7812 */ /* 0x002fc600078ec0ff */
[----:B------:R-:W-:Y:S01]  /*11e20*/  FFMA R6, R2, R7, R6 ;  /* 0x0000000702067223 */ /* 0x000fe20000000006 */
[----:B------:R-:W-:-:S04]  /*11e30*/  IADD3 R14, R14, 0x1f, RZ ;  /* 0x0000001f0e0e7810 */ /* 0x000fc80007ffe0ff */
[----:B------:R-:W-:Y:S02]  /*11e40*/  F2FP.SATFINITE.RELU.E4M3.F32.PACK_AB_MERGE_C R152, R6, R152, RZ ;  /* 0x000000980698723e */ /* 0x000fe400048078ff */
[----:B------:R-:W-:Y:S02]  /*11e50*/  F2FP.F16.E4M3.UNPACK_B R6, R3 ;  /* 0x00000003ff06723e */ /* 0x000fe400020006ff */
[----:B------:R-:W-:-:S03]  /*11e60*/  ISETP.GT.U32.AND P1, PT, R14, 0x3e, PT ;  /* 0x0000003e0e00780c */ /* 0x000fc60003f24070 */
[----:B------:R-:W-:-:S05]  /*11e70*/  HADD2.F32 R7, -RZ, R6.H0_H0 ;  /* 0x20000006ff077230 */ /* 0x000fca0000004100 */
[----:B------:R-:W-:Y:S01]  /*11e80*/  FFMA R154, R2, R7, R154 ;  /* 0x00000007029a7223 */ /* 0x000fe2000000009a */
[----:B------:R-:W-:Y:S02]  /*11e90*/  HADD2.F32 R7, -RZ, R6.H1_H1 ;  /* 0x30000006ff077230 */ /* 0x000fe40000004100 */
[----:B------:R-:W-:-:S04]  /*11ea0*/  FMUL R6, R16, R155 ;  /* 0x0000009b10067220 */ /* 0x000fc80000400000 */
[----:B------:R-:W-:-:S05]  /*11eb0*/  FFMA R6, R2, R7, R6 ;  /* 0x0000000702067223 */ /* 0x000fca0000000006 */
[----:B------:R-:W-:Y:S02]  /*11ec0*/  F2FP.SATFINITE.RELU.E4M3.F32.PACK_AB_MERGE_C R154, R6, R154, RZ ;  /* 0x0000009a069a723e */ /* 0x000fe400048078ff */
[----:B------:R-:W-:-:S05]  /*11ed0*/  F2FP.F16.E4M3.UNPACK_B R6, R3.H1 ;  /* 0x00000003ff06723e */ /* 0x000fca00030006ff */
[--C-:B------:R-:W-:Y:S02]  /*11ee0*/  HADD2.F32 R7, -RZ, R6.reuse.H0_H0 ;  /* 0x20000006ff077230 */ /* 0x100fe40000004100 */
[----:B------:R-:W-:-:S03]  /*11ef0*/  HADD2.F32 R6, -RZ, R6.H1_H1 ;  /* 0x30000006ff067230 */ /* 0x000fc60000004100 */
[C---:B------:R-:W-:Y:S02]  /*11f00*/  FFMA R156, R2.reuse, R7, R156 ;  /* 0x00000007029c7223 */ /* 0x040fe4000000009c */
[----:B------:R-:W-:Y:S01]  /*11f10*/  FFMA R11, R2, R6, R157 ;  /* 0x00000006020b7223 */ /* 0x000fe2000000009d */
[----:B------:R-:W-:-:S04]  /*11f20*/  F2FP.F16.E4M3.UNPACK_B R6, R4 ;  /* 0x00000004ff06723e */ /* 0x000fc800020006ff */
[----:B------:R-:W-:Y:S01]  /*11f30*/  F2FP.SATFINITE.RELU.E4M3.F32.PACK_AB_MERGE_C R11, R11, R156, RZ ;  /* 0x0000009c0b0b723e */ /* 0x000fe200048078ff */
[--C-:B------:R-:W-:Y:S02]  /*11f40*/  HADD2.F32 R7, -RZ, R6.reuse.H0_H0 ;  /* 0x20000006ff077230 */ /* 0x100fe40000004100 */
[----:B------:R-:W-:-:S03]  /*11f50*/  HADD2.F32 R6, -RZ, R6.H1_H1 ;  /* 0x30000006ff067230 */ /* 0x000fc60000004100 */
[C---:B------:R-:W-:Y:S02]  /*11f60*/  FFMA R158, R2.reuse, R7, R158 ;  /* 0x00000007029e7223 */ /* 0x040fe4000000009e */
[----:B------:R-:W-:Y:S01]  /*11f70*/  FFMA R10, R2, R6, R159 ;  /* 0x00000006020a7223 */ /* 0x000fe2000000009f */
[----:B------:R-:W-:-:S04]  /*11f80*/  F2FP.F16.E4M3.UNPACK_B R6, R4.H1 ;  /* 0x00000004ff06723e */ /* 0x000fc800030006ff */
[----:B------:R-:W-:Y:S01]  /*11f90*/  F2FP.SATFINITE.RELU.E4M3.F32.PACK_AB_MERGE_C R10, R10, R158, RZ ;  /* 0x0000009e0a0a723e */ /* 0x000fe200048078ff */
        /* <DEDUP_REMOVED lines=8> */
[----:B------:R-:W-:Y:S01]  /*12020*/  FFMA R162, R2, R7, R162 ;  /* 0x0000000702a27223 */ /* 0x000fe200000000a2 */
[----:B------:R-:W-:Y:S01]  /*12030*/  FMUL R7, R16, R164 ;  /* 0x000000a410077220 */ /* 0x000fe20000400000 */
[----:B------:R-:W-:Y:S01]  /*12040*/  FFMA R8, R2, R6, R163 ;  /* 0x0000000602087223 */ /* 0x000fe200000000a3 */
[----:B------:R-:W-:-:S04]  /*12050*/  F2FP.F16.E4M3.UNPACK_B R6, R5.H1 ;  /* 0x00000005ff06723e */ /* 0x000fc800030006ff */
[----:B------:R-:W-:Y:S01]  /*12060*/  F2FP.SATFINITE.RELU.E4M3.F32.PACK_AB_MERGE_C R8, R8, R162, RZ ;  /* 0x000000a20808723e */ /* 0x000fe200048078ff */
[--C-:B------:R-:W-:Y:S02]  /*12070*/  HADD2.F32 R13, -RZ, R6.reuse.H0_H0 ;  /* 0x20000006ff0d7230 */ /* 0x100fe40000004100 */
[----:B------:R-:W-:Y:S02]  /*12080*/  HADD2.F32 R12, -RZ, R6.H1_H1 ;  /* 0x30000006ff0c7230 */ /* 0x000fe40000004100 */
[----:B------:R-:W-:Y:S01]  /*12090*/  FMUL R6, R16, R165 ;  /* 0x000000a510067220 */ /* 0x000fe20000400000 */
[----:B------:R-:W-:-:S03]  /*120a0*/  FFMA R7, R2, R13, R7 ;  /* 0x0000000d02077223 */ /* 0x000fc60000000007 */
[----:B------:R-:W-:-:S05]  /*120b0*/  FFMA R6, R2, R12, R6 ;  /* 0x0000000c02067223 */ /* 0x000fca0000000006 */
[----:B------:R-:W-:Y:S01]  /*120c0*/  F2FP.SATFINITE.RELU.E4M3.F32.PACK_AB_MERGE_C R7, R6, R7, RZ ;  /* 0x000000070607723e */ /* 0x000fe200048078ff */
[----:B------:R-:W-:Y:S06]  /*120d0*/  @P1 BRA `(.L_x_54) ;  /* 0x0000000000041947 */ /* 0x000fec0003800000 */
[----:B------:R-:W-:-:S04]  /*120e0*/  DEPBAR.LE SB0, 0x1 ;  /* 0x000080400000791a */ /* 0x000fc80000000000 */
.L_x_54:
[----:B------:R-:W1:Y:S01]  /*120f0*/  S2R R6, SR_TID.X ;  /* 0x0000000000067919 */ /* 0x000e620000002100 */
[----:B------:R-:W-:Y:S05]  /*12100*/  WARPSYNC.ALL ;  /* 0x0000000000007948 */ /* 0x000fea0003800000 */
[----:B------:R-:W-:Y:S06]  /*12110*/  BAR.SYNC.DEFER_BLOCKING 0x1, 0x100 ;  /* 0x0044000000007b1d */ /* 0x000fec0000010000 */
[----:B------:R-:W-:Y:S01]  /*12120*/  BSSY B0, `(.L_x_55) ;  /* 0x000001c000007945 */ /* 0x000fe20003800000 */
[----:B------:R3:W-:Y:S01]  /*12130*/  STS.U16 [R17+UR48+0x4100], R22 ;  /* 0x0041001611007988 */ /* 0x0007e20008000430 */
[----:B-1----:R-:W-:-:S02]  /*12140*/  SHF.R.U32.HI R12, RZ, 0x4, R6 ;  /* 0x00000004ff0c7819 */ /* 0x002fc40000011606 */
[----:B------:R-:W-:Y:S01]  /*12150*/  IADD3 R6, R17, UR48, RZ ;  /* 0x0000003011067c10 */ /* 0x000fe2000fffe0ff */
[----:B------:R3:W-:Y:S01]  /*12160*/  STS.U16 [R17+UR48+0x4200], R152 ;  /* 0x0042009811007988 */ /* 0x0007e20008000430 */
[----:B------:R-:W-:Y:S02]  /*12170*/  LOP3.LUT P2, RZ, R12, 0x1, RZ, 0xc0, !PT ;  /* 0x000000010cff7812 */ /* 0x000fe4000784c0ff */
[----:B------:R-:W-:Y:S01]  /*12180*/  MOV R12, 0x8 ;  /* 0x00000008000c7802 */ /* 0x000fe20000000f00 */
[----:B------:R3:W-:Y:S03]  /*12190*/  STS.U16 [R17+UR48+0x4108], R154 ;  /* 0x0041089a11007988 */ /* 0x0007e60008000430 */
[----:B------:R-:W-:Y:S01]  /*121a0*/  SEL R12, R12, 0xfffffff8, !P2 ;  /* 0xfffffff80c0c7807 */ /* 0x000fe20005000000 */
[----:B------:R3:W-:Y:S03]  /*121b0*/  STS.U16 [R17+UR48+0x4208], R11 ;  /* 0x0042080b11007988 */ /* 0x0007e60008000430 */
[----:B------:R-:W-:-:S05]  /*121c0*/  LEA R6, R12, R6, 0x1 ;  /* 0x000000060c067211 */ /* 0x000fca00078e08ff */
[----:B------:R3:W-:Y:S04]  /*121d0*/  STS.U16 [R6+0x4100], R10 ;  /* 0x0041000a06007388 */ /* 0x0007e80000000400 */
[----:B------:R3:W-:Y:S04]  /*121e0*/  STS.U16 [R6+0x4200], R9 ;  /* 0x0042000906007388 */ /* 0x0007e80000000400 */
[----:B------:R3:W-:Y:S04]  /*121f0*/  STS.U16 [R6+0x4108], R8 ;  /* 0x0041080806007388 */ /* 0x0007e80000000400 */
[----:B------:R3:W-:Y:S01]  /*12200*/  STS.U16 [R6+0x4208], R7 ;  /* 0x0042080706007388 */ /* 0x0007e20000000400 */
[----:B------:R-:W-:Y:S01]  /*12210*/  @!PT LDS RZ, [RZ] ;  /* 0x00000000fffff984 */ /* 0x000fe20000000800 */
[----:B------:R-:W-:Y:S01]  /*12220*/  @!PT LDS RZ, [RZ] ;  /* 0x00000000fffff984 */ /* 0x000fe20000000800 */
[----:B------:R-:W-:Y:S01]  /*12230*/  @!PT LDS RZ, [RZ] ;  /* 0x00000000fffff984 */ /* 0x000fe20000000800 */
[----:B------:R-:W-:Y:S01]  /*12240*/  @!PT LDS RZ, [RZ] ;  /* 0x00000000fffff984 */ /* 0x000fe20000000800 */
[----:B------:R1:W-:Y:S06]  /*12250*/  MEMBAR.ALL.CTA ;  /* 0x0000000000007992 */ /* 0x0003ec0000008000 */
[----:B-1----:R-:W1:Y:S02]  /*12260*/  FENCE.VIEW.ASYNC.S ;  /* 0x00000000000073c6 */ /* 0x002e640000000000 */
[----:B-1----:R-:W-:Y:S06]  /*12270*/  BAR.SYNC.DEFER_BLOCKING 0x1, 0x100 ;  /* 0x0044000000007b1d */ /* 0x002fec0000010000 */
[----:B------:R-:W-:Y:S05]  /*12280*/  @P1 BRA `(.L_x_56) ;  /* 0x0000000000141947 */ /* 0x000fea0003800000 */
[----:B------:R-:W-:Y:S02]  /*12290*/  UIADD3 UR4, UP0, UR58, 0x4f0, URZ ;  /* 0x000004f03a047890 */ /* 0x000fe4000ff1e03f */
[----:B------:R-:W-:Y:S02]  /*122a0*/  UIADD3 UR40, UR48, 0x4100, URZ ;  /* 0x0000410030287890 */ /* 0x000fe4000fffe03f */
[----:B------:R-:W-:-:S09]  /*122b0*/  UIADD3.X UR5, URZ, UR59, URZ, UP0, !UPT ;  /* 0x0000003b3f057290 */ /* 0x000fd200087fe43f */
[----:B------:R1:W-:Y:S02]  /*122c0*/  UTMASTG.3D [UR40], [UR4] ;  /* 0x00000028040073b5 */ /* 0x0003e40008010000 */
[----:B-1----:R0:W-:Y:S02]  /*122d0*/  UTMACMDFLUSH ;  /* 0x00000000000079b7 */ /* 0x0021e40000000000 */
.L_x_56:
[----:B------:R-:W-:Y:S05]  /*122e0*/  BSYNC B0 ;  /* 0x0000000000007941 */ /* 0x000fea0003800000 */
.L_x_55:
[----:B------:R-:W-:Y:S04]  /*122f0*/  BSSY B0, `(.L_x_57) ;  /* 0x0000034000007945 */ /* 0x000fe80003800000 */
[----:B------:R-:W-:Y:S05]  /*12300*/  @P0 BRA `(.L_x_58) ;  /* 0x0000000000c80947 */ /* 0x000fea0003800000 */
[----:B---3--:R-:W-:-:S04]  /*12310*/  MOV R7, UR44 ;  /* 0x0000002c00077c02 */ /* 0x008fc80008000f00 */
[----:B------:R-:W-:-:S13]  /*12320*/  ISETP.NE.AND P2, PT, R7, 0x3, PT ;  /* 0x000000030700780c */ /* 0x000fda0003f45270 */
[----:B------:R-:W-:Y:S05]  /*12330*/  @!P2 BRA `(.L_x_59) ;  /* 0x000000000004a947 */ /* 0x000fea0003800000 */
[----:B------:R-:W-:Y:S01]  /*12340*/  BPT.TRAP 0x1 ;  /* 0x000000040000795c */ /* 0x000fe20000300000 */
.L_x_59:
[----:B------:R-:W-:Y:S01]  /*12350*/  LEA R7, R18, UR48, 0x3 ;  /* 0x0000003012077c11 */ /* 0x000fe2000f8e18ff */
[----:B------:R-:W-:Y:S01]  /*12360*/  BSSY B1, `(.L_x_60) ;  /* 0x0000004000017945 */ /* 0x000fe20003800000 */
[----:B------:R-:W-:-:S04]  /*12370*/  SHF.L.U32 R8, R19, 0x1f, RZ ;  /* 0x0000001f13087819 */ /* 0x000fc800000006ff */
[----:B------:R-:W1:Y:S02]  /*12380*/  SYNCS.PHASECHK.TRANS64.TRYWAIT P3, [R7+URZ+0x60], R8 ;  /* 0x00006008070075a7 */ /* 0x000e64000806017f */
[----:B-1----:R-:W-:Y:S05]  /*12390*/  @!P3 BRA `(.L_x_61) ;  /* 0x000000dc0064b947 */ /* 0x002fea0003800000 */
.L_x_373:
[----:B------:R-:W-:Y:S05]  /*123a0*/  BSYNC B1 ;  /* 0x0000000000017941 */ /* 0x000fea0003800000 */
.L_x_60:
[----:B------:R-:W-:Y:S04]  /*123b0*/  BSSY B1, `(.L_x_62) ;  /* 0x0000016000017945 */ /* 0x000fe80003800000 */
[----:B------:R-:W-:Y:S05]  /*123c0*/  @P4 BRA `(.L_x_63) ;  /* 0x0000000000504947 */ /* 0x000fea0003800000 */
[----:B------:R-:W-:Y:S01]  /*123d0*/  LEA R3, R18, R17, 0xc ;  /* 0x0000001112037211 */ /* 0x000fe200078e60ff */
[----:B------:R-:W3:Y:S03]  /*123e0*/  S2R R9, SR_TID.X ;  /* 0x0000000000097919 */ /* 0x000ee60000002100 */
[----:B------:R-:W-:Y:S01]  /*123f0*/  IADD3 R5, R3, UR48, RZ ;  /* 0x0000003003057c10 */ /* 0x000fe2000fffe0ff */
[----:B------:R-:W-:Y:S04]  /*12400*/  LDS.U16 R4, [R3+UR48+0x200] ;  /* 0x0002003003047984 */ /* 0x000fe80008000400 */
[----:B------:R-:W4:Y:S04]  /*12410*/  LDS.U16 R0, [R3+UR48+0x100] ;  /* 0x0001003003007984 */ /* 0x000f280008000400 */
[----:B-1----:R-:W-:Y:S01]  /*12420*/  LDS.U16 R8, [R3+UR48+0x208] ;  /* 0x0002083003087984 */ /* 0x002fe20008000400 */
[----:B---3--:R-:W-:-:S04]  /*12430*/  SHF.R.U32.HI R9, RZ, 0x4, R9 ;  /* 0x00000004ff097819 */ /* 0x008fc80000011609 */
[----:B------:R-:W-:Y:S02]  /*12440*/  LOP3.LUT P3, RZ, R9, 0x1, RZ, 0xc0, !PT ;  /* 0x0000000109ff7812 */ /* 0x000fe4000786c0ff */
[----:B------:R-:W-:-:S04]  /*12450*/  MOV R9, 0x8 ;  /* 0x0000000800097802 */ /* 0x000fc80000000f00 */
[----:B------:R-:W-:-:S04]  /*12460*/  SEL R9, R9, 0xfffffff8, !P3 ;  /* 0xfffffff809097807 */ /* 0x000fc80005800000 */
[----:B------:R-:W-:Y:S02]  /*12470*/  LEA R5, R9, R5, 0x1 ;  /* 0x0000000509057211 */ /* 0x000fe400078e08ff */
[----:B----4-:R-:W-:Y:S02]  /*12480*/  PRMT R0, R0, 0x5410, R4 ;  /* 0x0000541000007816 */ /* 0x010fe40000000004 */
        /* <DEDUP_REMOVED lines=8> */
.L_x_63:
[----:B------:R-:W-:Y:S05]  /*12510*/  BSYNC B1 ;  /* 0x0000000000017941 */ /* 0x000fea0003800000 */
.L_x_62:
[----:B------:R-:W-:Y:S01]  /*12520*/  @!PT LDS RZ, [RZ] ;  /* 0x00000000fffff984 */ /* 0x000fe20000000800 */
[----:B------:R-:W-:Y:S01]  /*12530*/  @!PT LDS RZ, [RZ] ;  /* 0x00000000fffff984 */ /* 0x000fe20000000800 */
[----:B------:R-:W-:Y:S01]  /*12540*/  @!PT LDS RZ, [RZ] ;  /* 0x00000000fffff984 */ /* 0x000fe20000000800 */
[----:B------:R-:W-:Y:S01]  /*12550*/  @!PT LDS RZ, [RZ] ;  /* 0x00000000fffff984 */ /* 0x000fe20000000800 */
[----:B------:R3:W-:Y:S06]  /*12560*/  MEMBAR.ALL.CTA ;  /* 0x0000000000007992 */ /* 0x0007ec0000008000 */
[----:B---3--:R-:W3:Y:S01]  /*12570*/  FENCE.VIEW.ASYNC.S ;  /* 0x00000000000073c6 */ /* 0x008ee20000000000 */
[----:B------:R-:W-:Y:S05]  /*12580*/  @!P2 BRA `(.L_x_64) ;  /* 0x000000000004a947 */ /* 0x000fea0003800000 */
[----:B------:R-:W-:Y:S01]  /*12590*/  BPT.TRAP 0x1 ;  /* 0x000000040000795c */ /* 0x000fe20000300000 */
.L_x_64:
[----:B-1----:R-:W1:Y:S01]  /*125a0*/  S2R R8, SR_CgaCtaId ;  /* 0x0000000000087919 */ /* 0x002e620000008800 */
[----:B------:R-:W-:Y:S02]  /*125b0*/  IADD3 R7, R7, 0x80, RZ ;  /* 0x0000008007077810 */ /* 0x000fe40007ffe0ff */
[----:B------:R-:W-:-:S04]  /*125c0*/  IADD3 R18, R18, 0x1, RZ ;  /* 0x0000000112127810 */ /* 0x000fc80007ffe0ff */
[----:B------:R-:W-:-:S04]  /*125d0*/  ISETP.NE.AND P2, PT, R18, 0x4, PT ;  /* 0x000000041200780c */ /* 0x000fc80003f45270 */
[----:B------:R-:W-:Y:S02]  /*125e0*/  SEL R18, R18, RZ, P2 ;  /* 0x000000ff12127207 */ /* 0x000fe40001000000 */
[----:B-1----:R-:W-:-:S04]  /*125f0*/  PRMT R7, R8, 0x654, R7 ;  /* 0x0000065408077816 */ /* 0x002fc80000000007 */
[----:B---3--:R1:W-:Y:S02]  /*12600*/  SYNCS.ARRIVE.TRANS64.RED.A1T0 RZ, [R7+URZ], RZ ;  /* 0x000000ff07ff79a7 */ /* 0x0083e4000810043f */
[----:B-1----:R-:W-:-:S04]  /*12610*/  SEL R7, RZ, 0x1, P2 ;  /* 0x00000001ff077807 */ /* 0x002fc80001000000 */
[----:B------:R-:W-:-:S07]  /*12620*/  LOP3.LUT R19, R19, R7, RZ, 0x3c, !PT ;  /* 0x0000000713137212 */ /* 0x000fce00078e3cff */
.L_x_58:
[----:B------:R-:W-:Y:S05]  /*12630*/  BSYNC B0 ;  /* 0x0000000000007941 */ /* 0x000fea0003800000 */
.L_x_57:
[----:B---3--:R-:W3:Y:S04]  /*12640*/  LDL.LU R8, [R1+0x2a0] ;  /* 0x0002a00001087983 */ /* 0x008ee80000300800 */
[----:B------:R-:W4:Y:S04]  /*12650*/  LDL.LU R10, [R1+0x2a4] ;  /* 0x0002a400010a7983 */ /* 0x000f280000300800 */
[----:B------:R-:W5:Y:S04]  /*12660*/  LDL.LU R14, [R1+0x2a8] ;  /* 0x0002a800010e7983 */ /* 0x000f680000300800 */
[----:B------:R-:W2:Y:S04]  /*12670*/  LDL.LU R13, [R1+0x2ac] ;  /* 0x0002ac00010d7983 */ /* 0x000ea80000300800 */
[----:B------:R-:W2:Y:S01]  /*12680*/  LDL.LU R12, [R1+0x2b0] ;  /* 0x0002b000010c7983 */ /* 0x000ea20000300800 */
[----:B------:R-:W-:-:S03]  /*12690*/  F2FP.F16.E4M3.UNPACK_B R7, R0 ;  /* 0x00000000ff07723e */ /* 0x000fc600020006ff */
[----:B------:R-:W2:Y:S02]  /*126a0*/  LDL.LU R11, [R1+0x2b4] ;  /* 0x0002b400010b7983 */ /* 0x000ea40000300800 */
[----:B------:R-:W-:Y:S02]  /*126b0*/  HADD2.F32 R9, -RZ, R7.H0_H0 ;  /* 0x20000007ff097230 */ /* 0x000fe40000004100 */
[----:B------:R-:W2:Y:S01]  /*126c0*/  LDL.LU R20, [R1+0x2b8] ;  /* 0x0002b80001147983 */ /* 0x000ea20000300800 */
[----:B---3--:R-:W-:-:S04]  /*126d0*/  FMUL R8, R16, R8 ;  /* 0x0000000810087220 */ /* 0x008fc80000400000 */
[----:B------:R-:W-:Y:S01]  /*126e0*/  FFMA R8, R2, R9, R8 ;  /* 0x0000000902087223 */ /* 0x000fe20000000008 */
[----:B------:R-:W-:Y:S02]  /*126f0*/  HADD2.F32 R9, -RZ, R7.H1_H1 ;  /* 0x30000007ff097230 */ /* 0x000fe40000004100 */
[----:B----4-:R-:W-:Y:S02]  /*12700*/  FMUL R7, R16, R10 ;  /* 0x0000000a10077220 */ /* 0x010fe40000400000 */
[----:B------:R-:W3:Y:S02]  /*12710*/  LDL.LU R10, [R1+0x2bc] ;  /* 0x0002bc00010a7983 */ /* 0x000ee40000300800 */
[----:B------:R-:W-:Y:S02]  /*12720*/  FFMA R7, R2, R9, R7 ;  /* 0x0000000902077223 */ /* 0x000fe40000000007 */
[----:B------:R-:W4:Y:S03]  /*12730*/  LDL.LU R28, [R1+0x2c0] ;  /* 0x0002c000011c7983 */ /* 0x000f260000300800 */
[----:B------:R-:W-:Y:S01]  /*12740*/  F2FP.SATFINITE.RELU.E4M3.F32.PACK_AB_MERGE_C R24, R7, R8, RZ ;  /* 0x000000080718723e */ /* 0x000fe200048078ff */
[----:B------:R-:W4:Y:S01]  /*12750*/  LDL.LU R15, [R1+0x2c4] ;  /* 0x0002c400010f7983 */ /* 0x000f220000300800 */
[----:B------:R-:W-:Y:S01]  /*12760*/  F2FP.F16.E4M3.UNPACK_B R7, R0.H1 ;  /* 0x00000000ff07723e */ /* 0x000fe200030006ff */
[----:B-----5:R-:W-:-:S02]  /*12770*/  FMUL R8, R16, R14 ;  /* 0x0000000e10087220 */ /* 0x020fc40000400000 */
[----:B------:R-:W5:Y:S02]  /*12780*/  LDL.LU R14, [R1+0x2c8] ;  /* 0x0002c800010e7983 */ /* 0x000f640000300800 */
[----:B------:R-:W-:-:S05]  /*12790*/  HADD2.F32 R9, -RZ, R7.H0_H0 ;  /* 0x20000007ff097230 */ /* 0x000fca0000004100 */
[----:B------:R-:W-:Y:S01]  /*127a0*/  FFMA R8, R2, R9, R8 ;  /* 0x0000000902087223 */ /* 0x000fe20000000008 */
[----:B------:R-:W-:Y:S02]  /*127b0*/  HADD2.F32 R9, -RZ, R7.H1_H1 ;  /* 0x30000007ff097230 */ /* 0x000fe40000004100 */
[----:B--2---:R-:W-:Y:S02]  /*127c0*/  FMUL R7, R16, R13 ;  /* 0x0000000d10077220 */ /* 0x004fe40000400000 */
[----:B------:R-:W2:Y:S02]  /*127d0*/  LDL.LU R13, [R1+0x2cc] ;  /* 0x0002cc00010d7983 */ /* 0x000ea40000300800 */
[----:B------:R-:W-:Y:S02]  /*127e0*/  FFMA R7, R2, R9, R7 ;  /* 0x0000000902077223 */ /* 0x000fe40000000007 */
[----:B------:R-:W5:Y:S03]  /*127f0*/  LDL.LU R25, [R1+0x2d0] ;  /* 0x0002d00001197983 */ /* 0x000f660000300800 */
[----:B------:R-:W-:Y:S01]  /*12800*/  F2FP.SATFINITE.RELU.E4M3.F32.PACK_AB_MERGE_C R23, R7, R8, RZ ;  /* 0x000000080717723e */ /* 0x000fe200048078ff */
[----:B------:R-:W-:-:S02]  /*12810*/  FMUL R8, R16, R12 ;  /* 0x0000000c10087220 */ /* 0x000fc40000400000 */
[----:B------:R-:W5:Y:S04]  /*12820*/  LDL.LU R12, [R1+0x2d4] ;  /* 0x0002d400010c7983 */ /* 0x000f680000300800 */
[----:B------:R-:W5:Y:S04]  /*12830*/  LDL.LU R27, [R1+0x2d8] ;  /* 0x0002d800011b7983 */ /* 0x000f680000300800 */
[----:B------:R-:W5:Y:S01]  /*12840*/  LDL.LU R26, [R1+0x2dc] ;  /* 0x0002dc00011a7983 */ /* 0x000f620000300800 */
[----:B------:R-:W-:-:S05]  /*12850*/  F2FP.F16.E4M3.UNPACK_B R7, R3 ;  /* 0x00000003ff07723e */ /* 0x000fca00020006ff */
        /* <DEDUP_REMOVED lines=8> */
[----:B------:R-:W-:Y:S02]  /*128e0*/  HADD2.F32 R11, -RZ, R7.H1_H1 ;  /* 0x30000007ff0b7230 */ /* 0x000fe40000004100 */
[----:B------:R-:W-:-:S04]  /*128f0*/  FMUL R8, R16, R20 ;  /* 0x0000001410087220 */ /* 0x000fc80000400000 */
[----:B------:R-:W-:Y:S01]  /*12900*/  FFMA R21, R2, R21, R8 ;  /* 0x0000001502157223 */ /* 0x000fe20000000008 */
[----:B---3--:R-:W-:-:S04]  /*12910*/  FMUL R7, R16, R10 ;  /* 0x0000000a10077220 */ /* 0x008fc80000400000 */
[----:B------:R-:W-:Y:S01]  /*12920*/  FFMA R11, R2, R11, R7 ;  /* 0x0000000b020b7223 */ /* 0x000fe20000000007 */
[----:B------:R-:W-:-:S05]  /*12930*/  F2FP.F16.E4M3.UNPACK_B R7, R4 ;  /* 0x00000004ff07723e */ /* 0x000fca00020006ff */
[--C-:B------:R-:W-:Y:S02]  /*12940*/  HADD2.F32 R20, -RZ, R7.reuse.H0_H0 ;  /* 0x20000007ff147230 */ /* 0x100fe40000004100 */
[----:B------:R-:W-:Y:S02]  /*12950*/  HADD2.F32 R10, -RZ, R7.H1_H1 ;  /* 0x30000007ff0a7230 */ /* 0x000fe40000004100 */
[----:B----4-:R-:W-:-:S04]  /*12960*/  FMUL R7, R16, R15 ;  /* 0x0000000f10077220 */ /* 0x010fc80000400000 */
[----:B------:R-:W-:Y:S01]  /*12970*/  FFMA R10, R2, R10, R7 ;  /* 0x0000000a020a7223 */ /* 0x000fe20000000007 */
[----:B------:R-:W-:-:S05]  /*12980*/  F2FP.F16.E4M3.UNPACK_B R7, R4.H1 ;  /* 0x00000004ff07723e */ /* 0x000fca00030006ff */
[--C-:B------:R-:W-:Y:S02]  /*12990*/  HADD2.F32 R15, -RZ, R7.reuse.H0_H0 ;  /* 0x20000007ff0f7230 */ /* 0x100fe40000004100 */
[----:B------:R-:W-:Y:S02]  /*129a0*/  HADD2.F32 R9, -RZ, R7.H1_H1 ;  /* 0x30000007ff097230 */ /* 0x000fe40000004100 */
[C---:B--2---:R-:W-:Y:S01]  /*129b0*/  FMUL R7, R16.reuse, R13 ;  /* 0x0000000d10077220 */ /* 0x044fe20000400000 */
[----:B------:R-:W-:-:S03]  /*129c0*/  FMUL R8, R16, R28 ;  /* 0x0000001c10087220 */ /* 0x000fc60000400000 */
[C---:B------:R-:W-:Y:S01]  /*129d0*/  FFMA R9, R2.reuse, R9, R7 ;  /* 0x0000000902097223 */ /* 0x040fe20000000007 */
[----:B------:R-:W-:Y:S01]  /*129e0*/  F2FP.F16.E4M3.UNPACK_B R7, R5 ;  /* 0x00000005ff07723e */ /* 0x000fe200020006ff */
[----:B------:R-:W-:Y:S01]  /*129f0*/  FFMA R20, R2, R20, R8 ;  /* 0x0000001402147223 */ /* 0x000fe20000000008 */
[----:B-----5:R-:W-:-:S03]  /*12a00*/  FMUL R8, R16, R14 ;  /* 0x0000000e10087220 */ /* 0x020fc60000400000 */
[--C-:B------:R-:W-:Y:S02]  /*12a10*/  HADD2.F32 R14, -RZ, R7.reuse.H0_H0 ;  /* 0x20000007ff0e7230 */ /* 0x100fe40000004100 */
[----:B------:R-:W-:Y:S02]  /*12a20*/  HADD2.F32 R13, -RZ, R7.H1_H1 ;  /* 0x30000007ff0d7230 */ /* 0x000fe40000004100 */
[----:B------:R-:W-:Y:S01]  /*12a30*/  FMUL R7, R16, R12 ;  /* 0x0000000c10077220 */ /* 0x000fe20000400000 */
[----:B------:R-:W-:Y:S01]  /*12a40*/  FFMA R15, R2, R15, R8 ;  /* 0x0000000f020f7223 */ /* 0x000fe20000000008 */
[----:B------:R-:W-:Y:S02]  /*12a50*/  FMUL R8, R16, R25 ;  /* 0x0000001910087220 */ /* 0x000fe40000400000 */
[C---:B------:R-:W-:Y:S01]  /*12a60*/  FFMA R13, R2.reuse, R13, R7 ;  /* 0x0000000d020d7223 */ /* 0x040fe20000000007 */
[----:B------:R-:W-:Y:S01]  /*12a70*/  F2FP.F16.E4M3.UNPACK_B R7, R5.H1 ;  /* 0x00000005ff07723e */ /* 0x000fe200030006ff */
[----:B------:R-:W-:Y:S01]  /*12a80*/  FFMA R14, R2, R14, R8 ;  /* 0x0000000e020e7223 */ /* 0x000fe20000000008 */
[----:B------:R-:W-:-:S03]  /*12a90*/  FMUL R8, R16, R27 ;  /* 0x0000001b10087220 */ /* 0x000fc60000400000 */
[--C-:B------:R-:W-:Y:S02]  /*12aa0*/  HADD2.F32 R12, -RZ, R7.reuse.H0_H0 ;  /* 0x20000007ff0c7230 */ /* 0x100fe40000004100 */
[----:B------:R-:W-:Y:S02]  /*12ab0*/  HADD2.F32 R25, -RZ, R7.H1_H1 ;  /* 0x30000007ff197230 */ /* 0x000fe40000004100 */
[----:B------:R-:W-:Y:S01]  /*12ac0*/  FMUL R7, R16, R26 ;  /* 0x0000001a10077220 */ /* 0x000fe20000400000 */
[----:B------:R-:W-:-:S03]  /*12ad0*/  FFMA R12, R2, R12, R8 ;  /* 0x0000000c020c7223 */ /* 0x000fc60000000008 */
[----:B------:R-:W-:Y:S01]  /*12ae0*/  FFMA R7, R2, R25, R7 ;  /* 0x0000001902077223 */ /* 0x000fe20000000007 */
[----:B------:R-:W-:Y:S02]  /*12af0*/  F2FP.SATFINITE.RELU.E4M3.F32.PACK_AB_MERGE_C R11, R11, R21, RZ ;  /* 0x000000150b0b723e */ /* 0x000fe400048078ff */
[----:B------:R-:W-:Y:S02]  /*12b00*/  F2FP.SATFINITE.RELU.E4M3.F32.PACK_AB_MERGE_C R10, R10, R20, RZ ;  /* 0x000000140a0a723e */ /* 0x000fe400048078ff */
[----:B------:R-:W-:Y:S02]  /*12b10*/  F2FP.SATFINITE.RELU.E4M3.F32.PACK_AB_MERGE_C R9, R9, R15, RZ ;  /* 0x0000000f0909723e */ /* 0x000fe400048078ff */
[----:B------:R-:W-:Y:S02]  /*12b20*/  F2FP.SATFINITE.RELU.E4M3.F32.PACK_AB_MERGE_C R8, R13, R14, RZ ;  /* 0x0000000e0d08723e */ /* 0x000fe400048078ff */
[----:B------:R-:W-:Y:S01]  /*12b30*/  F2FP.SATFINITE.RELU.E4M3.F32.PACK_AB_MERGE_C R7, R7, R12, RZ ;  /* 0x0000000c0707723e */ /* 0x000fe200048078ff */
[----:B------:R-:W-:Y:S06]  /*12b40*/  @P1 BRA `(.L_x_65) ;  /* 0x0000000000041947 */ /* 0x000fec0003800000 */
[----:B------:R-:W-:-:S04]  /*12b50*/  DEPBAR.LE SB0, 0x1 ;  /* 0x000080400000791a */ /* 0x000fc80000000000 */
.L_x_65:
[----:B------:R-:W-:Y:S05]  /*12b60*/  WARPSYNC.ALL ;  /* 0x0000000000007948 */ /* 0x000fea0003800000 */
[----:B------:R-:W-:Y:S06]  /*12b70*/  BAR.SYNC.DEFER_BLOCKING 0x1, 0x100 ;  /* 0x0044000000007b1d */ /* 0x000fec0000010000 */
[----:B------:R-:W-:Y:S01]  /*12b80*/  BSSY B0, `(.L_x_66) ;  /* 0x0000019000007945 */ /* 0x000fe20003800000 */
[----:B------:R1:W-:Y:S04]  /*12b90*/  STS.U16 [R17+UR48+0x5100], R24 ;  /* 0x0051001811007988 */ /* 0x0003e80008000430 */
[----:B------:R1:W-:Y:S04]  /*12ba0*/  STS.U16 [R17+UR48+0x5200], R23 ;  /* 0x0052001711007988 */ /* 0x0003e80008000430 */
[----:B------:R1:W-:Y:S04]  /*12bb0*/  STS.U16 [R17+UR48+0x5108], R22 ;  /* 0x0051081611007988 */ /* 0x0003e80008000430 */
[----:B------:R1:W-:Y:S04]  /*12bc0*/  STS.U16 [R17+UR48+0x5208], R11 ;  /* 0x0052080b11007988 */ /* 0x0003e80008000430 */
        /* <DEDUP_REMOVED lines=9> */
[----:B--2---:R-:W2:Y:S02]  /*12c60*/  FENCE.VIEW.ASYNC.S ;  /* 0x00000000000073c6 */ /* 0x004ea40000000000 */
[----:B--2---:R-:W-:Y:S06]  /*12c70*/  BAR.SYNC.DEFER_BLOCKING 0x1, 0x100 ;  /* 0x0044000000007b1d */ /* 0x004fec0000010000 */
[----:B-1----:R-:W-:Y:S05]  /*12c80*/  @P1 BRA `(.L_x_67) ;  /* 0x0000000000201947 */ /* 0x002fea0003800000 */
[----:B------:R-:W-:Y:S02]  /*12c90*/  UIADD3 UR8, UP0, UR58, 0x4f0, URZ ;  /* 0x000004f03a087890 */ /* 0x000fe4000ff1e03f */
[----:B------:R-:W-:Y:S02]  /*12ca0*/  UIADD3 UR6, UR42, 0x80, URZ ;  /* 0x000000802a067890 */ /* 0x000fe4000fffe03f */
[----:B------:R-:W-:Y:S02]  /*12cb0*/  UIADD3 UR4, UR48, 0x5100, URZ ;  /* 0x0000510030047890 */ /* 0x000fe4000fffe03f */
[----:B------:R-:W-:Y:S01]  /*12cc0*/  UIADD3.X UR9, URZ, UR59, URZ, UP0, !UPT ;  /* 0x0000003b3f097290 */ /* 0x000fe200087fe43f */
[----:B------:R-:W-:Y:S01]  /*12cd0*/  UMOV UR5, UR41 ;  /* 0x0000002900057c82 */ /* 0x000fe20008000000 */
[----:B------:R-:W-:-:S07]  /*12ce0*/  UMOV UR7, UR43 ;  /* 0x0000002b00077c82 */ /* 0x000fce0008000000 */
[----:B------:R1:W-:Y:S02]  /*12cf0*/  UTMASTG.3D [UR4], [UR8] ;  /* 0x00000004080073b5 */ /* 0x0003e40008010000 */
[----:B-1----:R0:W-:Y:S02]  /*12d00*/  UTMACMDFLUSH ;  /* 0x00000000000079b7 */ /* 0x0021e40000000000 */
.L_x_67:
[----:B------:R-:W-:Y:S05]  /*12d10*/  BSYNC B0 ;  /* 0x0000000000007941 */ /* 0x000fea0003800000 */
.L_x_66:
[----:B------:R-:W-:Y:S01]  /*12d20*/  BSSY B0, `(.L_x_68) ;  /* 0x0000038000007945 */ /* 0x000fe20003800000 */
[----:B------:R-:W-:Y:S02]  /*12d30*/  MOV R7, R18 ;  /* 0x0000001200077202 */ /* 0x000fe40000000f00 */
[----:B------:R-:W-:Y:S01]  /*12d40*/  MOV R8, R19 ;  /* 0x0000001300087202 */ /* 0x000fe20000000f00 */
[----:B------:R-:W-:Y:S06]  /*12d50*/  @P0 BRA `(.L_x_69) ;  /* 0x0000000000d00947 */ /* 0x000fec0003800000 */
[----:B------:R-:W-:-:S04]  /*12d60*/  MOV R7, UR44 ;  /* 0x0000002c00077c02 */ /* 0x000fc80008000f00 */
[----:B------:R-:W-:-:S13]  /*12d70*/  ISETP.NE.AND P2, PT, R7, 0x3, PT ;  /* 0x000000030700780c */ /* 0x000fda0003f45270 */
[----:B------:R-:W-:Y:S05]  /*12d80*/  @!P2 BRA `(.L_x_70) ;  /* 0x000000000004a947 */ /* 0x000fea0003800000 */
[----:B------:R-:W-:Y:S01]  /*12d90*/  BPT.TRAP 0x1 ;  /* 0x000000040000795c */ /* 0x000fe20000300000 */
.L_x_70:
[----:B------:R-:W-:Y:S01]  /*12da0*/  LEA R7, R18, UR48, 0x3 ;  /* 0x0000003012077c11 */ /* 0x000fe2000f8e18ff */
[----:B------:R-:W-:Y:S01]  /*12db0*/  BSSY B1, `(.L_x_71) ;  /* 0x0000004000017945 */ /* 0x000fe20003800000 */
[----:B------:R-:W-:-:S04]  /*12dc0*/  SHF.L.U32 R8, R19, 0x1f, RZ ;  /* 0x0000001f13087819 */ /* 0x000fc800000006ff */
[----:B------:R-:W1:Y:S02]  /*12dd0*/  SYNCS.PHASECHK.TRANS64.TRYWAIT P3, [R7+URZ+0x60], R8 ;  /* 0x00006008070075a7 */ /* 0x000e64000806017f */
[----:B-1----:R-:W-:Y:S05]  /*12de0*/  @!P3 BRA `(.L_x_72) ;  /* 0x000000d000e4b947 */ /* 0x002fea0003800000 */
.L_x_374:
[----:B------:R-:W-:Y:S05]  /*12df0*/  BSYNC B1 ;  /* 0x0000000000017941 */ /* 0x000fea0003800000 */
.L_x_71:
[----:B------:R-:W-:Y:S04]  /*12e00*/  BSSY B1, `(.L_x_73) ;  /* 0x0000016000017945 */ /* 0x000fe80003800000 */
[----:B------:R-:W-:Y:S05]  /*12e10*/  @P4 BRA `(.L_x_74) ;  /* 0x0000000000504947 */ /* 0x000fea0003800000 */
[----:B------:R-:W-:Y:S01]  /*12e20*/  LEA R4, R18, R17, 0xc ;  /* 0x0000001112047211 */ /* 0x000fe200078e60ff */
[----:B------:R-:W2:Y:S03]  /*12e30*/  S2R R9, SR_TID.X ;  /* 0x0000000000097919 */ /* 0x000ea60000002100 */
[----:B------:R-:W-:Y:S01]  /*12e40*/  IADD3 R5, R4, UR48, RZ ;  /* 0x0000003004057c10 */ /* 0x000fe2000fffe0ff */
[----:B------:R-:W-:Y:S04]  /*12e50*/  LDS.U16 R0, [R4+UR48+0x200] ;  /* 0x0002003004007984 */ /* 0x000fe80008000400 */
[----:B------:R-:W3:Y:S04]  /*12e60*/  LDS.U16 R3, [R4+UR48+0x100] ;  /* 0x0001003004037984 */ /* 0x000ee80008000400 */
[----:B-1----:R-:W-:Y:S01]  /*12e70*/  LDS.U16 R8, [R4+UR48+0x208] ;  /* 0x0002083004087984 */ /* 0x002fe20008000400 */
[----:B--2---:R-:W-:-:S04]  /*12e80*/  SHF.R.U32.HI R9, RZ, 0x4, R9 ;  /* 0x00000004ff097819 */ /* 0x004fc80000011609 */
[----:B------:R-:W-:Y:S02]  /*12e90*/  LOP3.LUT P3, RZ, R9, 0x1, RZ, 0xc0, !PT ;  /* 0x0000000109ff7812 */ /* 0x000fe4000786c0ff */
[----:B------:R-:W-:-:S04]  /*12ea0*/  MOV R9, 0x8 ;  /* 0x0000000800097802 */ /* 0x000fc80000000f00 */
[----:B------:R-:W-:-:S04]  /*12eb0*/  SEL R9, R9, 0xfffffff8, !P3 ;  /* 0xfffffff809097807 */ /* 0x000fc80005800000 */
[----:B------:R-:W-:Y:S02]  /*12ec0*/  LEA R5, R9, R5, 0x1 ;  /* 0x0000000509057211 */ /* 0x000fe400078e08ff */
[----:B---3--:R-:W-:Y:S02]  /*12ed0*/  PRMT R0, R3, 0x5410, R0 ;  /* 0x0000541003007816 */ /* 0x008fe40000000000 */
[----:B------:R-:W1:Y:S04]  /*12ee0*/  LDS.U16 R3, [R4+UR48+0x108] ;  /* 0x0001083004037984 */ /* 0x000e680008000400 */
[----:B------:R-:W-:Y:S01]  /*12ef0*/  LDS.U16 R4, [R5+0x100] ;  /* 0x0001000005047984 */ /* 0x000fe20000000400 */
[----:B-1----:R-:W-:-:S03]  /*12f00*/  PRMT R3, R3, 0x5410, R8 ;  /* 0x0000541003037816 */ /* 0x002fc60000000008 */
[----:B------:R-:W1:Y:S02]  /*12f10*/  LDS.U16 R8, [R5+0x200] ;  /* 0x0002000005087984 */ /* 0x000e640000000400 */
[----:B-1----:R-:W-:Y:S02]  /*12f20*/  PRMT R4, R4, 0x5410, R8 ;  /* 0x0000541004047816 */ /* 0x002fe40000000008 */
[----:B------:R-:W-:Y:S04]  /*12f30*/  LDS.U16 R8, [R5+0x208] ;  /* 0x0002080005087984 */ /* 0x000fe80000000400 */
[----:B------:R-:W1:Y:S02]  /*12f40*/  LDS.U16 R5, [R5+0x108] ;  /* 0x0001080005057984 */ /* 0x000e640000000400 */
[----:B-1----:R-:W-:-:S07]  /*12f50*/  PRMT R5, R5, 0x5410, R8 ;  /* 0x0000541005057816 */ /* 0x002fce0000000008 */
.L_x_74:
[----:B------:R-:W-:Y:S05]  /*12f60*/  BSYNC B1 ;  /* 0x0000000000017941 */ /* 0x000fea0003800000 */
.L_x_73:
[----:B------:R-:W-:Y:S01]  /*12f70*/  @!PT LDS RZ, [RZ] ;  /* 0x00000000fffff984 */ /* 0x000fe20000000800 */
[----:B------:R-:W-:Y:S01]  /*12f80*/  @!PT LDS RZ, [RZ] ;  /* 0x00000000fffff984 */ /* 0x000fe20000000800 */
[----:B------:R-:W-:Y:S01]  /*12f90*/  @!PT LDS RZ, [RZ] ;  /* 0x00000000fffff984 */ /* 0x000fe20000000800 */
[----:B------:R-:W-:Y:S01]  /*12fa0*/  @!PT LDS RZ, [RZ] ;  /* 0x00000000fffff984 */ /* 0x000fe20000000800 */
[----:B------:R2:W-:Y:S06]  /*12fb0*/  MEMBAR.ALL.CTA ;  /* 0x0000000000007992 */ /* 0x0005ec0000008000 */
[----:B--2---:R-:W2:Y:S01]  /*12fc0*/  FENCE.VIEW.ASYNC.S ;  /* 0x00000000000073c6 */ /* 0x004ea20000000000 */
[----:B------:R-:W-:Y:S05]  /*12fd0*/  @!P2 BRA `(.L_x_75) ;  /* 0x000000000004a947 */ /* 0x000fea0003800000 */
[----:B------:R-:W-:Y:S01]  /*12fe0*/  BPT.TRAP 0x1 ;  /* 0x000000040000795c */ /* 0x000fe20000300000 */
.L_x_75:
[----:B-1----:R-:W1:Y:S01]  /*12ff0*/  S2R R8, SR_CgaCtaId ;  /* 0x0000000000087919 */ /* 0x002e620000008800 */
[----:B------:R-:W-:-:S04]  /*13000*/  IADD3 R7, R7, 0x80, RZ ;  /* 0x0000008007077810 */ /* 0x000fc80007ffe0ff */
[----:B-1----:R-:W-:-:S04]  /*13010*/  PRMT R7, R8, 0x654, R7 ;  /* 0x0000065408077816 */ /* 0x002fc80000000007 */
[----:B--2---:R1:W-:Y:S02]  /*13020*/  SYNCS.ARRIVE.TRANS64.RED.A1T0 RZ, [R7+URZ], RZ ;  /* 0x000000ff07ff79a7 */ /* 0x0043e4000810043f */
[----:B-1----:R-:W-:-:S04]  /*13030*/  IADD3 R7, R18, 0x1, RZ ;  /* 0x0000000112077810 */ /* 0x002fc80007ffe0ff */
[----:B------:R-:W-:-:S04]  /*13040*/  ISETP.NE.AND P2, PT, R7, 0x4, PT ;  /* 0x000000040700780c */ /* 0x000fc80003f45270 */
[----:B------:R-:W-:Y:S02]  /*13050*/  SEL R8, RZ, 0x1, P2 ;  /* 0x00000001ff087807 */ /* 0x000fe40001000000 */
[----:B------:R-:W-:Y:S02]  /*13060*/  SEL R7, R7, RZ, P2 ;  /* 0x000000ff07077207 */ /* 0x000fe40001000000 */
[----:B------:R-:W-:Y:S02]  /*13070*/  LOP3.LUT R8, R19, R8, RZ, 0x3c, !PT ;  /* 0x0000000813087212 */ /* 0x000fe400078e3cff */
[----:B------:R-:W-:Y:S02]  /*13080*/  MOV R18, R7 ;  /* 0x0000000700127202 */ /* 0x000fe40000000f00 */
[----:B------:R-:W-:-:S07]  /*13090*/  MOV R19, R8 ;  /* 0x0000000800137202 */ /* 0x000fce0000000f00 */
.L_x_69:
[----:B------:R-:W-:Y:S05]  /*130a0*/  BSYNC B0 ;  /* 0x0000000000007941 */ /* 0x000fea0003800000 */
.L_x_68:
[----:B------:R-:W-:Y:S01]  /*130b0*/  F2FP.F16.E4M3.UNPACK_B R9, R0 ;  /* 0x00000000ff09723e */ /* 0x000fe200020006ff */
[C---:B------:R-:W-:Y:S01]  /*130c0*/  FMUL R166, R16.reuse, R166 ;  /* 0x000000a610a67220 */ /* 0x040fe20000400000 */
[C---:B------:R-:W-:Y:S01]  /*130d0*/  FMUL R169, R16.reuse, R169 ;  /* 0x000000a910a97220 */ /* 0x040fe20000400000 */
[C---:B------:R-:W-:Y:S01]  /*130e0*/  FMUL R171, R16.reuse, R171 ;  /* 0x000000ab10ab7220 */ /* 0x040fe20000400000 */
[C---:B------:R-:W-:Y:S01]  /*130f0*/  FMUL R170, R16.reuse, R170 ;  /* 0x000000aa10aa7220 */ /* 0x040fe20000400000 */
[--C-:B------:R-:W-:Y:S02]  /*13100*/  HADD2.F32 R10, -RZ, R9.reuse.H0_H0 ;  /* 0x20000009ff0a7230 */ /* 0x100fe40000004100 */
[C---:B------:R-:W-:Y:S01]  /*13110*/  FMUL R173, R16.reuse, R173 ;  /* 0x000000ad10ad7220 */ /* 0x040fe20000400000 */
        /* <DEDUP_REMOVED lines=10> */
[C---:B------:R-:W-:Y:S01]  /*131c0*/  FMUL R10, R16.reuse, R168 ;  /* 0x000000a8100a7220 */ /* 0x040fe20000400000 */
[C---:B------:R-:W-:Y:S01]  /*131d0*/  FMUL R178, R16.reuse, R178 ;  /* 0x000000b210b27220 */ /* 0x040fe20000400000 */
[C---:B------:R-:W-:Y:S01]  /*131e0*/  FMUL R180, R16.reuse, R180 ;  /* 0x000000b410b47220 */ /* 0x040fe20000400000 */
[----:B------:R-:W-:Y:S01]  /*131f0*/  FMUL R181, R16, R181 ;  /* 0x000000b510b57220 */ /* 0x000fe20000400000 */
        /* <DEDUP_REMOVED lines=41> */
[----:B------:R-:W-:-:S05]  /*13490*/  FFMA R181, R2, R9, R181 ;  /* 0x0000000902b57223 */ /* 0x000fca00000000b5 */
[----:B------:R-:W-:Y:S01]  /*134a0*/  F2FP.SATFINITE.RELU.E4M3.F32.PACK_AB_MERGE_C R181, R181, R180, RZ ;  /* 0x000000b4b5b5723e */ /* 0x000fe200048078ff */
[----:B------:R-:W-:Y:S06]  /*134b0*/  @P1 BRA `(.L_x_76) ;  /* 0x0000000000041947 */ /* 0x000fec0003800000 */
[----:B------:R-:W-:-:S04]  /*134c0*/  DEPBAR.LE SB0, 0x1 ;  /* 0x000080400000791a */ /* 0x000fc80000000000 */
.L_x_76:
        /* <DEDUP_REMOVED lines=27> */
.L_x_78:
[----:B------:R-:W-:Y:S05]  /*13680*/  BSYNC B0 ;  /* 0x0000000000007941 */ /* 0x000fea0003800000 */
.L_x_77:
[----:B------:R-:W-:Y:S04]  /*13690*/  BSSY B0, `(.L_x_79) ;  /* 0x000003a000007945 */ /* 0x000fe80003800000 */
[----:B------:R-:W-:Y:S05]  /*136a0*/  @P0 BRA `(.L_x_80) ;  /* 0x0000000000e00947 */ /* 0x000fea0003800000 */
[----:B------:R-:W-:-:S04]  /*136b0*/  MOV R9, UR44 ;  /* 0x0000002c00097c02 */ /* 0x000fc80008000f00 */
[----:B------:R-:W-:-:S13]  /*136c0*/  ISETP.NE.AND P2, PT, R9, 0x3, PT ;  /* 0x000000030900780c */ /* 0x000fda0003f45270 */
[----:B------:R-:W-:Y:S05]  /*136d0*/  @!P2 BRA `(.L_x_81) ;  /* 0x000000000004a947 */ /* 0x000fea0003800000 */
[----:B------:R-:W-:Y:S01]  /*136e0*/  BPT.TRAP 0x1 ;  /* 0x000000040000795c */ /* 0x000fe20000300000 */
.L_x_81:
[----:B------:R-:W-:Y:S01]  /*136f0*/  LEA R9, R18, UR48, 0x3 ;  /* 0x0000003012097c11 */ /* 0x000fe2000f8e18ff */
[----:B------:R-:W-:Y:S01]  /*13700*/  BSSY B1, `(.L_x_82) ;  /* 0x0000004000017945 */ /* 0x000fe20003800000 */
[----:B------:R-:W-:-:S04]  /*13710*/  SHF.L.U32 R10, R19, 0x1f, RZ ;  /* 0x0000001f130a7819 */ /* 0x000fc800000006ff */
[----:B------:R-:W1:Y:S02]  /*13720*/  SYNCS.PHASECHK.TRANS64.TRYWAIT P3, [R9+URZ+0x60], R10 ;  /* 0x0000600a090075a7 */ /* 0x000e64000806017f */
[----:B-1----:R-:W-:Y:S05]  /*13730*/  @!P3 BRA `(.L_x_83) ;  /* 0x000000c800a4b947 */ /* 0x002fea0003800000 */
.L_x_375:
[----:B------:R-:W-:Y:S05]  /*13740*/  BSYNC B1 ;  /* 0x0000000000017941 */ /* 0x000fea0003800000 */
.L_x_82:
[----:B------:R-:W-:Y:S04]  /*13750*/  BSSY B1, `(.L_x_84) ;  /* 0x0000016000017945 */ /* 0x000fe80003800000 */
[----:B------:R-:W-:Y:S05]  /*13760*/  @P4 BRA `(.L_x_85) ;  /* 0x0000000000504947 */ /* 0x000fea0003800000 */
[----:B------:R-:W2:Y:S01]  /*13770*/  S2R R11, SR_TID.X ;  /* 0x00000000000b7919 */ /* 0x000ea20000002100 */
[----:B------:R-:W-:-:S04]  /*13780*/  LEA R13, R18, R17, 0xc ;  /* 0x00000011120d7211 */ /* 0x000fc800078e60ff */
[----:B------:R-:W-:Y:S01]  /*13790*/  IADD3 R0, R13, UR48, RZ ;  /* 0x000000300d007c10 */ /* 0x000fe2000fffe0ff */
[----:B------:R-:W-:Y:S04]  /*137a0*/  LDS.U16 R3, [R13+UR48+0x100] ;  /* 0x000100300d037984 */ /* 0x000fe80008000400 */
[----:B------:R-:W-:Y:S04]  /*137b0*/  LDS.U16 R4, [R13+UR48+0x208] ;  /* 0x000208300d047984 */ /* 0x000fe80008000400 */
[----:B------:R-:W-:Y:S01]  /*137c0*/  LDS.U16 R5, [R13+UR48+0x108] ;  /* 0x000108300d057984 */ /* 0x000fe20008000400 */
[----:B--2---:R-:W-:-:S04]  /*137d0*/  SHF.R.U32.HI R11, RZ, 0x4, R11 ;  /* 0x00000004ff0b7819 */ /* 0x004fc8000001160b */
[----:B------:R-:W-:Y:S02]  /*137e0*/  LOP3.LUT P3, RZ, R11, 0x1, RZ, 0xc0, !PT ;  /* 0x000000010bff7812 */ /* 0x000fe4000786c0ff */
[----:B------:R-:W-:-:S04]  /*137f0*/  MOV R11, 0x8 ;  /* 0x00000008000b7802 */ /* 0x000fc80000000f00 */
[----:B------:R-:W-:-:S04]  /*13800*/  SEL R11, R11, 0xfffffff8, !P3 ;  /* 0xfffffff80b0b7807 */ /* 0x000fc80005800000 */
[----:B------:R-:W-:Y:S02]  /*13810*/  LEA R14, R11, R0, 0x1 ;  /* 0x000000000b0e7211 */ /* 0x000fe400078e08ff */
[----:B------:R-:W2:Y:S04]  /*13820*/  LDS.U16 R0, [R13+UR48+0x200] ;  /* 0x000200300d007984 */ /* 0x000ea80008000400 */
[----:B-1----:R-:W-:Y:S04]  /*13830*/  LDS.U16 R9, [R14+0x200] ;  /* 0x000200000e097984 */ /* 0x002fe80000000400 */
[----:B------:R-:W1:Y:S04]  /*13840*/  LDS.U16 R10, [R14+0x100] ;  /* 0x000100000e0a7984 */ /* 0x000e680000000400 */
[----:B------:R-:W-:Y:S04]  /*13850*/  LDS.U16 R11, [R14+0x208] ;  /* 0x000208000e0b7984 */ /* 0x000fe80000000400 */
[----:B------:R-:W3:Y:S01]  /*13860*/  LDS.U16 R12, [R14+0x108] ;  /* 0x000108000e0c7984 */ /* 0x000ee20000000400 */
[----:B--2---:R-:W-:-:S02]  /*13870*/  PRMT R0, R3, 0x5410, R0 ;  /* 0x0000541003007816 */ /* 0x004fc40000000000 */
[----:B------:R-:W-:Y:S02]  /*13880*/  PRMT R3, R5, 0x5410, R4 ;  /* 0x0000541005037816 */ /* 0x000fe40000000004 */
[----:B-1----:R-:W-:Y:S02]  /*13890*/  PRMT R4, R10, 0x5410, R9 ;  /* 0x000054100a047816 */ /* 0x002fe40000000009 */
[----:B---3--:R-:W-:-:S07]  /*138a0*/  PRMT R5, R12, 0x5410, R11 ;  /* 0x000054100c057816 */ /* 0x008fce000000000b */
.L_x_85:
[----:B------:R-:W-:Y:S05]  /*138b0*/  BSYNC B1 ;  /* 0x0000000000017941 */ /* 0x000fea0003800000 */
.L_x_84:
        /* <DEDUP_REMOVED lines=8> */
.L_x_86:
[----:B-1----:R-:W1:Y:S01]  /*13940*/  S2R R10, SR_CgaCtaId ;  /* 0x00000000000a7919 */ /* 0x002e620000008800 */
[C---:B------:R-:W-:Y:S02]  /*13950*/  LEA R9, R7.reuse, UR48, 0x3 ;  /* 0x0000003007097c11 */ /* 0x040fe4000f8e18ff */
[----:B------:R-:W-:Y:S02]  /*13960*/  IADD3 R7, R7, 0x1, RZ ;  /* 0x0000000107077810 */ /* 0x000fe40007ffe0ff */
[----:B------:R-:W-:Y:S02]  /*13970*/  IADD3 R9, R9, 0x80, RZ ;  /* 0x0000008009097810 */ /* 0x000fe40007ffe0ff */
[----:B------:R-:W-:Y:S02]  /*13980*/  IADD3 R18, R18, 0x1, RZ ;  /* 0x0000000112127810 */ /* 0x000fe40007ffe0ff */
[----:B------:R-:W-:Y:S02]  /*13990*/  ISETP.NE.AND P2, PT, R7, 0x4, PT ;  /* 0x000000040700780c */ /* 0x000fe40003f45270 */
[----:B------:R-:W-:-:S02]  /*139a0*/  ISETP.NE.AND P3, PT, R18, 0x4, PT ;  /* 0x000000041200780c */ /* 0x000fc40003f65270 */
[----:B------:R-:W-:Y:S02]  /*139b0*/  SEL R7, R7, RZ, P2 ;  /* 0x000000ff07077207 */ /* 0x000fe40001000000 */
[----:B------:R-:W-:Y:S02]  /*139c0*/  SEL R18, R18, RZ, P3 ;  /* 0x000000ff12127207 */ /* 0x000fe40001800000 */
[----:B-1----:R-:W-:Y:S02]  /*139d0*/  PRMT R9, R10, 0x654, R9 ;  /* 0x000006540a097816 */ /* 0x002fe40000000009 */
[----:B------:R-:W-:Y:S02]  /*139e0*/  SEL R10, RZ, 0x1, P3 ;  /* 0x00000001ff0a7807 */ /* 0x000fe40001800000 */
[----:B--2---:R1:W-:Y:S02]  /*139f0*/  SYNCS.ARRIVE.TRANS64.RED.A1T0 RZ, [R9+URZ], RZ ;  /* 0x000000ff09ff79a7 */ /* 0x0043e4000810043f */
[----:B------:R-:W-:-:S02]  /*13a00*/  LOP3.LUT R19, R19, R10, RZ, 0x3c, !PT ;  /* 0x0000000a13137212 */ /* 0x000fc400078e3cff */
[----:B-1----:R-:W-:-:S04]  /*13a10*/  SEL R9, RZ, 0x1, P2 ;  /* 0x00000001ff097807 */ /* 0x002fc80001000000 */
[----:B------:R-:W-:-:S07]  /*13a20*/  LOP3.LUT R8, R8, R9, RZ, 0x3c, !PT ;  /* 0x0000000908087212 */ /* 0x000fce00078e3cff */
.L_x_80:
[----:B------:R-:W-:Y:S05]  /*13a30*/  BSYNC B0 ;  /* 0x0000000000007941 */ /* 0x000fea0003800000 */
.L_x_79:
[----:B------:R-:W2:Y:S04]  /*13a40*/  LDL.LU R9, [R1+0x2e0] ;  /* 0x0002e00001097983 */ /* 0x000ea80000300800 */
[----:B------:R-:W3:Y:S04]  /*13a50*/  LDL.LU R11, [R1+0x2e4] ;  /* 0x0002e400010b7983 */ /* 0x000ee80000300800 */
[----:B------:R-:W4:Y:S04]  /*13a60*/  LDL.LU R20, [R1+0x2e8] ;  /* 0x0002e80001147983 */ /* 0x000f280000300800 */
[----:B------:R-:W5:Y:S04]  /*13a70*/  LDL.LU R13, [R1+0x2ec] ;  /* 0x0002ec00010d7983 */ /* 0x000f680000300800 */
[----:B------:R-:W4:Y:S04]  /*13a80*/  LDL.LU R22, [R1+0x2f0] ;  /* 0x0002f00001167983 */ /* 0x000f280000300800 */
[----:B------:R-:W4:Y:S01]  /*13a90*/  LDL.LU R15, [R1+0x2f4] ;  /* 0x0002f400010f7983 */ /* 0x000f220000300800 */
[----:B------:R-:W-:-:S03]  /*13aa0*/  F2FP.F16.E4M3.UNPACK_B R10, R0 ;  /* 0x00000000ff0a723e */ /* 0x000fc600020006ff */
        /* <DEDUP_REMOVED lines=10> */
[----:B------:R-:W-:-:S02]  /*13b50*/  HADD2.F32 R12, -RZ, R10.H0_H0 ;  /* 0x2000000aff0c7230 */ /* 0x000fc40000004100 */
[----:B------:R-:W-:Y:S02]  /*13b60*/  HADD2.F32 R10, -RZ, R10.H1_H1 ;  /* 0x3000000aff0a7230 */ /* 0x000fe40000004100 */
[C---:B--2---:R-:W-:Y:S01]  /*13b70*/  FMUL R9, R16.reuse, R9 ;  /* 0x0000000910097220 */ /* 0x044fe20000400000 */
[----:B---3--:R-:W-:-:S04]  /*13b80*/  FMUL R11, R16, R11 ;  /* 0x0000000b100b7220 */ /* 0x008fc80000400000 */
[C---:B------:R-:W-:Y:S01]  /*13b90*/  FFMA R10, R2.reuse, R10, R11 ;  /* 0x0000000a020a7223 */ /* 0x040fe2000000000b */
[----:B------:R-:W-:Y:S01]  /*13ba0*/  F2FP.F16.E4M3.UNPACK_B R11, R0.H1 ;  /* 0x00000000ff0b723e */ /* 0x000fe200030006ff */
[----:B------:R-:W-:Y:S01]  /*13bb0*/  FFMA R9, R2, R12, R9 ;  /* 0x0000000c02097223 */ /* 0x000fe20000000009 */
[----:B-----5:R-:W-:-:S03]  /*13bc0*/  FMUL R13, R16, R13 ;  /* 0x0000000d100d7220 */ /* 0x020fc60000400000 */
[--C-:B------:R-:W-:Y:S02]  /*13bd0*/  HADD2.F32 R12, -RZ, R11.reuse.H0_H0 ;  /* 0x2000000bff0c7230 */ /* 0x100fe40000004100 */
[----:B------:R-:W-:Y:S02]  /*13be0*/  HADD2.F32 R14, -RZ, R11.H1_H1 ;  /* 0x3000000bff0e7230 */ /* 0x000fe40000004100 */
[----:B----4-:R-:W-:-:S04]  /*13bf0*/  FMUL R11, R16, R20 ;  /* 0x00000014100b7220 */ /* 0x010fc80000400000 */
[C---:B------:R-:W-:Y:S01]  /*13c00*/  FFMA R11, R2.reuse, R12, R11 ;  /* 0x0000000c020b7223 */ /* 0x040fe2000000000b */
[----:B------:R-:W-:Y:S01]  /*13c10*/  FFMA R12, R2, R14, R13 ;  /* 0x0000000e020c7223 */ /* 0x000fe2000000000d */
[----:B------:R-:W-:Y:S01]  /*13c20*/  F2FP.F16.E4M3.UNPACK_B R13, R3 ;  /* 0x00000003ff0d723e */ /* 0x000fe200020006ff */
[----:B------:R-:W-:-:S04]  /*13c30*/  FMUL R15, R16, R15 ;  /* 0x0000000f100f7220 */ /* 0x000fc80000400000 */
[--C-:B------:R-:W-:Y:S02]  /*13c40*/  HADD2.F32 R14, -RZ, R13.reuse.H0_H0 ;  /* 0x2000000dff0e7230 */ /* 0x100fe40000004100 */
[----:B------:R-:W-:Y:S02]  /*13c50*/  HADD2.F32 R20, -RZ, R13.H1_H1 ;  /* 0x3000000dff147230 */ /* 0x000fe40000004100 */
[----:B------:R-:W-:-:S04]  /*13c60*/  FMUL R13, R16, R22 ;  /* 0x00000016100d7220 */ /* 0x000fc80000400000 */
[C---:B------:R-:W-:Y:S01]  /*13c70*/  FFMA R13, R2.reuse, R14, R13 ;  /* 0x0000000e020d7223 */ /* 0x040fe2000000000d */
[----:B------:R-:W-:Y:S01]  /*13c80*/  FFMA R14, R2, R20, R15 ;  /* 0x00000014020e7223 */ /* 0x000fe2000000000f */
[----:B------:R-:W-:Y:S01]  /*13c90*/  F2FP.F16.E4M3.UNPACK_B R15, R3.H1 ;  /* 0x00000003ff0f723e */ /* 0x000fe200030006ff */
[----:B------:R-:W-:-:S04]  /*13ca0*/  FMUL R21, R16, R21 ;  /* 0x0000001510157220 */ /* 0x000fc80000400000 */
[--C-:B------:R-:W-:Y:S02]  /*13cb0*/  HADD2.F32 R20, -RZ, R15.reuse.H0_H0 ;  /* 0x2000000fff147230 */ /* 0x100fe40000004100 */
[----:B------:R-:W-:Y:S02]  /*13cc0*/  HADD2.F32 R22, -RZ, R15.H1_H1 ;  /* 0x3000000fff167230 */ /* 0x000fe40000004100 */
[----:B------:R-:W-:-:S04]  /*13cd0*/  FMUL R15, R16, R24 ;  /* 0x00000018100f7220 */ /* 0x000fc80000400000 */
        /* <DEDUP_REMOVED lines=30> */
[----:B------:R-:W-:Y:S02]  /*13ec0*/  F2FP.SATFINITE.RELU.E4M3.F32.PACK_AB_MERGE_C R10, R10, R9, RZ ;  /* 0x000000090a0a723e */ /* 0x000fe400048078ff */
[----:B------:R-:W-:Y:S02]  /*13ed0*/  F2FP.SATFINITE.RELU.E4M3.F32.PACK_AB_MERGE_C R12, R12, R11, RZ ;  /* 0x0000000b0c0c723e */ /* 0x000fe400048078ff */
[----:B------:R-:W-:Y:S02]  /*13ee0*/  F2FP.SATFINITE.RELU.E4M3.F32.PACK_AB_MERGE_C R14, R14, R13, RZ ;  /* 0x0000000d0e0e723e */ /* 0x000fe400048078ff */
[----:B------:R-:W-:Y:S02]  /*13ef0*/  F2FP.SATFINITE.RELU.E4M3.F32.PACK_AB_MERGE_C R20, R20, R15, RZ ;  /* 0x0000000f1414723e */ /* 0x000fe400048078ff */
[----:B------:R-:W-:-:S02]  /*13f00*/  F2FP.SATFINITE.RELU.E4M3.F32.PACK_AB_MERGE_C R21, R22, R21, RZ ;  /* 0x000000151615723e */ /* 0x000fc400048078ff */
[----:B------:R-:W-:Y:S02]  /*13f10*/  F2FP.SATFINITE.RELU.E4M3.F32.PACK_AB_MERGE_C R23, R24, R23, RZ ;  /* 0x000000171817723e */ /* 0x000fe400048078ff */
[----:B------:R-:W-:Y:S02]  /*13f20*/  F2FP.SATFINITE.RELU.E4M3.F32.PACK_AB_MERGE_C R25, R26, R25, RZ ;  /* 0x000000191a19723e */ /* 0x000fe400048078ff */
[----:B------:R-:W-:Y:S01]  /*13f30*/  F2FP.SATFINITE.RELU.E4M3.F32.PACK_AB_MERGE_C R27, R28, R27, RZ ;  /* 0x0000001b1c1b723e */ /* 0x000fe200048078ff */
[----:B------:R-:W-:Y:S06]  /*13f40*/  @P1 BRA `(.L_x_87) ;  /* 0x0000000000041947 */ /* 0x000fec0003800000 */
[----:B------:R-:W-:-:S04]  /*13f50*/  DEPBAR.LE SB0, 0x1 ;  /* 0x000080400000791a */ /* 0x000fc80000000000 */
.L_x_87:
        /* <DEDUP_REMOVED lines=22> */
[----:B------:R-:W-:Y:S02]  /*140c0*/  UIADD3 UR4, UR48, 0x5100, URZ ;  /* 0x0000510030047890 */ /* 0x000fe4000fffe03f */
[----:B------:R-:W-:Y:S01]  /*140d0*/  UIADD3.X UR9, URZ, UR59, URZ, UP0, !UPT ;  /* 0x0000003b3f097290 */ /* 0x000fe200087fe43f */
[----:B------:R-:W-:-:S08]  /*140e0*/  UMOV UR7, UR43 ;  /* 0x0000002b00077c82 */ /* 0x000fd00008000000 */
[----:B------:R1:W-:Y:S02]  /*140f0*/  UTMASTG.3D [UR4], [UR8] ;  /* 0x00000004080073b5 */ /* 0x0003e40008010000 */
[----:B-1----:R0:W-:Y:S02]  /*14100*/  UTMACMDFLUSH ;  /* 0x00000000000079b7 */ /* 0x0021e40000000000 */
.L_x_89:
[----:B------:R-:W-:Y:S05]  /*14110*/  BSYNC B0 ;  /* 0x0000000000007941 */ /* 0x000fea0003800000 */
.L_x_88:
[----:B------:R-:W-:Y:S04]  /*14120*/  BSSY B0, `(.L_x_90) ;  /* 0x000003a000007945 */ /* 0x000fe80003800000 */
[----:B------:R-:W-:Y:S05]  /*14130*/  @P0 BRA `(.L_x_91) ;  /* 0x0000000000e00947 */ /* 0x000fea0003800000 */
[----:B------:R-:W-:-:S04]  /*14140*/  MOV R9, UR44 ;  /* 0x0000002c00097c02 */ /* 0x000fc80008000f00 */
[----:B------:R-:W-:-:S13]  /*14150*/  ISETP.NE.AND P2, PT, R9, 0x3, PT ;  /* 0x000000030900780c */ /* 0x000fda0003f45270 */
[----:B------:R-:W-:Y:S05]  /*14160*/  @!P2 BRA `(.L_x_92) ;  /* 0x000000000004a947 */ /* 0x000fea0003800000 */
[----:B------:R-:W-:Y:S01]  /*14170*/  BPT.TRAP 0x1 ;  /* 0x000000040000795c */ /* 0x000fe20000300000 */
.L_x_92:
[----:B------:R-:W-:Y:S01]  /*14180*/  LEA R9, R18, UR48, 0x3 ;  /* 0x0000003012097c11 */ /* 0x000fe2000f8e18ff */
[----:B------:R-:W-:Y:S01]  /*14190*/  BSSY B1, `(.L_x_93) ;  /* 0x0000004000017945 */ /* 0x000fe20003800000 */
[----:B------:R-:W-:-:S04]  /*141a0*/  SHF.L.U32 R10, R19, 0x1f, RZ ;  /* 0x0000001f130a7819 */ /* 0x000fc800000006ff */
[----:B------:R-:W1:Y:S02]  /*141b0*/  SYNCS.PHASECHK.TRANS64.TRYWAIT P3, [R9+URZ+0x60], R10 ;  /* 0x0000600a090075a7 */ /* 0x000e64000806017f */
[----:B-1----:R-:W-:Y:S05]  /*141c0*/  @!P3 BRA `(.L_x_94) ;  /* 0x000000c00014b947 */ /* 0x002fea0003800000 */
.L_x_376:
[----:B------:R-:W-:Y:S05]  /*141d0*/  BSYNC B1 ;  /* 0x0000000000017941 */ /* 0x000fea0003800000 */
.L_x_93:
        /* <DEDUP_REMOVED lines=22> */
.L_x_96:
[----:B------:R-:W-:Y:S05]  /*14340*/  BSYNC B1 ;  /* 0x0000000000017941 */ /* 0x000fea0003800000 */
.L_x_95:
        /* <DEDUP_REMOVED lines=8> */
.L_x_97:
        /* <DEDUP_REMOVED lines=15> */
.L_x_91:
[----:B------:R-:W-:Y:S05]  /*144c0*/  BSYNC B0 ;  /* 0x0000000000007941 */ /* 0x000fea0003800000 */
.L_x_90:
[-C--:B------:R-:W-:Y:S01]  /*144d0*/  F2FP.F16.E4M3.UNPACK_B R9, R0.reuse ;  /* 0x00000000ff09723e */ /* 0x080fe200020006ff */
[C---:B------:R-:W-:Y:S01]  /*144e0*/  FMUL R183, R16.reuse, R183 ;  /* 0x000000b710b77220 */ /* 0x040fe20000400000 */
[----:B------:R-:W-:Y:S01]  /*144f0*/  F2FP.F16.E4M3.UNPACK_B R12, R0.H1 ;  /* 0x00000000ff0c723e */ /* 0x000fe200030006ff */
[C---:B------:R-:W-:Y:S01]  /*14500*/  FMUL R11, R16.reuse, R184 ;  /* 0x000000b8100b7220 */ /* 0x040fe20000400000 */
[----:B------:R-:W-:Y:S01]  /*14510*/  F2FP.F16.E4M3.UNPACK_B R13, R3 ;  /* 0x00000003ff0d723e */ /* 0x000fe200020006ff */
[--C-:B------:R-:W-:Y:S02]  /*14520*/  HADD2.F32 R10, -RZ, R9.reuse.H0_H0 ;  /* 0x20000009ff0a7230 */ /* 0x100fe40000004100 */
[C---:B------:R-:W-:Y:S01]  /*14530*/  FMUL R187, R16.reuse, R187 ;  /* 0x000000bb10bb7220 */ /* 0x040fe20000400000 */
[----:B------:R-:W-:Y:S02]  /*14540*/  HADD2.F32 R14, -RZ, R9.H1_H1 ;  /* 0x30000009ff0e7230 */ /* 0x000fe40000004100 */
[C---:B------:R-:W-:Y:S01]  /*14550*/  FMUL R9, R16.reuse, R182 ;  /* 0x000000b610097220 */ /* 0x040fe20000400000 */
[----:B------:R-:W-:Y:S01]  /*14560*/  HADD2.F32 R20, -RZ, R12.H0_H0 ;  /* 0x2000000cff147230 */ /* 0x000fe20000004100 */
[----:B------:R-:W-:Y:S01]  /*14570*/  F2FP.F16.E4M3.UNPACK_B R15, R3.H1 ;  /* 0x00000003ff0f723e */ /* 0x000fe200030006ff */
[----:B------:R-:W-:Y:S01]  /*14580*/  FMUL R189, R16, R189 ;  /* 0x000000bd10bd7220 */ /* 0x000fe20000400000 */
[C---:B------:R-:W-:Y:S01]  /*14590*/  FFMA R9, R2.reuse, R10, R9 ;  /* 0x0000000a02097223 */ /* 0x040fe20000000009 */
[C---:B------:R-:W-:Y:S01]  /*145a0*/  FFMA R10, R2.reuse, R14, R183 ;  /* 0x0000000e020a7223 */ /* 0x040fe200000000b7 */
[----:B------:R-:W-:Y:S01]  /*145b0*/  FFMA R11, R2, R20, R11 ;  /* 0x00000014020b7223 */ /* 0x000fe2000000000b */
[--C-:B------:R-:W-:Y:S01]  /*145c0*/  HADD2.F32 R14, -RZ, R13.reuse.H0_H0 ;  /* 0x2000000dff0e7230 */ /* 0x100fe20000004100 */
[----:B------:R-:W-:Y:S01]  /*145d0*/  F2FP.F16.E4M3.UNPACK_B R23, R4 ;  /* 0x00000004ff17723e */ /* 0x000fe200020006ff */
[----:B------:R-:W-:-:S02]  /*145e0*/  HADD2.F32 R20, -RZ, R13.H1_H1 ;  /* 0x3000000dff147230 */ /* 0x000fc40000004100 */
[C---:B------:R-:W-:Y:S01]  /*145f0*/  FMUL R13, R16.reuse, R186 ;  /* 0x000000ba100d7220 */ /* 0x040fe20000400000 */
[----:B------:R-:W-:Y:S02]  /*14600*/  HADD2.F32 R22, -RZ, R15.H1_H1 ;  /* 0x3000000fff167230 */ /* 0x000fe40000004100 */
[----:B------:R-:W-:Y:S01]  /*14610*/  FMUL R21, R16, R190 ;  /* 0x000000be10157220 */ /* 0x000fe20000400000 */
[----:B------:R-:W-:Y:S02]  /*14620*/  HADD2.F32 R26, -RZ, R23.H0_H0 ;  /* 0x20000017ff1a7230 */ /* 0x000fe40000004100 */
[C---:B------:R-:W-:Y:S01]  /*14630*/  FFMA R13, R2.reuse, R14, R13 ;  /* 0x0000000e020d7223 */ /* 0x040fe2000000000d */
[----:B------:R-:W-:Y:S01]  /*14640*/  FFMA R14, R2, R20, R187 ;  /* 0x00000014020e7223 */ /* 0x000fe200000000bb */
[----:B------:R-:W-:Y:S02]  /*14650*/  HADD2.F32 R20, -RZ, R15.H0_H0 ;  /* 0x2000000fff147230 */ /* 0x000fe40000004100 */
[----:B------:R-:W-:Y:S01]  /*14660*/  FMUL R15, R16, R188 ;  /* 0x000000bc100f7220 */ /* 0x000fe20000400000 */
[----:B------:R-:W-:Y:S01]  /*14670*/  F2FP.F16.E4M3.UNPACK_B R24, R4.H1 ;  /* 0x00000004ff18723e */ /* 0x000fe200030006ff */
[C---:B------:R-:W-:Y:S01]  /*14680*/  FFMA R21, R2.reuse, R26, R21 ;  /* 0x0000001a02157223 */ /* 0x040fe20000000015 */
[----:B------:R-:W-:Y:S01]  /*14690*/  F2FP.F16.E4M3.UNPACK_B R25, R5 ;  /* 0x00000005ff19723e */ /* 0x000fe200020006ff */
[C---:B------:R-:W-:Y:S01]  /*146a0*/  FFMA R15, R2.reuse, R20, R15 ;  /* 0x00000014020f7223 */ /* 0x040fe2000000000f */
[----:B------:R-:W-:Y:S01]  /*146b0*/  FFMA R20, R2, R22, R189 ;  /* 0x0000001602147223 */ /* 0x000fe200000000bd */
[----:B------:R-:W-:-:S02]  /*146c0*/  HADD2.F32 R22, -RZ, R23.H1_H1 ;  /* 0x30000017ff167230 */ /* 0x000fc40000004100 */
[C---:B------:R-:W-:Y:S01]  /*146d0*/  FMUL R23, R16.reuse, R192 ;  /* 0x000000c010177220 */ /* 0x040fe20000400000 */
[----:B------:R-:W-:Y:S01]  /*146e0*/  HADD2.F32 R26, -RZ, R24.H0_H0 ;  /* 0x20000018ff1a7230 */ /* 0x000fe20000004100 */
[----:B------:R-:W-:Y:S01]  /*146f0*/  F2FP.F16.E4M3.UNPACK_B R27, R5.H1 ;  /* 0x00000005ff1b723e */ /* 0x000fe200030006ff */
[--C-:B------:R-:W-:Y:S02]  /*14700*/  HADD2.F32 R28, -RZ, R25.reuse.H1_H1 ;  /* 0x30000019ff1c7230 */ /* 0x100fe40000004100 */
[----:B------:R-:W-:Y:S01]  /*14710*/  FMUL R195, R16, R195 ;  /* 0x000000c310c37220 */ /* 0x000fe20000400000 */
[----:B------:R-:W-:Y:S02]  /*14720*/  HADD2.F32 R12, -RZ, R12.H1_H1 ;  /* 0x3000000cff0c7230 */ /* 0x000fe40000004100 */
[----:B------:R-:W-:Y:S01]  /*14730*/  FFMA R23, R2, R26, R23 ;  /* 0x0000001a02177223 */ /* 0x000fe20000000017 */
[----:B------:R-:W-:Y:S02]  /*14740*/  HADD2.F32 R26, -RZ, R25.H0_H0 ;  /* 0x20000019ff1a7230 */ /* 0x000fe40000004100 */
[----:B------:R-:W-:Y:S01]  /*14750*/  FMUL R25, R16, R194 ;  /* 0x000000c210197220 */ /* 0x000fe20000400000 */
[----:B------:R-:W-:-:S02]  /*14760*/  HADD2.F32 R24, -RZ, R24.H1_H1 ;  /* 0x30000018ff187230 */ /* 0x000fc40000004100 */
[C---:B------:R-:W-:Y:S01]  /*14770*/  FMUL R185, R16.reuse, R185 ;  /* 0x000000b910b97220 */ /* 0x040fe20000400000 */
[--C-:B------:R-:W-:Y:S02]  /*14780*/  HADD2.F32 R30, -RZ, R27.reuse.H0_H0 ;  /* 0x2000001bff1e7230 */ /* 0x100fe40000004100 */
[C---:B------:R-:W-:Y:S01]  /*14790*/  FMUL R191, R16.reuse, R191 ;  /* 0x000000bf10bf7220 */ /* 0x040fe20000400000 */
[----:B------:R-:W-:Y:S02]  /*147a0*/  HADD2.F32 R32, -RZ, R27.H1_H1 ;  /* 0x3000001bff207230 */ /* 0x000fe40000004100 */
[C---:B------:R-:W-:Y:S01]  /*147b0*/  FMUL R193, R16.reuse, R193 ;  /* 0x000000c110c17220 */ /* 0x040fe20000400000 */
[C---:B------:R-:W-:Y:S01]  /*147c0*/  FMUL R27, R16.reuse, R196 ;  /* 0x000000c4101b7220 */ /* 0x040fe20000400000 */
[----:B------:R-:W-:Y:S01]  /*147d0*/  FMUL R197, R16, R197 ;  /* 0x000000c510c57220 */ /* 0x000fe20000400000 */
[C---:B------:R-:W-:Y:S01]  /*147e0*/  FFMA R25, R2.reuse, R26, R25 ;  /* 0x0000001a02197223 */ /* 0x040fe20000000019 */
[C---:B------:R-:W-:Y:S01]  /*147f0*/  FFMA R26, R2.reuse, R28, R195 ;  /* 0x0000001c021a7223 */ /* 0x040fe200000000c3 */
[C---:B------:R-:W-:Y:S01]  /*14800*/  FFMA R12, R2.reuse, R12, R185 ;  /* 0x0000000c020c7223 */ /* 0x040fe200000000b9 */
[C---:B------:R-:W-:Y:S01]  /*14810*/  FFMA R22, R2.reuse, R22, R191 ;  /* 0x0000001602167223 */ /* 0x040fe200000000bf */
[C---:B------:R-:W-:Y:S01]  /*14820*/  FFMA R24, R2.reuse, R24, R193 ;  /* 0x0000001802187223 */ /* 0x040fe200000000c1 */
[C---:B------:R-:W-:Y:S01]  /*14830*/  FFMA R27, R2.reuse, R30, R27 ;  /* 0x0000001e021b7223 */ /* 0x040fe2000000001b */
[----:B------:R-:W-:Y:S01]  /*14840*/  FFMA R28, R2, R32, R197 ;  /* 0x00000020021c7223 */ /* 0x000fe200000000c5 */
[----:B------:R-:W-:-:S02]  /*14850*/  F2FP.SATFINITE.RELU.E4M3.F32.PACK_AB_MERGE_C R10, R10, R9, RZ ;  /* 0x000000090a0a723e */ /* 0x000fc400048078ff */
[----:B------:R-:W-:Y:S02]  /*14860*/  F2FP.SATFINITE.RELU.E4M3.F32.PACK_AB_MERGE_C R12, R12, R11, RZ ;  /* 0x0000000b0c0c723e */ /* 0x000fe400048078ff */
[----:B------:R-:W-:Y:S02]  /*14870*/  F2FP.SATFINITE.RELU.E4M3.F32.PACK_AB_MERGE_C R14, R14, R13, RZ ;  /* 0x0000000d0e0e723e */ /* 0x000fe400048078ff */
[----:B------:R-:W-:Y:S02]  /*14880*/  F2FP.SATFINITE.RELU.E4M3.F32.PACK_AB_MERGE_C R20, R20, R15, RZ ;  /* 0x0000000f1414723e */ /* 0x000fe400048078ff */
[----:B------:R-:W-:Y:S02]  /*14890*/  F2FP.SATFINITE.RELU.E4M3.F32.PACK_AB_MERGE_C R21, R22, R21, RZ ;  /* 0x000000151615723e */ /* 0x000fe400048078ff */
[----:B------:R-:W-:Y:S02]  /*148a0*/  F2FP.SATFINITE.RELU.E4M3.F32.PACK_AB_MERGE_C R23, R24, R23, RZ ;  /* 0x000000171817723e */ /* 0x000fe400048078ff */
[----:B------:R-:W-:-:S02]  /*148b0*/  F2FP.SATFINITE.RELU.E4M3.F32.PACK_AB_MERGE_C R25, R26, R25, RZ ;  /* 0x000000191a19723e */ /* 0x000fc400048078ff */
[----:B------:R-:W-:Y:S01]  /*148c0*/  F2FP.SATFINITE.RELU.E4M3.F32.PACK_AB_MERGE_C R27, R28, R27, RZ ;  /* 0x0000001b1c1b723e */ /* 0x000fe200048078ff */
[----:B------:R-:W-:Y:S06]  /*148d0*/  @P1 BRA `(.L_x_98) ;  /* 0x0000000000041947 */ /* 0x000fec0003800000 */
[----:B------:R-:W-:-:S04]  /*148e0*/  DEPBAR.LE SB0, 0x1 ;  /* 0x000080400000791a */ /* 0x000fc80000000000 */
.L_x_98:
        /* <DEDUP_REMOVED lines=27> */
.L_x_100:
[----:B------:R-:W-:Y:S05]  /*14aa0*/  BSYNC B0 ;  /* 0x0000000000007941 */ /* 0x000fea0003800000 */
.L_x_99:
[----:B------:R-:W-:Y:S04]  /*14ab0*/  BSSY B0, `(.L_x_101) ;  /* 0x000003a000007945 */ /* 0x000fe80003800000 */
[----:B------:R-:W-:Y:S05]  /*14ac0*/  @P0 BRA `(.L_x_102) ;  /* 0x0000000000e00947 */ /* 0x000fea0003800000 */
[----:B------:R-:W-:-:S04]  /*14ad0*/  MOV R9, UR44 ;  /* 0x0000002c00097c02 */ /* 0x000fc80008000f00 */
[----:B------:R-:W-:-:S13]  /*14ae0*/  ISETP.NE.AND P2, PT, R9, 0x3, PT ;  /* 0x000000030900780c */ /* 0x000fda0003f45270 */
[----:B------:R-:W-:Y:S05]  /*14af0*/  @!P2 BRA `(.L_x_103) ;  /* 0x000000000004a947 */ /* 0x000fea0003800000 */
[----:B------:R-:W-:Y:S01]  /*14b00*/  BPT.TRAP 0x1 ;  /* 0x000000040000795c */ /* 0x000fe20000300000 */
.L_x_103:
[----:B------:R-:W-:Y:S01]  /*14b10*/  LEA R9, R18, UR48, 0x3 ;  /* 0x0000003012097c11 */ /* 0x000fe2000f8e18ff */
[----:B------:R-:W-:Y:S01]  /*14b20*/  BSSY B1, `(.L_x_104) ;  /* 0x0000004000017945 */ /* 0x000fe20003800000 */
[----:B------:R-:W-:-:S04]  /*14b30*/  SHF.L.U32 R10, R19, 0x1f, RZ ;  /* 0x0000001f130a7819 */ /* 0x000fc800000006ff */
[----:B------:R-:W1:Y:S02]  /*14b40*/  SYNCS.PHASECHK.TRANS64.TRYWAIT P3, [R9+URZ+0x60], R10 ;  /* 0x0000600a090075a7 */ /* 0x000e64000806017f */
[----:B-1----:R-:W-:Y:S05]  /*14b50*/  @!P3 BRA `(.L_x_105) ;  /* 0x000000b400c4b947 */ /* 0x002fea0003800000 */
.L_x_377:
[----:B------:R-:W-:Y:S05]  /*14b60*/  BSYNC B1 ;  /* 0x0000000000017941 */ /* 0x000fea0003800000 */
.L_x_104:
        /* <DEDUP_REMOVED lines=22> */
.L_x_107:
[----:B------:R-:W-:Y:S05]  /*14cd0*/  BSYNC B1 ;  /* 0x0000000000017941 */ /* 0x000fea0003800000 */
.L_x_106:
        /* <DEDUP_REMOVED lines=8> */
.L_x_108:
        /* <DEDUP_REMOVED lines=15> */
.L_x_102:
[----:B------:R-:W-:Y:S05]  /*14e50*/  BSYNC B0 ;  /* 0x0000000000007941 */ /* 0x000fea0003800000 */
.L_x_101:
[----:B------:R-:W2:Y:S04]  /*14e60*/  LDL.LU R20, [R1+0x320] ;  /* 0x0003200001147983 */ /* 0x000ea80000300800 */
[----:B------:R-:W3:Y:S04]  /*14e70*/  LDL.LU R11, [R1+0x324] ;  /* 0x00032400010b7983 */ /* 0x000ee80000300800 */
[----:B------:R-:W4:Y:S04]  /*14e80*/  LDL.LU R13, [R1+0x328] ;  /* 0x00032800010d7983 */ /* 0x000f280000300800 */
[----:B------:R-:W5:Y:S04]  /*14e90*/  LDL.LU R31, [R1+0x32c] ;  /* 0x00032c00011f7983 */ /* 0x000f680000300800 */
[----:B------:R-:W5:Y:S04]  /*14ea0*/  LDL.LU R29, [R1+0x330] ;  /* 0x00033000011d7983 */ /* 0x000f680000300800 */
[----:B------:R-:W5:Y:S04]  /*14eb0*/  LDL.LU R21, [R1+0x334] ;  /* 0x0003340001157983 */ /* 0x000f680000300800 */
[----:B------:R-:W5:Y:S01]  /*14ec0*/  LDL.LU R35, [R1+0x338] ;  /* 0x0003380001237983 */ /* 0x000f620000300800 */
[----:B------:R-:W-:-:S03]  /*14ed0*/  F2FP.F16.E4M3.UNPACK_B R9, R0 ;  /* 0x00000000ff09723e */ /* 0x000fc600020006ff */
[----:B------:R-:W5:Y:S01]  /*14ee0*/  LDL.LU R26, [R1+0x33c] ;  /* 0x00033c00011a7983 */ /* 0x000f620000300800 */
[----:B------:R-:W-:Y:S01]  /*14ef0*/  F2FP.F16.E4M3.UNPACK_B R12, R0.H1 ;  /* 0x00000000ff0c723e */ /* 0x000fe200030006ff */
[--C-:B------:R-:W-:Y:S02]  /*14f00*/  HADD2.F32 R10, -RZ, R9.reuse.H0_H0 ;  /* 0x20000009ff0a7230 */ /* 0x100fe40000004100 */
[----:B------:R-:W5:Y:S01]  /*14f10*/  LDL.LU R23, [R1+0x340] ;  /* 0x0003400001177983 */ /* 0x000f620000300800 */
[----:B------:R-:W-:-:S03]  /*14f20*/  HADD2.F32 R14, -RZ, R9.H1_H1 ;  /* 0x30000009ff0e7230 */ /* 0x000fc60000004100 */
[----:B------:R-:W5:Y:S01]  /*14f30*/  LDL.LU R32, [R1+0x344] ;  /* 0x0003440001207983 */ /* 0x000f620000300800 */
[----:B------:R-:W-:-:S03]  /*14f40*/  F2FP.F16.E4M3.UNPACK_B R15, R3 ;  /* 0x00000003ff0f723e */ /* 0x000fc600020006ff */
[----:B------:R-:W5:Y:S04]  /*14f50*/  LDL.LU R30, [R1+0x348] ;  /* 0x00034800011e7983 */ /* 0x000f680000300800 */
[----:B------:R-:W5:Y:S01]  /*14f60*/  LDL.LU R27, [R1+0x34c] ;  /* 0x00034c00011b7983 */ /* 0x000f620000300800 */
[----:B------:R-:W-:-:S03]  /*14f70*/  HADD2.F32 R22, -RZ, R15.H1_H1 ;  /* 0x3000000fff167230 */ /* 0x000fc60000004100 */
[----:B------:R-:W5:Y:S04]  /*14f80*/  LDL.LU R34, [R1+0x350] ;  /* 0x0003500001227983 */ /* 0x000f680000300800 */
[----:B------:R-:W5:Y:S01]  /*14f90*/  LDL.LU R33, [R1+0x354] ;  /* 0x0003540001217983 */ /* 0x000f620000300800 */
[C---:B--2---:R-:W-:Y:S01]  /*14fa0*/  FMUL R9, R16.reuse, R20 ;  /* 0x0000001410097220 */ /* 0x044fe20000400000 */
[----:B------:R-:W-:Y:S02]  /*14fb0*/  HADD2.F32 R20, -RZ, R12.H0_H0 ;  /* 0x2000000cff147230 */ /* 0x000fe40000004100 */
[----:B---3--:R-:W-:Y:S01]  /*14fc0*/  FMUL R11, R16, R11 ;  /* 0x0000000b100b7220 */ /* 0x008fe20000400000 */
[----:B------:R-:W-:Y:S01]  /*14fd0*/  FFMA R9, R2, R10, R9 ;  /* 0x0000000a02097223 */ /* 0x000fe20000000009 */
[----:B----4-:R-:W-:-:S02]  /*14fe0*/  FMUL R13, R16, R13 ;  /* 0x0000000d100d7220 */ /* 0x010fc40000400000 */
[C---:B------:R-:W-:Y:S01]  /*14ff0*/  FFMA R10, R2.reuse, R14, R11 ;  /* 0x0000000e020a7223 */ /* 0x040fe2000000000b */
[----:B------:R-:W-:Y:S02]  /*15000*/  HADD2.F32 R14, -RZ, R15.H0_H0 ;  /* 0x2000000fff0e7230 */ /* 0x000fe40000004100 */
[----:B------:R-:W-:Y:S01]  /*15010*/  FFMA R11, R2, R20, R13 ;  /* 0x00000014020b7223 */ /* 0x000fe2000000000d */
[C---:B-----5:R-:W-:Y:S01]  /*15020*/  FMUL R13, R16.reuse, R31 ;  /* 0x0000001f100d7220 */ /* 0x060fe20000400000 */
[----:B------:R-:W-:Y:S02]  /*15030*/  FMUL R15, R16, R29 ;  /* 0x0000001d100f7220 */ /* 0x000fe40000400000 */
[----:B------:R-:W2:Y:S04]  /*15040*/  LDL.LU R29, [R1+0x358] ;  /* 0x00035800011d7983 */ /* 0x000ea80000300800 */
[----:B------:R-:W3:Y:S01]  /*15050*/  LDL.LU R31, [R1+0x35c] ;  /* 0x00035c00011f7983 */ /* 0x000ee20000300800 */
[----:B------:R-:W-:-:S02]  /*15060*/  HADD2.F32 R12, -RZ, R12.H1_H1 ;  /* 0x3000000cff0c7230 */ /* 0x000fc40000004100 */
[----:B------:R-:W-:Y:S01]  /*15070*/  FMUL R21, R16, R21 ;  /* 0x0000001510157220 */ /* 0x000fe20000400000 */
[----:B------:R-:W-:Y:S01]  /*15080*/  F2FP.F16.E4M3.UNPACK_B R20, R3.H1 ;  /* 0x00000003ff14723e */ /* 0x000fe200030006ff */
[C---:B------:R-:W-:Y:S01]  /*15090*/  FFMA R15, R2.reuse, R14, R15 ;  /* 0x0000000e020f7223 */ /* 0x040fe2000000000f */
[----:B------:R-:W-:Y:S01]  /*150a0*/  F2FP.F16.E4M3.UNPACK_B R24, R4 ;  /* 0x00000004ff18723e */ /* 0x000fe200020006ff */
[C---:B------:R-:W-:Y:S01]  /*150b0*/  FFMA R14, R2.reuse, R22, R21 ;  /* 0x00000016020e7223 */ /* 0x040fe20000000015 */
[----:B------:R-:W-:Y:S01]  /*150c0*/  FFMA R12, R2, R12, R13 ;  /* 0x0000000c020c7223 */ /* 0x000fe2000000000d */
[--C-:B------:R-:W-:Y:S02]  /*150d0*/  HADD2.F32 R22, -RZ, R20.reuse.H0_H0 ;  /* 0x20000014ff167230 */ /* 0x100fe40000004100 */
[C---:B------:R-:W-:Y:S01]  /*150e0*/  FMUL R13, R16.reuse, R35 ;  /* 0x00000023100d7220 */ /* 0x040fe20000400000 */
[----:B------:R-:W-:Y:S02]  /*150f0*/  HADD2.F32 R20, -RZ, R20.H1_H1 ;  /* 0x30000014ff147230 */ /* 0x000fe40000004100 */
[----:B------:R-:W-:Y:S01]  /*15100*/  FMUL R21, R16, R26 ;  /* 0x0000001a10157220 */ /* 0x000fe20000400000 */
[----:B------:R-:W-:-:S02]  /*15110*/  HADD2.F32 R26, -RZ, R24.H0_H0 ;  /* 0x20000018ff1a7230 */ /* 0x000fc40000004100 */
[----:B------:R-:W-:Y:S01]  /*15120*/  FMUL R23, R16, R23 ;  /* 0x0000001710177220 */ /* 0x000fe20000400000 */
[----:B------:R-:W-:Y:S01]  /*15130*/  F2FP.F16.E4M3.UNPACK_B R25, R4.H1 ;  /* 0x00000004ff19723e */ /* 0x000fe200030006ff */
[C---:B------:R-:W-:Y:S01]  /*15140*/  FFMA R13, R2.reuse, R22, R13 ;  /* 0x00000016020d7223 */ /* 0x040fe2000000000d */
[----:B------:R-:W-:Y:S01]  /*15150*/  FFMA R20, R2, R20, R21 ;  /* 0x0000001402147223 */ /* 0x000fe20000000015 */
[----:B------:R-:W-:Y:S02]  /*15160*/  HADD2.F32 R22, -RZ, R24.H1_H1 ;  /* 0x30000018ff167230 */ /* 0x000fe40000004100 */
[----:B------:R-:W-:Y:S01]  /*15170*/  FMUL R21, R16, R32 ;  /* 0x0000002010157220 */ /* 0x000fe20000400000 */
[----:B------:R-:W-:Y:S01]  /*15180*/  FFMA R23, R2, R26, R23 ;  /* 0x0000001a02177223 */ /* 0x000fe20000000017 */
[--C-:B------:R-:W-:Y:S02]  /*15190*/  HADD2.F32 R24, -RZ, R25.reuse.H0_H0 ;  /* 0x20000019ff187230 */ /* 0x100fe40000004100 */
[----:B------:R-:W-:-:S02]  /*151a0*/  HADD2.F32 R26, -RZ, R25.H1_H1 ;  /* 0x30000019ff1a7230 */ /* 0x000fc40000004100 */
[----:B------:R-:W-:Y:S01]  /*151b0*/  FMUL R25, R16, R30 ;  /* 0x0000001e10197220 */ /* 0x000fe20000400000 */
[----:B------:R-:W-:Y:S01]  /*151c0*/  FFMA R22, R2, R22, R21 ;  /* 0x0000001602167223 */ /* 0x000fe20000000015 */
[----:B------:R-:W-:Y:S01]  /*151d0*/  FMUL R27, R16, R27 ;  /* 0x0000001b101b7220 */ /* 0x000fe20000400000 */
[-C--:B------:R-:W-:Y:S02]  /*151e0*/  F2FP.F16.E4M3.UNPACK_B R28, R5.reuse ;  /* 0x00000005ff1c723e */ /* 0x080fe400020006ff */
[----:B------:R-:W-:Y:S01]  /*151f0*/  F2FP.F16.E4M3.UNPACK_B R21, R5.H1 ;  /* 0x00000005ff15723e */ /* 0x000fe200030006ff */
[C---:B------:R-:W-:Y:S01]  /*15200*/  FFMA R25, R2.reuse, R24, R25 ;  /* 0x0000001802197223 */ /* 0x040fe20000000019 */
[----:B------:R-:W-:Y:S01]  /*15210*/  FFMA R24, R2, R26, R27 ;  /* 0x0000001a02187223 */ /* 0x000fe2000000001b */
[----:B------:R-:W-:Y:S02]  /*15220*/  HADD2.F32 R26, -RZ, R28.H0_H0 ;  /* 0x2000001cff1a7230 */ /* 0x000fe40000004100 */
[----:B------:R-:W-:-:S02]  /*15230*/  HADD2.F32 R30, -RZ, R21.H0_H0 ;  /* 0x20000015ff1e7230 */ /* 0x000fc40000004100 */
[----:B------:R-:W-:Y:S02]  /*15240*/  HADD2.F32 R32, -RZ, R21.H1_H1 ;  /* 0x30000015ff207230 */ /* 0x000fe40000004100 */
[C---:B------:R-:W-:Y:S01]  /*15250*/  FMUL R21, R16.reuse, R34 ;  /* 0x0000002210157220 */ /* 0x040fe20000400000 */
        /* <DEDUP_REMOVED lines=8> */
[----:B------:R-:W-:Y:S02]  /*152e0*/  F2FP.SATFINITE.RELU.E4M3.F32.PACK_AB_MERGE_C R23, R22, R23, RZ ;  /* 0x000000171617723e */ /* 0x000fe400048078ff */
[----:B------:R-:W-:-:S02]  /*152f0*/  F2FP.SATFINITE.RELU.E4M3.F32.PACK_AB_MERGE_C R25, R24, R25, RZ ;  /* 0x000000191819723e */ /* 0x000fc400048078ff */
[----:B------:R-:W-:Y:S01]  /*15300*/  F2FP.SATFINITE.RELU.E4M3.F32.PACK_AB_MERGE_C R21, R26, R21, RZ ;  /* 0x000000151a15723e */ /* 0x000fe200048078ff */
[C---:B--2---:R-:W-:Y:S01]  /*15310*/  FMUL R29, R16.reuse, R29 ;  /* 0x0000001d101d7220 */ /* 0x044fe20000400000 */
[----:B---3--:R-:W-:-:S03]  /*15320*/  FMUL R31, R16, R31 ;  /* 0x0000001f101f7220 */ /* 0x008fc60000400000 */
[C---:B------:R-:W-:Y:S01]  /*15330*/  FFMA R29, R2.reuse, R30, R29 ;  /* 0x0000001e021d7223 */ /* 0x040fe2000000001d */
[----:B------:R-:W-:-:S05]  /*15340*/  FFMA R28, R2, R32, R31 ;  /* 0x00000020021c7223 */ /* 0x000fca000000001f */
[----:B------:R-:W-:Y:S01]  /*15350*/  F2FP.SATFINITE.RELU.E4M3.F32.PACK_AB_MERGE_C R29, R28, R29, RZ ;  /* 0x0000001d1c1d723e */ /* 0x000fe200048078ff */
[----:B------:R-:W-:Y:S06]  /*15360*/  @P1 BRA `(.L_x_109) ;  /* 0x0000000000041947 */ /* 0x000fec0003800000 */
[----:B------:R-:W-:-:S04]  /*15370*/  DEPBAR.LE SB0, 0x1 ;  /* 0x000080400000791a */ /* 0x000fc80000000000 */
.L_x_109:
        /* <DEDUP_REMOVED lines=27> */
.L_x_111:
[----:B------:R-:W-:Y:S05]  /*15530*/  BSYNC B0 ;  /* 0x0000000000007941 */ /* 0x000fea0003800000 */
.L_x_110:
[----:B------:R-:W-:Y:S04]  /*15540*/  BSSY B0, `(.L_x_112) ;  /* 0x000003a000007945 */ /* 0x000fe80003800000 */
[----:B------:R-:W-:Y:S05]  /*15550*/  @P0 BRA `(.L_x_113) ;  /* 0x0000000000e00947 */ /* 0x000fea0003800000 */
[----:B------:R-:W-:-:S04]  /*15560*/  MOV R9, UR44 ;  /* 0x0000002c00097c02 */ /* 0x000fc80008000f00 */
[----:B------:R-:W-:-:S13]  /*15570*/  ISETP.NE.AND P2, PT, R9, 0x3, PT ;  /* 0x000000030900780c */ /* 0x000fda0003f45270 */
[----:B------:R-:W-:Y:S05]  /*15580*/  @!P2 BRA `(.L_x_114) ;  /* 0x000000000004a947 */ /* 0x000fea0003800000 */
[----:B------:R-:W-:Y:S01]  /*15590*/  BPT.TRAP 0x1 ;  /* 0x000000040000795c */ /* 0x000fe20000300000 */
.L_x_114:
[----:B------:R-:W-:Y:S01]  /*155a0*/  LEA R9, R18, UR48, 0x3 ;  /* 0x0000003012097c11 */ /* 0x000fe2000f8e18ff */
[----:B------:R-:W-:Y:S01]  /*155b0*/  BSSY B1, `(.L_x_115) ;  /* 0x0000004000017945 */ /* 0x000fe20003800000 */
[----:B------:R-:W-:-:S04]  /*155c0*/  SHF.L.U32 R10, R19, 0x1f, RZ ;  /* 0x0000001f130a7819 */ /* 0x000fc800000006ff */
[----:B------:R-:W1:Y:S02]  /*155d0*/  SYNCS.PHASECHK.TRANS64.TRYWAIT P3, [R9+URZ+0x60], R10 ;  /* 0x0000600a090075a7 */ /* 0x000e64000806017f */
[----:B-1----:R-:W-:Y:S05]  /*155e0*/  @!P3 BRA `(.L_x_116) ;  /* 0x000000ac0034b947 */ /* 0x002fea0003800000 */
.L_x_378:
[----:B------:R-:W-:Y:S05]  /*155f0*/  BSYNC B1 ;  /* 0x0000000000017941 */ /* 0x000fea0003800000 */
.L_x_115:
        /* <DEDUP_REMOVED lines=22> */
.L_x_118:
[----:B------:R-:W-:Y:S05]  /*15760*/  BSYNC B1 ;  /* 0x0000000000017941 */ /* 0x000fea0003800000 */
.L_x_117:
        /* <DEDUP_REMOVED lines=8> */
.L_x_119:
        /* <DEDUP_REMOVED lines=15> */
.L_x_113:
[----:B------:R-:W-:Y:S05]  /*158e0*/  BSYNC B0 ;  /* 0x0000000000007941 */ /* 0x000fea0003800000 */
.L_x_112:
        /* <DEDUP_REMOVED lines=66> */
.L_x_120:
        /* <DEDUP_REMOVED lines=27> */
.L_x_122:
[----:B------:R-:W-:Y:S05]  /*15ec0*/  BSYNC B0 ;  /* 0x0000000000007941 */ /* 0x000fea0003800000 */
.L_x_121:
[----:B------:R-:W-:Y:S04]  /*15ed0*/  BSSY B0, `(.L_x_123) ;  /* 0x000003a000007945 */ /* 0x000fe80003800000 */
[----:B------:R-:W-:Y:S05]  /*15ee0*/  @P0 BRA `(.L_x_124) ;  /* 0x0000000000e00947 */ /* 0x000fea0003800000 */
[----:B------:R-:W-:-:S04]  /*15ef0*/  MOV R9, UR44 ;  /* 0x0000002c00097c02 */ /* 0x000fc80008000f00 */
[----:B------:R-:W-:-:S13]  /*15f00*/  ISETP.NE.AND P2, PT, R9, 0x3, PT ;  /* 0x000000030900780c */ /* 0x000fda0003f45270 */
[----:B------:R-:W-:Y:S05]  /*15f10*/  @!P2 BRA `(.L_x_125) ;  /* 0x000000000004a947 */ /* 0x000fea0003800000 */
[----:B------:R-:W-:Y:S01]  /*15f20*/  BPT.TRAP 0x1 ;  /* 0x000000040000795c */ /* 0x000fe20000300000 */
.L_x_125:
[----:B------:R-:W-:Y:S01]  /*15f30*/  LEA R9, R18, UR48, 0x3 ;  /* 0x0000003012097c11 */ /* 0x000fe2000f8e18ff */
[----:B------:R-:W-:Y:S01]  /*15f40*/  BSSY B1, `(.L_x_126) ;  /* 0x0000004000017945 */ /* 0x000fe20003800000 */
[----:B------:R-:W-:-:S04]  /*15f50*/  SHF.L.U32 R10, R19, 0x1f, RZ ;  /* 0x0000001f130a7819 */ /* 0x000fc800000006ff */
[----:B------:R-:W1:Y:S02]  /*15f60*/  SYNCS.PHASECHK.TRANS64.TRYWAIT P3, [R9+URZ+0x60], R10 ;  /* 0x0000600a090075a7 */ /* 0x000e64000806017f */
[----:B-1----:R-:W-:Y:S05]  /*15f70*/  @!P3 BRA `(.L_x_127) ;  /* 0x000000a000e4b947 */ /* 0x002fea0003800000 */
.L_x_379:
[----:B------:R-:W-:Y:S05]  /*15f80*/  BSYNC B1 ;  /* 0x0000000000017941 */ /* 0x000fea0003800000 */
.L_x_126:
        /* <DEDUP_REMOVED lines=22> */
.L_x_129:
[----:B------:R-:W-:Y:S05]  /*160f0*/  BSYNC B1 ;  /* 0x0000000000017941 */ /* 0x000fea0003800000 */
.L_x_128:
        /* <DEDUP_REMOVED lines=8> */
.L_x_130:
        /* <DEDUP_REMOVED lines=15> */
.L_x_124:
[----:B------:R-:W-:Y:S05]  /*16270*/  BSYNC B0 ;  /* 0x0000000000007941 */ /* 0x000fea0003800000 */
.L_x_123:
[----:B------:R-:W2:Y:S04]  /*16280*/  LDL.LU R20, [R1+0x360] ;  /* 0x0003600001147983 */ /* 0x000ea80000300800 */
[----:B------:R-:W3:Y:S04]  /*16290*/  LDL.LU R11, [R1+0x364] ;  /* 0x00036400010b7983 */ /* 0x000ee80000300800 */
[----:B------:R-:W4:Y:S04]  /*162a0*/  LDL.LU R13, [R1+0x368] ;  /* 0x00036800010d7983 */ /* 0x000f280000300800 */
[----:B------:R-:W5:Y:S04]  /*162b0*/  LDL.LU R31, [R1+0x36c] ;  /* 0x00036c00011f7983 */ /* 0x000f680000300800 */
[----:B------:R-:W4:Y:S04]  /*162c0*/  LDL.LU R29, [R1+0x370] ;  /* 0x00037000011d7983 */ /* 0x000f280000300800 */
[----:B------:R-:W4:Y:S04]  /*162d0*/  LDL.LU R21, [R1+0x374] ;  /* 0x0003740001157983 */ /* 0x000f280000300800 */
[----:B------:R-:W4:Y:S01]  /*162e0*/  LDL.LU R35, [R1+0x378] ;  /* 0x0003780001237983 */ /* 0x000f220000300800 */
[----:B------:R-:W-:-:S03]  /*162f0*/  F2FP.F16.E4M3.UNPACK_B R9, R0 ;  /* 0x00000000ff09723e */ /* 0x000fc600020006ff */
[----:B------:R-:W4:Y:S01]  /*16300*/  LDL.LU R26, [R1+0x37c] ;  /* 0x00037c00011a7983 */ /* 0x000f220000300800 */
[----:B------:R-:W-:Y:S01]  /*16310*/  F2FP.F16.E4M3.UNPACK_B R12, R0.H1 ;  /* 0x00000000ff0c723e */ /* 0x000fe200030006ff */
[--C-:B------:R-:W-:Y:S02]  /*16320*/  HADD2.F32 R10, -RZ, R9.reuse.H0_H0 ;  /* 0x20000009ff0a7230 */ /* 0x100fe40000004100 */
[----:B------:R-:W4:Y:S01]  /*16330*/  LDL.LU R23, [R1+0x380] ;  /* 0x0003800001177983 */ /* 0x000f220000300800 */
[----:B------:R-:W-:-:S03]  /*16340*/  HADD2.F32 R14, -RZ, R9.H1_H1 ;  /* 0x30000009ff0e7230 */ /* 0x000fc60000004100 */
[----:B------:R-:W4:Y:S01]  /*16350*/  LDL.LU R32, [R1+0x384] ;  /* 0x0003840001207983 */ /* 0x000f220000300800 */
[----:B------:R-:W-:-:S03]  /*16360*/  F2FP.F16.E4M3.UNPACK_B R15, R3 ;  /* 0x00000003ff0f723e */ /* 0x000fc600020006ff */
[----:B------:R-:W4:Y:S04]  /*16370*/  LDL.LU R30, [R1+0x388] ;  /* 0x00038800011e7983 */ /* 0x000f280000300800 */
[----:B------:R-:W4:Y:S01]  /*16380*/  LDL.LU R27, [R1+0x38c] ;  /* 0x00038c00011b7983 */ /* 0x000f220000300800 */
[----:B------:R-:W-:-:S03]  /*16390*/  HADD2.F32 R22, -RZ, R15.H1_H1 ;  /* 0x3000000fff167230 */ /* 0x000fc60000004100 */
[----:B------:R-:W4:Y:S04]  /*163a0*/  LDL.LU R34, [R1+0x390] ;  /* 0x0003900001227983 */ /* 0x000f280000300800 */
[----:B------:R-:W4:Y:S01]  /*163b0*/  LDL.LU R33, [R1+0x394] ;  /* 0x0003940001217983 */ /* 0x000f220000300800 */
[C---:B--2---:R-:W-:Y:S01]  /*163c0*/  FMUL R9, R16.reuse, R20 ;  /* 0x0000001410097220 */ /* 0x044fe20000400000 */
[----:B---3--:R-:W-:-:S03]  /*163d0*/  FMUL R11, R16, R11 ;  /* 0x0000000b100b7220 */ /* 0x008fc60000400000 */
[C---:B------:R-:W-:Y:S01]  /*163e0*/  FFMA R9, R2.reuse, R10, R9 ;  /* 0x0000000a02097223 */ /* 0x040fe20000000009 */
[----:B------:R-:W-:Y:S01]  /*163f0*/  FFMA R10, R2, R14, R11 ;  /* 0x0000000e020a7223 */ /* 0x000fe2000000000b */
[----:B------:R-:W-:Y:S02]  /*16400*/  HADD2.F32 R14, -RZ, R15.H0_H0 ;  /* 0x2000000fff0e7230 */ /* 0x000fe40000004100 */
[C---:B-----5:R-:W-:Y:S01]  /*16410*/  FMUL R11, R16.reuse, R31 ;  /* 0x0000001f100b7220 */ /* 0x060fe20000400000 */
[----:B----4-:R-:W-:Y:S02]  /*16420*/  FMUL R15, R16, R29 ;  /* 0x0000001d100f7220 */ /* 0x010fe40000400000 */
[----:B------:R-:W2:Y:S04]  /*16430*/  LDL.LU R29, [R1+0x398] ;  /* 0x00039800011d7983 */ /* 0x000ea80000300800 */
[----:B------:R-:W3:Y:S01]  /*16440*/  LDL.LU R31, [R1+0x39c] ;  /* 0x00039c00011f7983 */ /* 0x000ee20000300800 */
[----:B------:R-:W-:-:S02]  /*16450*/  HADD2.F32 R20, -RZ, R12.H0_H0 ;  /* 0x2000000cff147230 */ /* 0x000fc40000004100 */
[C---:B------:R-:W-:Y:S01]  /*16460*/  FMUL R13, R16.reuse, R13 ;  /* 0x0000000d100d7220 */ /* 0x040fe20000400000 */
[----:B------:R-:W-:Y:S02]  /*16470*/  HADD2.F32 R12, -RZ, R12.H1_H1 ;  /* 0x3000000cff0c7230 */ /* 0x000fe40000004100 */
[----:B------:R-:W-:Y:S01]  /*16480*/  FMUL R21, R16, R21 ;  /* 0x0000001510157220 */ /* 0x000fe20000400000 */
[C---:B------:R-:W-:Y:S01]  /*16490*/  FFMA R13, R2.reuse, R20, R13 ;  /* 0x00000014020d7223 */ /* 0x040fe2000000000d */
[----:B------:R-:W-:Y:S01]  /*164a0*/  F2FP.F16.E4M3.UNPACK_B R20, R3.H1 ;  /* 0x00000003ff14723e */ /* 0x000fe200030006ff */
[C---:B------:R-:W-:Y:S01]  /*164b0*/  FFMA R15, R2.reuse, R14, R15 ;  /* 0x0000000e020f7223 */ /* 0x040fe2000000000f */
[C---:B------:R-:W-:Y:S01]  /*164c0*/  FFMA R14, R2.reuse, R22, R21 ;  /* 0x00000016020e7223 */ /* 0x040fe20000000015 */
[----:B------:R-:W-:Y:S01]  /*164d0*/  F2FP.F16.E4M3.UNPACK_B R24, R4 ;  /* 0x00000004ff18723e */ /* 0x000fe200020006ff */
[----:B------:R-:W-:Y:S01]  /*164e0*/  FFMA R12, R2, R12, R11 ;  /* 0x0000000c020c7223 */ /* 0x000fe2000000000b */
[----:B------:R-:W-:-:S02]  /*164f0*/  HADD2.F32 R22, -RZ, R20.H0_H0 ;  /* 0x20000014ff167230 */ /* 0x000fc40000004100 */
[C---:B------:R-:W-:Y:S01]  /*16500*/  FMUL R11, R16.reuse, R35 ;  /* 0x00000023100b7220 */ /* 0x040fe20000400000 */
[----:B------:R-:W-:Y:S02]  /*16510*/  HADD2.F32 R20, -RZ, R20.H1_H1 ;  /* 0x30000014ff147230 */ /* 0x000fe40000004100 */
[C---:B------:R-:W-:Y:S01]  /*16520*/  FMUL R21, R16.reuse, R26 ;  /* 0x0000001a10157220 */ /* 0x040fe20000400000 */
[--C-:B------:R-:W-:Y:S02]  /*16530*/  HADD2.F32 R26, -RZ, R24.reuse.H0_H0 ;  /* 0x20000018ff1a7230 */ /* 0x100fe40000004100 */
[----:B------:R-:W-:Y:S01]  /*16540*/  FMUL R23, R16, R23 ;  /* 0x0000001710177220 */ /* 0x000fe20000400000 */
[----:B------:R-:W-:Y:S01]  /*16550*/  F2FP.F16.E4M3.UNPACK_B R25, R4.H1 ;  /* 0x00000004ff19723e */ /* 0x000fe200030006ff */
[C---:B------:R-:W-:Y:S01]  /*16560*/  FFMA R11, R2.reuse, R22, R11 ;  /* 0x00000016020b7223 */ /* 0x040fe2000000000b */
[----:B------:R-:W-:Y:S01]  /*16570*/  FFMA R20, R2, R20, R21 ;  /* 0x0000001402147223 */ /* 0x000fe20000000015 */
[----:B------:R-:W-:-:S02]  /*16580*/  HADD2.F32 R22, -RZ, R24.H1_H1 ;  /* 0x30000018ff167230 */ /* 0x000fc40000004100 */
[----:B------:R-:W-:Y:S01]  /*16590*/  FMUL R21, R16, R32 ;  /* 0x0000002010157220 */ /* 0x000fe20000400000 */
[----:B------:R-:W-:Y:S01]  /*165a0*/  FFMA R23, R2, R26, R23 ;  /* 0x0000001a02177223 */ /* 0x000fe20000000017 */
[--C-:B------:R-:W-:Y:S02]  /*165b0*/  HADD2.F32 R24, -RZ, R25.reuse.H0_H0 ;  /* 0x20000019ff187230 */ /* 0x100fe40000004100 */
[----:B------:R-:W-:Y:S02]  /*165c0*/  HADD2.F32 R26, -RZ, R25.H1_H1 ;  /* 0x30000019ff1a7230 */ /* 0x000fe40000004100 */
[----:B------:R-:W-:Y:S01]  /*165d0*/  FMUL R25, R16, R30 ;  /* 0x0000001e10197220 */ /* 0x000fe20000400000 */
[----:B------:R-:W-:Y:S01]  /*165e0*/  FFMA R22, R2, R22, R21 ;  /* 0x0000001602167223 */ /* 0x000fe20000000015 */
[----:B------:R-:W-:Y:S01]  /*165f0*/  FMUL R27, R16, R27 ;  /* 0x0000001b101b7220 */ /* 0x000fe20000400000 */
[-C--:B------:R-:W-:Y:S02]  /*16600*/  F2FP.F16.E4M3.UNPACK_B R28, R5.reuse ;  /* 0x00000005ff1c723e */ /* 0x080fe400020006ff */
[----:B------:R-:W-:Y:S01]  /*16610*/  F2FP.F16.E4M3.UNPACK_B R21, R5.H1 ;  /* 0x00000005ff15723e */ /* 0x000fe200030006ff */
[C---:B------:R-:W-:Y:S01]  /*16620*/  FFMA R25, R2.reuse, R24, R25 ;  /* 0x0000001802197223 */ /* 0x040fe20000000019 */
[----:B------:R-:W-:Y:S01]  /*16630*/  FFMA R24, R2, R26, R27 ;  /* 0x0000001a02187223 */ /* 0x000fe2000000001b */
[----:B------:R-:W-:-:S02]  /*16640*/  HADD2.F32 R26, -RZ, R28.H0_H0 ;  /* 0x2000001cff1a7230 */ /* 0x000fc40000004100 */
[--C-:B------:R-:W-:Y:S02]  /*16650*/  HADD2.F32 R30, -RZ, R21.reuse.H0_H0 ;  /* 0x20000015ff1e7230 */ /* 0x100fe40000004100 */
        /* <DEDUP_REMOVED lines=20> */
.L_x_131:
        /* <DEDUP_REMOVED lines=27> */
.L_x_133:
[----:B------:R-:W-:Y:S05]  /*16950*/  BSYNC B0 ;  /* 0x0000000000007941 */ /* 0x000fea0003800000 */
.L_x_132:
[----:B------:R-:W-:Y:S04]  /*16960*/  BSSY B0, `(.L_x_134) ;  /* 0x000003a000007945 */ /* 0x000fe80003800000 */
[----:B------:R-:W-:Y:S05]  /*16970*/  @P0 BRA `(.L_x_135) ;  /* 0x0000000000e00947 */ /* 0x000fea0003800000 */
[----:B------:R-:W-:-:S04]  /*16980*/  MOV R9, UR44 ;  /* 0x0000002c00097c02 */ /* 0x000fc80008000f00 */
[----:B------:R-:W-:-:S13]  /*16990*/  ISETP.NE.AND P2, PT, R9, 0x3, PT ;  /* 0x000000030900780c */ /* 0x000fda0003f45270 */
[----:B------:R-:W-:Y:S05]  /*169a0*/  @!P2 BRA `(.L_x_136) ;  /* 0x000000000004a947 */ /* 0x000fea0003800000 */
[----:B------:R-:W-:Y:S01]  /*169b0*/  BPT.TRAP 0x1 ;  /* 0x000000040000795c */ /* 0x000fe20000300000 */
.L_x_136:
[----:B------:R-:W-:Y:S01]  /*169c0*/  LEA R9, R18, UR48, 0x3 ;  /* 0x0000003012097c11 */ /* 0x000fe2000f8e18ff */
[----:B------:R-:W-:Y:S01]  /*169d0*/  BSSY B1, `(.L_x_137) ;  /* 0x0000004000017945 */ /* 0x000fe20003800000 */
[----:B------:R-:W-:-:S04]  /*169e0*/  SHF.L.U32 R10, R19, 0x1f, RZ ;  /* 0x0000001f130a7819 */ /* 0x000fc800000006ff */
[----:B------:R-:W1:Y:S02]  /*169f0*/  SYNCS.PHASECHK.TRANS64.TRYWAIT P3, [R9+URZ+0x60], R10 ;  /* 0x0000600a090075a7 */ /* 0x000e64000806017f */
[----:B-1----:R-:W-:Y:S05]  /*16a00*/  @!P3 BRA `(.L_x_138) ;  /* 0x000000980054b947 */ /* 0x002fea0003800000 */
.L_x_380:
[----:B------:R-:W-:Y:S05]  /*16a10*/  BSYNC B1 ;  /* 0x0000000000017941 */ /* 0x000fea0003800000 */
.L_x_137:
        /* <DEDUP_REMOVED lines=22> */
.L_x_140:
[----:B------:R-:W-:Y:S05]  /*16b80*/  BSYNC B1 ;  /* 0x0000000000017941 */ /* 0x000fea0003800000 */
.L_x_139:
        /* <DEDUP_REMOVED lines=8> */
.L_x_141:
        /* <DEDUP_REMOVED lines=15> */
.L_x_135:
[----:B------:R-:W-:Y:S05]  /*16d00*/  BSYNC B0 ;  /* 0x0000000000007941 */ /* 0x000fea0003800000 */
.L_x_134:
        /* <DEDUP_REMOVED lines=66> */
.L_x_142:
        /* <DEDUP_REMOVED lines=27> */
.L_x_144:
[----:B------:R-:W-:Y:S05]  /*172e0*/  BSYNC B0 ;  /* 0x0000000000007941 */ /* 0x000fea0003800000 */
.L_x_143:
[----:B------:R-:W-:Y:S04]  /*172f0*/  BSSY B0, `(.L_x_145) ;  /* 0x000003a000007945 */ /* 0x000fe80003800000 */
[----:B------:R-:W-:Y:S05]  /*17300*/  @P0 BRA `(.L_x_146) ;  /* 0x0000000000e00947 */ /* 0x000fea0003800000 */
[----:B------:R-:W-:-:S04]  /*17310*/  MOV R9, UR44 ;  /* 0x0000002c00097c02 */ /* 0x000fc80008000f00 */
[----:B------:R-:W-:-:S13]  /*17320*/  ISETP.NE.AND P2, PT, R9, 0x3, PT ;  /* 0x000000030900780c */ /* 0x000fda0003f45270 */
[----:B------:R-:W-:Y:S05]  /*17330*/  @!P2 BRA `(.L_x_147) ;  /* 0x000000000004a947 */ /* 0x000fea0003800000 */
[----:B------:R-:W-:Y:S01]  /*17340*/  BPT.TRAP 0x1 ;  /* 0x000000040000795c */ /* 0x000fe20000300000 */
.L_x_147:
[----:B------:R-:W-:Y:S01]  /*17350*/  LEA R9, R18, UR48, 0x3 ;  /* 0x0000003012097c11 */ /* 0x000fe2000f8e18ff */
[----:B------:R-:W-:Y:S01]  /*17360*/  BSSY B1, `(.L_x_148) ;  /* 0x0000004000017945 */ /* 0x000fe20003800000 */
[----:B------:R-:W-:-:S04]  /*17370*/  SHF.L.U32 R10, R19, 0x1f, RZ ;  /* 0x0000001f130a7819 */ /* 0x000fc800000006ff */
[----:B------:R-:W1:Y:S02]  /*17380*/  SYNCS.PHASECHK.TRANS64.TRYWAIT P3, [R9+URZ+0x60], R10 ;  /* 0x0000600a090075a7 */ /* 0x000e64000806017f */
[----:B-1----:R-:W-:Y:S05]  /*17390*/  @!P3 BRA `(.L_x_149) ;  /* 0x000000900004b947 */ /* 0x002fea0003800000 */
.L_x_381:
[----:B------:R-:W-:Y:S05]  /*173a0*/  BSYNC B1 ;  /* 0x0000000000017941 */ /* 0x000fea0003800000 */
.L_x_148:
        /* <DEDUP_REMOVED lines=22> */
.L_x_151:
[----:B------:R-:W-:Y:S05]  /*17510*/  BSYNC B1 ;  /* 0x0000000000017941 */ /* 0x000fea0003800000 */
.L_x_150:
        /* <DEDUP_REMOVED lines=8> */
.L_x_152:
        /* <DEDUP_REMOVED lines=15> */
.L_x_146:
[----:B------:R-:W-:Y:S05]  /*17690*/  BSYNC B0 ;  /* 0x0000000000007941 */ /* 0x000fea0003800000 */
.L_x_145:
        /* <DEDUP_REMOVED lines=82> */
.L_x_153:
        /* <DEDUP_REMOVED lines=27> */
.L_x_155:
[----:B------:R-:W-:Y:S05]  /*17d70*/  BSYNC B0 ;  /* 0x0000000000007941 */ /* 0x000fea0003800000 */
.L_x_154:
[----:B------:R-:W-:Y:S04]  /*17d80*/  BSSY B0, `(.L_x_156) ;  /* 0x000003a000007945 */ /* 0x000fe80003800000 */
[----:B------:R-:W-:Y:S05]  /*17d90*/  @P0 BRA `(.L_x_157) ;  /* 0x0000000000e00947 */ /* 0x000fea0003800000 */
[----:B------:R-:W-:-:S04]  /*17da0*/  MOV R9, UR44 ;  /* 0x0000002c00097c02 */ /* 0x000fc80008000f00 */
[----:B------:R-:W-:-:S13]  /*17db0*/  ISETP.NE.AND P2, PT, R9, 0x3, PT ;  /* 0x000000030900780c */ /* 0x000fda0003f45270 */
[----:B------:R-:W-:Y:S05]  /*17dc0*/  @!P2 BRA `(.L_x_158) ;  /* 0x000000000004a947 */ /* 0x000fea0003800000 */
[----:B------:R-:W-:Y:S01]  /*17dd0*/  BPT.TRAP 0x1 ;  /* 0x000000040000795c */ /* 0x000fe20000300000 */
.L_x_158:
[----:B------:R-:W-:Y:S01]  /*17de0*/  LEA R9, R18, UR48, 0x3 ;  /* 0x0000003012097c11 */ /* 0x000fe2000f8e18ff */
[----:B------:R-:W-:Y:S01]  /*17df0*/  BSSY B1, `(.L_x_159) ;  /* 0x0000004000017945 */ /* 0x000fe20003800000 */
[----:B------:R-:W-:-:S04]  /*17e00*/  SHF.L.U32 R10, R19, 0x1f, RZ ;  /* 0x0000001f130a7819 */ /* 0x000fc800000006ff */
[----:B------:R-:W1:Y:S02]  /*17e10*/  SYNCS.PHASECHK.TRANS64.TRYWAIT P3, [R9+URZ+0x60], R10 ;  /* 0x0000600a090075a7 */ /* 0x000e64000806017f */
[----:B-1----:R-:W-:Y:S05]  /*17e20*/  @!P3 BRA `(.L_x_160) ;  /* 0x000000840074b947 */ /* 0x002fea0003800000 */
.L_x_382:
[----:B------:R-:W-:Y:S05]  /*17e30*/  BSYNC B1 ;  /* 0x0000000000017941 */ /* 0x000fea0003800000 */
.L_x_159:
        /* <DEDUP_REMOVED lines=22> */
.L_x_162:
[----:B------:R-:W-:Y:S05]  /*17fa0*/  BSYNC B1 ;  /* 0x0000000000017941 */ /* 0x000fea0003800000 */
.L_x_161:
        /* <DEDUP_REMOVED lines=8> */
.L_x_163:
        /* <DEDUP_REMOVED lines=15> */
.L_x_157:
[----:B------:R-:W-:Y:S05]  /*18120*/  BSYNC B0 ;  /* 0x0000000000007941 */ /* 0x000fea0003800000 */
.L_x_156:
[----:B------:R-:W2:Y:S04]  /*18130*/  LDL.LU R21, [R1+0x200] ;  /* 0x0002000001157983 */ /* 0x000ea80000300800 */
[----:B------:R-:W3:Y:S04]  /*18140*/  LDL.LU R30, [R1+0x204] ;  /* 0x00020400011e7983 */ /* 0x000ee80000300800 */
[----:B------:R-:W4:Y:S04]  /*18150*/  LDL.LU R25, [R1+0x208] ;  /* 0x0002080001197983 */ /* 0x000f280000300800 */
[----:B------:R-:W5:Y:S04]  /*18160*/  LDL.LU R27, [R1+0x20c] ;  /* 0x00020c00011b7983 */ /* 0x000f680000300800 */
[----:B------:R-:W5:Y:S04]  /*18170*/  LDL.LU R34, [R1+0x210] ;  /* 0x0002100001227983 */ /* 0x000f680000300800 */
[----:B------:R-:W5:Y:S04]  /*18180*/  LDL.LU R33, [R1+0x214] ;  /* 0x0002140001217983 */ /* 0x000f680000300800 */
[----:B------:R-:W5:Y:S04]  /*18190*/  LDL.LU R29, [R1+0x218] ;  /* 0x00021800011d7983 */ /* 0x000f680000300800 */
[----:B------:R-:W5:Y:S01]  /*181a0*/  LDL.LU R31, [R1+0x21c] ;  /* 0x00021c00011f7983 */ /* 0x000f620000300800 */
[-C--:B------:R-:W-:Y:S01]  /*181b0*/  F2FP.F16.E4M3.UNPACK_B R9, R0.reuse ;  /* 0x00000000ff09723e */ /* 0x080fe200020006ff */
[C---:B------:R-:W-:Y:S01]  /*181c0*/  FMUL R231, R16.reuse, R231 ;  /* 0x000000e710e77220 */ /* 0x040fe20000400000 */
[----:B------:R-:W-:Y:S01]  /*181d0*/  F2FP.F16.E4M3.UNPACK_B R12, R0.H1 ;  /* 0x00000000ff0c723e */ /* 0x000fe200030006ff */
[----:B------:R-:W-:Y:S01]  /*181e0*/  FMUL R11, R16, R232 ;  /* 0x000000e8100b7220 */ /* 0x000fe20000400000 */
[----:B------:R-:W-:Y:S01]  /*181f0*/  F2FP.F16.E4M3.UNPACK_B R13, R3 ;  /* 0x00000003ff0d723e */ /* 0x000fe200020006ff */
[----:B------:R-:W-:-:S02]  /*18200*/  HADD2.F32 R10, -RZ, R9.H0_H0 ;  /* 0x20000009ff0a7230 */ /* 0x000fc40000004100 */
        /* <DEDUP_REMOVED lines=12> */
[----:B------:R-:W-:Y:S01]  /*182d0*/  FMUL R13, R16, R234 ;  /* 0x000000ea100d7220 */ /* 0x000fe20000400000 */
[----:B------:R-:W-:Y:S01]  /*182e0*/  HADD2.F32 R22, -RZ, R15.H1_H1 ;  /* 0x3000000fff167230 */ /* 0x000fe20000004100 */
[----:B------:R-:W-:Y:S01]  /*182f0*/  F2FP.F16.E4M3.UNPACK_B R24, R4.H1 ;  /* 0x00000004ff18723e */ /* 0x000fe200030006ff */
[----:B------:R-:W-:Y:S02]  /*18300*/  HADD2.F32 R26, -RZ, R23.H0_H0 ;  /* 0x20000017ff1a7230 */ /* 0x000fe40000004100 */
[C---:B------:R-:W-:Y:S01]  /*18310*/  FFMA R13, R2.reuse, R14, R13 ;  /* 0x0000000e020d7223 */ /* 0x040fe2000000000d */
[----:B------:R-:W-:Y:S01]  /*18320*/  FFMA R14, R2, R20, R235 ;  /* 0x00000014020e7223 */ /* 0x000fe200000000eb */
[----:B------:R-:W-:Y:S02]  /*18330*/  HADD2.F32 R20, -RZ, R15.H0_H0 ;  /* 0x2000000fff147230 */ /* 0x000fe40000004100 */
[----:B------:R-:W-:Y:S01]  /*18340*/  FMUL R15, R16, R236 ;  /* 0x000000ec100f7220 */ /* 0x000fe20000400000 */
[----:B------:R-:W-:Y:S01]  /*18350*/  F2FP.F16.E4M3.UNPACK_B R28, R5 ;  /* 0x00000005ff1c723e */ /* 0x000fe200020006ff */
[----:B------:R-:W-:-:S02]  /*18360*/  HADD2.F32 R12, -RZ, R12.H1_H1 ;  /* 0x3000000cff0c7230 */ /* 0x000fc40000004100 */
[----:B------:R-:W-:Y:S01]  /*18370*/  FMUL R233, R16, R233 ;  /* 0x000000e910e97220 */ /* 0x000fe20000400000 */
[C---:B------:R-:W-:Y:S01]  /*18380*/  FFMA R15, R2.reuse, R20, R15 ;  /* 0x00000014020f7223 */ /* 0x040fe2000000000f */
[C---:B------:R-:W-:Y:S01]  /*18390*/  FFMA R20, R2.reuse, R22, R237 ;  /* 0x0000001602147223 */ /* 0x040fe200000000ed */
[----:B------:R-:W-:Y:S02]  /*183a0*/  HADD2.F32 R22, -RZ, R23.H1_H1 ;  /* 0x30000017ff167230 */ /* 0x000fe40000004100 */
[----:B------:R-:W-:Y:S01]  /*183b0*/  FFMA R12, R2, R12, R233 ;  /* 0x0000000c020c7223 */ /* 0x000fe200000000e9 */
[----:B------:R-:W-:Y:S02]  /*183c0*/  F2FP.SATFINITE.RELU.E4M3.F32.PACK_AB_MERGE_C R10, R10, R9, RZ ;  /* 0x000000090a0a723e */ /* 0x000fe400048078ff */
[----:B------:R-:W-:Y:S02]  /*183d0*/  F2FP.SATFINITE.RELU.E4M3.F32.PACK_AB_MERGE_C R14, R14, R13, RZ ;  /* 0x0000000d0e0e723e */ /* 0x000fe400048078ff */
[----:B------:R-:W-:-:S02]  /*183e0*/  F2FP.SATFINITE.RELU.E4M3.F32.PACK_AB_MERGE_C R12, R12, R11, RZ ;  /* 0x0000000b0c0c723e */ /* 0x000fc400048078ff */
[----:B------:R-:W-:Y:S01]  /*183f0*/  F2FP.SATFINITE.RELU.E4M3.F32.PACK_AB_MERGE_C R20, R20, R15, RZ ;  /* 0x0000000f1414723e */ /* 0x000fe200048078ff */
[C---:B--2---:R-:W-:Y:S01]  /*18400*/  FMUL R21, R16.reuse, R21 ;  /* 0x0000001510157220 */ /* 0x044fe20000400000 */
[----:B---3--:R-:W-:-:S03]  /*18410*/  FMUL R23, R16, R30 ;  /* 0x0000001e10177220 */ /* 0x008fc60000400000 */
[C---:B------:R-:W-:Y:S01]  /*18420*/  FFMA R21, R2.reuse, R26, R21 ;  /* 0x0000001a02157223 */ /* 0x040fe20000000015 */
[--C-:B------:R-:W-:Y:S02]  /*18430*/  HADD2.F32 R26, -RZ, R24.reuse.H0_H0 ;  /* 0x20000018ff1a7230 */ /* 0x100fe40000004100 */
[----:B------:R-:W-:Y:S01]  /*18440*/  FFMA R22, R2, R22, R23 ;  /* 0x0000001602167223 */ /* 0x000fe20000000017 */
[C---:B----4-:R-:W-:Y:S01]  /*18450*/  FMUL R25, R16.reuse, R25 ;  /* 0x0000001910197220 */ /* 0x050fe20000400000 */
[----:B------:R-:W-:Y:S01]  /*18460*/  F2FP.F16.E4M3.UNPACK_B R23, R5.H1 ;  /* 0x00000005ff17723e */ /* 0x000fe200030006ff */
[----:B------:R-:W-:Y:S02]  /*18470*/  HADD2.F32 R24, -RZ, R24.H1_H1 ;  /* 0x30000018ff187230 */ /* 0x000fe40000004100 */
[----:B-----5:R-:W-:Y:S01]  /*18480*/  FMUL R27, R16, R27 ;  /* 0x0000001b101b7220 */ /* 0x020fe20000400000 */
[----:B------:R-:W-:Y:S01]  /*18490*/  FFMA R25, R2, R26, R25 ;  /* 0x0000001a02197223 */ /* 0x000fe20000000019 */
[----:B------:R-:W-:Y:S01]  /*184a0*/  HADD2.F32 R26, -RZ, R28.H0_H0 ;  /* 0x2000001cff1a7230 */ /* 0x000fe20000004100 */
[----:B------:R-:W-:Y:S01]  /*184b0*/  F2FP.SATFINITE.RELU.E4M3.F32.PACK_AB_MERGE_C R21, R22, R21, RZ ;  /* 0x000000151615723e */ /* 0x000fe200048078ff */
[----:B------:R-:W-:-:S02]  /*184c0*/  HADD2.F32 R30, -RZ, R23.H0_H0 ;  /* 0x20000017ff1e7230 */ /* 0x000fc40000004100 */
[----:B------:R-:W-:Y:S01]  /*184d0*/  FFMA R24, R2, R24, R27 ;  /* 0x0000001802187223 */ /* 0x000fe2000000001b */
[----:B------:R-:W-:Y:S02]  /*184e0*/  HADD2.F32 R32, -RZ, R23.H1_H1 ;  /* 0x30000017ff207230 */ /* 0x000fe40000004100 */
[C---:B------:R-:W-:Y:S01]  /*184f0*/  FMUL R23, R16.reuse, R34 ;  /* 0x0000002210177220 */ /* 0x040fe20000400000 */
[----:B------:R-:W-:Y:S02]  /*18500*/  HADD2.F32 R28, -RZ, R28.H1_H1 ;  /* 0x3000001cff1c7230 */ /* 0x000fe40000004100 */
[----:B------:R-:W-:Y:S01]  /*18510*/  FMUL R27, R16, R33 ;  /* 0x00000021101b7220 */ /* 0x000fe20000400000 */
[----:B------:R-:W-:Y:S01]  /*18520*/  F2FP.SATFINITE.RELU.E4M3.F32.PACK_AB_MERGE_C R25, R24, R25, RZ ;  /* 0x000000191819723e */ /* 0x000fe200048078ff */
[----:B------:R-:W-:Y:S01]  /*18530*/  FFMA R23, R2, R26, R23 ;  /* 0x0000001a02177223 */ /* 0x000fe20000000017 */
[----:B------:R-:W-:Y:S01]  /*18540*/  FMUL R29, R16, R29 ;  /* 0x0000001d101d7220 */ /* 0x000fe20000400000 */
[----:B------:R-:W-:Y:S01]  /*18550*/  FFMA R26, R2, R28, R27 ;  /* 0x0000001c021a7223 */ /* 0x000fe2000000001b */
[----:B------:R-:W-:-:S02]  /*18560*/  FMUL R31, R16, R31 ;  /* 0x0000001f101f7220 */ /* 0x000fc40000400000 */
[----:B------:R-:W-:Y:S02]  /*18570*/  FFMA R29, R2, R30, R29 ;  /* 0x0000001e021d7223 */ /* 0x000fe4000000001d */
[----:B------:R-:W-:Y:S01]  /*18580*/  F2FP.SATFINITE.RELU.E4M3.F32.PACK_AB_MERGE_C R23, R26, R23, RZ ;  /* 0x000000171a17723e */ /* 0x000fe200048078ff */
[----:B------:R-:W-:-:S05]  /*18590*/  FFMA R28, R2, R32, R31 ;  /* 0x00000020021c7223 */ /* 0x000fca000000001f */
[----:B------:R-:W-:Y:S01]  /*185a0*/  F2FP.SATFINITE.RELU.E4M3.F32.PACK_AB_MERGE_C R29, R28, R29, RZ ;  /* 0x0000001d1c1d723e */ /* 0x000fe200048078ff */
[----:B------:R-:W-:Y:S06]  /*185b0*/  @P1 BRA `(.L_x_164) ;  /* 0x0000000000041947 */ /* 0x000fec0003800000 */
[----:B------:R-:W-:-:S04]  /*185c0*/  DEPBAR.LE SB0, 0x1 ;  /* 0x000080400000791a */ /* 0x000fc80000000000 */
.L_x_164:
        /* <DEDUP_REMOVED lines=27> */
.L_x_166:
[----:B------:R-:W-:Y:S05]  /*18780*/  BSYNC B0 ;  /* 0x0000000000007941 */ /* 0x000fea0003800000 */
.L_x_165:
[----:B------:R-:W-:Y:S04]  /*18790*/  BSSY B0, `(.L_x_167) ;  /* 0x000003a000007945 */ /* 0x000fe80003800000 */
[----:B------:R-:W-:Y:S05]  /*187a0*/  @P0 BRA `(.L_x_168) ;  /* 0x0000000000e00947 */ /* 0x000fea0003800000 */
[----:B------:R-:W-:-:S04]  /*187b0*/  MOV R9, UR44 ;  /* 0x0000002c00097c02 */ /* 0x000fc80008000f00 */
[----:B------:R-:W-:-:S13]  /*187c0*/  ISETP.NE.AND P2, PT, R9, 0x3, PT ;  /* 0x000000030900780c */ /* 0x000fda0003f45270 */
[----:B------:R-:W-:Y:S05]  /*187d0*/  @!P2 BRA `(.L_x_169) ;  /* 0x000000000004a947 */ /* 0x000fea0003800000 */
[----:B------:R-:W-:Y:S01]  /*187e0*/  BPT.TRAP 0x1 ;  /* 0x000000040000795c */ /* 0x000fe20000300000 */
.L_x_169:
[----:B------:R-:W-:Y:S01]  /*187f0*/  LEA R9, R18, UR48, 0x3 ;  /* 0x0000003012097c11 */ /* 0x000fe2000f8e18ff */
[----:B------:R-:W-:Y:S01]  /*18800*/  BSSY B1, `(.L_x_170) ;  /* 0x0000004000017945 */ /* 0x000fe20003800000 */
[----:B------:R-:W-:-:S04]  /*18810*/  SHF.L.U32 R10, R19, 0x1f, RZ ;  /* 0x0000001f130a7819 */ /* 0x000fc800000006ff */
[----:B------:R-:W1:Y:S02]  /*18820*/  SYNCS.PHASECHK.TRANS64.TRYWAIT P3, [R9+URZ+0x60], R10 ;  /* 0x0000600a090075a7 */ /* 0x000e64000806017f */
[----:B-1----:R-:W-:Y:S05]  /*18830*/  @!P3 BRA `(.L_x_171) ;  /* 0x0000007c0004b947 */ /* 0x002fea0003800000 */
.L_x_383:
[----:B------:R-:W-:Y:S05]  /*18840*/  BSYNC B1 ;  /* 0x0000000000017941 */ /* 0x000fea0003800000 */
.L_x_170:
        /* <DEDUP_REMOVED lines=22> */
.L_x_173:
[----:B------:R-:W-:Y:S05]  /*189b0*/  BSYNC B1 ;  /* 0x0000000000017941 */ /* 0x000fea0003800000 */
.L_x_172:
        /* <DEDUP_REMOVED lines=8> */
.L_x_174:
        /* <DEDUP_REMOVED lines=15> */
.L_x_168:
[----:B------:R-:W-:Y:S05]  /*18b30*/  BSYNC B0 ;  /* 0x0000000000007941 */ /* 0x000fea0003800000 */
.L_x_167:
        /* <DEDUP_REMOVED lines=82> */
.L_x_175:
        /* <DEDUP_REMOVED lines=27> */
.L_x_177:
[----:B------:R-:W-:Y:S05]  /*19210*/  BSYNC B0 ;  /* 0x0000000000007941 */ /* 0x000fea0003800000 */
.L_x_176:
[----:B------:R-:W-:Y:S04]  /*19220*/  BSSY B0, `(.L_x_178) ;  /* 0x000003a000007945 */ /* 0x000fe80003800000 */
[----:B------:R-:W-:Y:S05]  /*19230*/  @P0 BRA `(.L_x_179) ;  /* 0x0000000000e00947 */ /* 0x000fea0003800000 */
[----:B------:R-:W-:-:S04]  /*19240*/  MOV R9, UR44 ;  /* 0x0000002c00097c02 */ /* 0x000fc80008000f00 */
[----:B------:R-:W-:-:S13]  /*19250*/  ISETP.NE.AND P2, PT, R9, 0x3, PT ;  /* 0x000000030900780c */ /* 0x000fda0003f45270 */
[----:B------:R-:W-:Y:S05]  /*19260*/  @!P2 BRA `(.L_x_180) ;  /* 0x000000000004a947 */ /* 0x000fea0003800000 */
[----:B------:R-:W-:Y:S01]  /*19270*/  BPT.TRAP 0x1 ;  /* 0x000000040000795c */ /* 0x000fe20000300000 */
.L_x_180:
[----:B------:R-:W-:Y:S01]  /*19280*/  LEA R9, R18, UR48, 0x3 ;  /* 0x0000003012097c11 */ /* 0x000fe2000f8e18ff */
[----:B------:R-:W-:Y:S01]  /*19290*/  BSSY B1, `(.L_x_181) ;  /* 0x0000004000017945 */ /* 0x000fe20003800000 */
[----:B------:R-:W-:-:S04]  /*192a0*/  SHF.L.U32 R10, R19, 0x1f, RZ ;  /* 0x0000001f130a7819 */ /* 0x000fc800000006ff */
[----:B------:R-:W1:Y:S02]  /*192b0*/  SYNCS.PHASECHK.TRANS64.TRYWAIT P3, [R9+URZ+0x60], R10 ;  /* 0x0000600a090075a7 */ /* 0x000e64000806017f */
[----:B-1----:R-:W-:Y:S05]  /*192c0*/  @!P3 BRA `(.L_x_182) ;  /* 0x000000700074b947 */ /* 0x002fea0003800000 */
.L_x_384:
[----:B------:R-:W-:Y:S05]  /*192d0*/  BSYNC B1 ;  /* 0x0000000000017941 */ /* 0x000fea0003800000 */
.L_x_181:
        /* <DEDUP_REMOVED lines=22> */
.L_x_184:
[----:B------:R-:W-:Y:S05]  /*19440*/  BSYNC B1 ;  /* 0x0000000000017941 */ /* 0x000fea0003800000 */
.L_x_183:
        /* <DEDUP_REMOVED lines=8> */
.L_x_185:
        /* <DEDUP_REMOVED lines=15> */
.L_x_179:
[----:B------:R-:W-:Y:S05]  /*195c0*/  BSYNC B0 ;  /* 0x0000000000007941 */ /* 0x000fea0003800000 */
.L_x_178:
        /* <DEDUP_REMOVED lines=82> */
.L_x_186:
        /* <DEDUP_REMOVED lines=27> */
.L_x_188:
[----:B------:R-:W-:Y:S05]  /*19ca0*/  BSYNC B0 ;  /* 0x0000000000007941 */ /* 0x000fea0003800000 */
.L_x_187:
[----:B------:R-:W-:Y:S04]  /*19cb0*/  BSSY B0, `(.L_x_189) ;  /* 0x000003a000007945 */ /* 0x000fe80003800000 */
[----:B------:R-:W-:Y:S05]  /*19cc0*/  @P0 BRA `(.L_x_190) ;  /* 0x0000000000e00947 */ /* 0x000fea0003800000 */
[----:B------:R-:W-:-:S04]  /*19cd0*/  MOV R9, UR44 ;  /* 0x0000002c00097c02 */ /* 0x000fc80008000f00 */
[----:B------:R-:W-:-:S13]  /*19ce0*/  ISETP.NE.AND P2, PT, R9, 0x3, PT ;  /* 0x000000030900780c */ /* 0x000fda0003f45270 */
[----:B------:R-:W-:Y:S05]  /*19cf0*/  @!P2 BRA `(.L_x_191) ;  /* 0x000000000004a947 */ /* 0x000fea0003800000 */
[----:B------:R-:W-:Y:S01]  /*19d00*/  BPT.TRAP 0x1 ;  /* 0x000000040000795c */ /* 0x000fe20000300000 */
.L_x_191:
[----:B------:R-:W-:Y:S01]  /*19d10*/  LEA R9, R18, UR48, 0x3 ;  /* 0x0000003012097c11 */ /* 0x000fe2000f8e18ff */
[----:B------:R-:W-:Y:S01]  /*19d20*/  BSSY B1, `(.L_x_192) ;  /* 0x0000004000017945 */ /* 0x000fe20003800000 */
[----:B------:R-:W-:-:S04]  /*19d30*/  SHF.L.U32 R10, R19, 0x1f, RZ ;  /* 0x0000001f130a7819 */ /* 0x000fc800000006ff */
[----:B------:R-:W1:Y:S02]  /*19d40*/  SYNCS.PHASECHK.TRANS64.TRYWAIT P3, [R9+URZ+0x60], R10 ;  /* 0x0000600a090075a7 */ /* 0x000e64000806017f */
[----:B-1----:R-:W-:Y:S05]  /*19d50*/  @!P3 BRA `(.L_x_193) ;  /* 0x0000006400e4b947 */ /* 0x002fea0003800000 */
.L_x_385:
[----:B------:R-:W-:Y:S05]  /*19d60*/  BSYNC B1 ;  /* 0x0000000000017941 */ /* 0x000fea0003800000 */
.L_x_192:
        /* <DEDUP_REMOVED lines=22> */
.L_x_195:
[----:B------:R-:W-:Y:S05]  /*19ed0*/  BSYNC B1 ;  /* 0x0000000000017941 */ /* 0x000fea0003800000 */
.L_x_194:
        /* <DEDUP_REMOVED lines=8> */
.L_x_196:
        /* <DEDUP_REMOVED lines=15> */
.L_x_190:
[----:B------:R-:W-:Y:S05]  /*1a050*/  BSYNC B0 ;  /* 0x0000000000007941 */ /* 0x000fea0003800000 */
.L_x_189:
        /* <DEDUP_REMOVED lines=82> */
.L_x_197:
        /* <DEDUP_REMOVED lines=27> */
.L_x_199:
[----:B------:R-:W-:Y:S05]  /*1a730*/  BSYNC B0 ;  /* 0x0000000000007941 */ /* 0x000fea0003800000 */
.L_x_198:
[----:B------:R-:W-:Y:S04]  /*1a740*/  BSSY B0, `(.L_x_200) ;  /* 0x000003a000007945 */ /* 0x000fe80003800000 */
[----:B------:R-:W-:Y:S05]  /*1a750*/  @P0 BRA `(.L_x_201) ;  /* 0x0000000000e00947 */ /* 0x000fea0003800000 */
[----:B------:R-:W-:-:S04]  /*1a760*/  MOV R9, UR44 ;  /* 0x0000002c00097c02 */ /* 0x000fc80008000f00 */
[----:B------:R-:W-:-:S13]  /*1a770*/  ISETP.NE.AND P2, PT, R9, 0x3, PT ;  /* 0x000000030900780c */ /* 0x000fda0003f45270 */
[----:B------:R-:W-:Y:S05]  /*1a780*/  @!P2 BRA `(.L_x_202) ;  /* 0x000000000004a947 */ /* 0x000fea0003800000 */
[----:B------:R-:W-:Y:S01]  /*1a790*/  BPT.TRAP 0x1 ;  /* 0x000000040000795c */ /* 0x000fe20000300000 */
.L_x_202:
[----:B------:R-:W-:Y:S01]  /*1a7a0*/  LEA R9, R18, UR48, 0x3 ;  /* 0x0000003012097c11 */ /* 0x000fe2000f8e18ff */
[----:B------:R-:W-:Y:S01]  /*1a7b0*/  BSSY B1, `(.L_x_203) ;  /* 0x0000004000017945 */ /* 0x000fe20003800000 */
[----:B------:R-:W-:-:S04]  /*1a7c0*/  SHF.L.U32 R10, R19, 0x1f, RZ ;  /* 0x0000001f130a7819 */ /* 0x000fc800000006ff */
[----:B------:R-:W1:Y:S02]  /*1a7d0*/  SYNCS.PHASECHK.TRANS64.TRYWAIT P3, [R9+URZ+0x60], R10 ;  /* 0x0000600a090075a7 */ /* 0x000e64000806017f */
[----:B-1----:R-:W-:Y:S05]  /*1a7e0*/  @!P3 BRA `(.L_x_204) ;  /* 0x0000005c0054b947 */ /* 0x002fea0003800000 */
.L_x_386:
[----:B------:R-:W-:Y:S05]  /*1a7f0*/  BSYNC B1 ;  /* 0x0000000000017941 */ /* 0x000fea0003800000 */
.L_x_203:
        /* <DEDUP_REMOVED lines=22> */
.L_x_206:
[----:B------:R-:W-:Y:S05]  /*1a960*/  BSYNC B1 ;  /* 0x0000000000017941 */ /* 0x000fea0003800000 */
.L_x_205:
        /* <DEDUP_REMOVED lines=8> */
.L_x_207:
        /* <DEDUP_REMOVED lines=15> */
.L_x_201:
[----:B------:R-:W-:Y:S05]  /*1aae0*/  BSYNC B0 ;  /* 0x0000000000007941 */ /* 0x000fea0003800000 */
.L_x_200:
        /* <DEDUP_REMOVED lines=82> */
.L_x_208:
        /* <DEDUP_REMOVED lines=27> */
.L_x_210:
[----:B------:R-:W-:Y:S05]  /*1b1c0*/  BSYNC B0 ;  /* 0x0000000000007941 */ /* 0x000fea0003800000 */
.L_x_209:
[----:B------:R-:W-:Y:S04]  /*1b1d0*/  BSSY B0, `(.L_x_211) ;  /* 0x0000035000007945 */ /* 0x000fe80003800000 */
[----:B------:R-:W-:Y:S05]  /*1b1e0*/  @P0 BRA `(.L_x_212) ;  /* 0x0000000000cc0947 */ /* 0x000fea0003800000 */
[----:B------:R-:W-:-:S04]  /*1b1f0*/  MOV R9, UR44 ;  /* 0x0000002c00097c02 */ /* 0x000fc80008000f00 */
[----:B------:R-:W-:-:S13]  /*1b200*/  ISETP.NE.AND P2, PT, R9, 0x3, PT ;  /* 0x000000030900780c */ /* 0x000fda0003f45270 */
[----:B------:R-:W-:Y:S05]  /*1b210*/  @!P2 BRA `(.L_x_213) ;  /* 0x000000000004a947 */ /* 0x000fea0003800000 */
[----:B------:R-:W-:Y:S01]  /*1b220*/  BPT.TRAP 0x1 ;  /* 0x000000040000795c */ /* 0x000fe20000300000 */
.L_x_213:
[----:B------:R-:W-:Y:S01]  /*1b230*/  SHF.L.U32 R9, R19, 0x1f, RZ ;  /* 0x0000001f13097819 */ /* 0x000fe200000006ff */
[----:B------:R-:W-:Y:S01]  /*1b240*/  BSSY B1, `(.L_x_214) ;  /* 0x0000004000017945 */ /* 0x000fe20003800000 */
[----:B------:R-:W-:-:S04]  /*1b250*/  LEA R10, R18, UR48, 0x3 ;  /* 0x00000030120a7c11 */ /* 0x000fc8000f8e18ff */
[----:B------:R-:W1:Y:S02]  /*1b260*/  SYNCS.PHASECHK.TRANS64.TRYWAIT P0, [R10+URZ+0x60], R9 ;  /* 0x000060090a0075a7 */ /* 0x000e64000800017f */
[----:B-1----:R-:W-:Y:S05]  /*1b270*/  @!P0 BRA `(.L_x_215) ;  /* 0x0000005000c48947 */ /* 0x002fea0003800000 */
.L_x_387:
[----:B------:R-:W-:Y:S05]  /*1b280*/  BSYNC B1 ;  /* 0x0000000000017941 */ /* 0x000fea0003800000 */
.L_x_214:
[----:B------:R-:W-:Y:S04]  /*1b290*/  BSSY B1, `(.L_x_216) ;  /* 0x0000016000017945 */ /* 0x000fe80003800000 */
[----:B------:R-:W-:Y:S05]  /*1b2a0*/  @P4 BRA `(.L_x_217) ;  /* 0x0000000000504947 */ /* 0x000fea0003800000 */
[----:B------:R-:W2:Y:S01]  /*1b2b0*/  S2R R11, SR_TID.X ;  /* 0x00000000000b7919 */ /* 0x000ea20000002100 */
[----:B------:R-:W-:-:S04]  /*1b2c0*/  LEA R0, R18, R17, 0xc ;  /* 0x0000001112007211 */ /* 0x000fc800078e60ff */
[----:B------:R-:W-:Y:S01]  /*1b2d0*/  IADD3 R3, R0, UR48, RZ ;  /* 0x0000003000037c10 */ /* 0x000fe2000fffe0ff */
[----:B------:R-:W-:Y:S04]  /*1b2e0*/  LDS.U16 R4, [R0+UR48+0x100] ;  /* 0x0001003000047984 */ /* 0x000fe80008000400 */
[----:B------:R-:W-:Y:S04]  /*1b2f0*/  LDS.U16 R5, [R0+UR48+0x208] ;  /* 0x0002083000057984 */ /* 0x000fe80008000400 */
[----:B-1----:R-:W-:Y:S01]  /*1b300*/  LDS.U16 R10, [R0+UR48+0x108] ;  /* 0x00010830000a7984 */ /* 0x002fe20008000400 */
[----:B--2---:R-:W-:-:S04]  /*1b310*/  SHF.R.U32.HI R11, RZ, 0x4, R11 ;  /* 0x00000004ff0b7819 */ /* 0x004fc8000001160b */
[----:B------:R-:W-:Y:S02]  /*1b320*/  LOP3.LUT P0, RZ, R11, 0x1, RZ, 0xc0, !PT ;  /* 0x000000010bff7812 */ /* 0x000fe4000780c0ff */
[----:B------:R-:W-:-:S04]  /*1b330*/  MOV R11, 0x8 ;  /* 0x00000008000b7802 */ /* 0x000fc80000000f00 */
[----:B------:R-:W-:-:S04]  /*1b340*/  SEL R11, R11, 0xfffffff8, !P0 ;  /* 0xfffffff80b0b7807 */ /* 0x000fc80004000000 */
[----:B------:R-:W-:Y:S02]  /*1b350*/  LEA R13, R11, R3, 0x1 ;  /* 0x000000030b0d7211 */ /* 0x000fe400078e08ff */
[----:B------:R-:W1:Y:S04]  /*1b360*/  LDS.U16 R3, [R0+UR48+0x200] ;  /* 0x0002003000037984 */ /* 0x000e680008000400 */
[----:B------:R-:W-:Y:S04]  /*1b370*/  LDS.U16 R9, [R13+0x200] ;  /* 0x000200000d097984 */ /* 0x000fe80000000400 */
[----:B------:R-:W2:Y:S04]  /*1b380*/  LDS.U16 R12, [R13+0x100] ;  /* 0x000100000d0c7984 */ /* 0x000ea80000000400 */
[----:B------:R-:W-:Y:S04]  /*1b390*/  LDS.U16 R11, [R13+0x208] ;  /* 0x000208000d0b7984 */ /* 0x000fe80000000400 */
[----:B------:R-:W3:Y:S01]  /*1b3a0*/  LDS.U16 R14, [R13+0x108] ;  /* 0x000108000d0e7984 */ /* 0x000ee20000000400 */
[----:B-1----:R-:W-:-:S02]  /*1b3b0*/  PRMT R0, R4, 0x5410, R3 ;  /* 0x0000541004007816 */ /* 0x002fc40000000003 */
[----:B------:R-:W-:Y:S02]  /*1b3c0*/  PRMT R3, R10, 0x5410, R5 ;  /* 0x000054100a037816 */ /* 0x000fe40000000005 */
[----:B--2---:R-:W-:Y:S02]  /*1b3d0*/  PRMT R4, R12, 0x5410, R9 ;  /* 0x000054100c047816 */ /* 0x004fe40000000009 */
[----:B---3--:R-:W-:-:S07]  /*1b3e0*/  PRMT R5, R14, 0x5410, R11 ;  /* 0x000054100e057816 */ /* 0x008fce000000000b */
.L_x_217:
[----:B------:R-:W-:Y:S05]  /*1b3f0*/  BSYNC B1 ;  /* 0x0000000000017941 */ /* 0x000fea0003800000 */
.L_x_216:
        /* <DEDUP_REMOVED lines=8> */
.L_x_218:
[----:B-1----:R-:W1:Y:S01]  /*1b480*/  S2R R10, SR_CgaCtaId ;  /* 0x00000000000a7919 */ /* 0x002e620000008800 */
[C---:B------:R-:W-:Y:S02]  /*1b490*/  LEA R9, R7.reuse, UR48, 0x3 ;  /* 0x0000003007097c11 */ /* 0x040fe4000f8e18ff */
[----:B------:R-:W-:Y:S02]  /*1b4a0*/  IADD3 R7, R7, 0x1, RZ ;  /* 0x0000000107077810 */ /* 0x000fe40007ffe0ff */
[----:B------:R-:W-:Y:S02]  /*1b4b0*/  IADD3 R9, R9, 0x80, RZ ;  /* 0x0000008009097810 */ /* 0x000fe40007ffe0ff */
[----:B------:R-:W-:-:S04]  /*1b4c0*/  ISETP.NE.AND P0, PT, R7, 0x4, PT ;  /* 0x000000040700780c */ /* 0x000fc80003f05270 */
[----:B------:R-:W-:Y:S02]  /*1b4d0*/  SEL R7, R7, RZ, P0 ;  /* 0x000000ff07077207 */ /* 0x000fe40000000000 */
[----:B-1----:R-:W-:-:S04]  /*1b4e0*/  PRMT R9, R10, 0x654, R9 ;  /* 0x000006540a097816 */ /* 0x002fc80000000009 */
[----:B--2---:R1:W-:Y:S02]  /*1b4f0*/  SYNCS.ARRIVE.TRANS64.RED.A1T0 RZ, [R9+URZ], RZ ;  /* 0x000000ff09ff79a7 */ /* 0x0043e4000810043f */
[----:B-1----:R-:W-:-:S04]  /*1b500*/  SEL R9, RZ, 0x1, P0 ;  /* 0x00000001ff097807 */ /* 0x002fc80000000000 */
[----:B------:R-:W-:-:S07]  /*1b510*/  LOP3.LUT R8, R8, R9, RZ, 0x3c, !PT ;  /* 0x0000000908087212 */ /* 0x000fce00078e3cff */
.L_x_212:
[----:B------:R-:W-:Y:S05]  /*1b520*/  BSYNC B0 ;  /* 0x0000000000007941 */ /* 0x000fea0003800000 */
.L_x_211:
[----:B------:R-:W2:Y:S04]  /*1b530*/  LDL.LU R13, [R1+0x460] ;  /* 0x00046000010d7983 */ /* 0x000ea80000300800 */
[----:B------:R-:W3:Y:S04]  /*1b540*/  LDL.LU R12, [R1+0x464] ;  /* 0x00046400010c7983 */ /* 0x000ee80000300800 */
[----:B------:R-:W4:Y:S04]  /*1b550*/  LDL.LU R14, [R1+0x468] ;  /* 0x00046800010e7983 */ /* 0x000f280000300800 */
[----:B------:R-:W5:Y:S04]  /*1b560*/  LDL.LU R19, [R1+0x46c] ;  /* 0x00046c0001137983 */ /* 0x000f680000300800 */
[----:B------:R-:W4:Y:S04]  /*1b570*/  LDL.LU R24, [R1+0x470] ;  /* 0x0004700001187983 */ /* 0x000f280000300800 */
[----:B------:R-:W5:Y:S01]  /*1b580*/  LDL.LU R18, [R1+0x474] ;  /* 0x0004740001127983 */ /* 0x000f620000300800 */
[----:B------:R-:W-:-:S03]  /*1b590*/  F2FP.F16.E4M3.UNPACK_B R9, R0 ;  /* 0x00000000ff09723e */ /* 0x000fc600020006ff */
[----:B------:R-:W5:Y:S04]  /*1b5a0*/  LDL.LU R21, [R1+0x478] ;  /* 0x0004780001157983 */ /* 0x000f680000300800 */
[----:B------:R-:W5:Y:S01]  /*1b5b0*/  LDL.LU R29, [R1+0x47c] ;  /* 0x00047c00011d7983 */ /* 0x000f620000300800 */
[--C-:B------:R-:W-:Y:S01]  /*1b5c0*/  HADD2.F32 R11, -RZ, R9.reuse.H0_H0 ;  /* 0x20000009ff0b7230 */ /* 0x100fe20000004100 */
[----:B------:R-:W-:Y:S01]  /*1b5d0*/  F2FP.F16.E4M3.UNPACK_B R0, R0.H1 ;  /* 0x00000000ff00723e */ /* 0x000fe200030006ff */
[----:B------:R-:W-:Y:S01]  /*1b5e0*/  HADD2.F32 R9, -RZ, R9.H1_H1 ;  /* 0x30000009ff097230 */ /* 0x000fe20000004100 */
[----:B------:R-:W5:Y:S04]  /*1b5f0*/  LDL.LU R20, [R1+0x480] ;  /* 0x0004800001147983 */ /* 0x000f680000300800 */
[----:B------:R-:W5:Y:S04]  /*1b600*/  LDL.LU R23, [R1+0x484] ;  /* 0x0004840001177983 */ /* 0x000f680000300800 */
[----:B------:R-:W5:Y:S04]  /*1b610*/  LDL.LU R25, [R1+0x488] ;  /* 0x0004880001197983 */ /* 0x000f680000300800 */
[----:B------:R-:W5:Y:S04]  /*1b620*/  LDL.LU R22, [R1+0x48c] ;  /* 0x00048c0001167983 */ /* 0x000f680000300800 */
[----:B------:R-:W5:Y:S04]  /*1b630*/  LDL.LU R27, [R1+0x490] ;  /* 0x00049000011b7983 */ /* 0x000f680000300800 */
[----:B------:R-:W5:Y:S04]  /*1b640*/  LDL.LU R28, [R1+0x494] ;  /* 0x00049400011c7983 */ /* 0x000f680000300800 */
[----:B------:R-:W5:Y:S01]  /*1b650*/  LDL.LU R26, [R1+0x498] ;  /* 0x00049800011a7983 */ /* 0x000f620000300800 */
[C---:B--2---:R-:W-:Y:S01]  /*1b660*/  FMUL R15, R16.reuse, R13 ;  /* 0x0000000d100f7220 */ /* 0x044fe20000400000 */
[----:B---3--:R-:W-:Y:S01]  /*1b670*/  FMUL R12, R16, R12 ;  /* 0x0000000c100c7220 */ /* 0x008fe20000400000 */
[----:B------:R-:W-:-:S03]  /*1b680*/  HADD2.F32 R13, -RZ, R0.H0_H0 ;  /* 0x20000000ff0d7230 */ /* 0x000fc60000004100 */
[----:B------:R-:W-:Y:S01]  /*1b690*/  FFMA R12, R2, R9, R12 ;  /* 0x00000009020c7223 */ /* 0x000fe2000000000c */
[----:B------:R-:W-:Y:S02]  /*1b6a0*/  HADD2.F32 R9, -RZ, R0.H1_H1 ;  /* 0x30000000ff097230 */ /* 0x000fe40000004100 */
[C---:B----4-:R-:W-:Y:S02]  /*1b6b0*/  FMUL R0, R16.reuse, R24 ;  /* 0x0000001810007220 */ /* 0x050fe40000400000 */
[----:B------:R-:W2:Y:S01]  /*1b6c0*/  LDL.LU R24, [R1+0x49c] ;  /* 0x00049c0001187983 */ /* 0x000ea20000300800 */
[----:B------:R-:W-:Y:S01]  /*1b6d0*/  F2FP.F16.E4M3.UNPACK_B R10, R3 ;  /* 0x00000003ff0a723e */ /* 0x000fe200020006ff */
[----:B------:R-:W-:Y:S01]  /*1b6e0*/  FMUL R14, R16, R14 ;  /* 0x0000000e100e7220 */ /* 0x000fe20000400000 */
[----:B------:R-:W-:-:S03]  /*1b6f0*/  FFMA R15, R2, R11, R15 ;  /* 0x0000000b020f7223 */ /* 0x000fc6000000000f */
[--C-:B------:R-:W-:Y:S02]  /*1b700*/  HADD2.F32 R11, -RZ, R10.reuse.H0_H0 ;  /* 0x2000000aff0b7230 */ /* 0x100fe40000004100 */
[----:B------:R-:W-:Y:S01]  /*1b710*/  FFMA R14, R2, R13, R14 ;  /* 0x0000000d020e7223 */ /* 0x000fe2000000000e */
[----:B------:R-:W-:Y:S02]  /*1b720*/  HADD2.F32 R13, -RZ, R10.H1_H1 ;  /* 0x3000000aff0d7230 */ /* 0x000fe40000004100 */
[----:B-----5:R-:W-:Y:S01]  /*1b730*/  FMUL R19, R16, R19 ;  /* 0x0000001310137220 */ /* 0x020fe20000400000 */
[----:B------:R-:W-:Y:S01]  /*1b740*/  F2FP.F16.E4M3.UNPACK_B R3, R3.H1 ;  /* 0x00000003ff03723e */ /* 0x000fe200030006ff */
[----:B------:R-:W-:Y:S01]  /*1b750*/  FFMA R10, R2, R11, R0 ;  /* 0x0000000b020a7223 */ /* 0x000fe20000000000 */
[----:B------:R-:W-:Y:S01]  /*1b760*/  FMUL R18, R16, R18 ;  /* 0x0000001210127220 */ /* 0x000fe20000400000 */
[----:B------:R-:W-:Y:S01]  /*1b770*/  F2FP.F16.E4M3.UNPACK_B R0, R4 ;  /* 0x00000004ff00723e */ /* 0x000fe200020006ff */
[----:B------:R-:W-:Y:S01]  /*1b780*/  FFMA R19, R2, R9, R19 ;  /* 0x0000000902137223 */ /* 0x000fe20000000013 */
[----:B------:R-:W-:-:S02]  /*1b790*/  HADD2.F32 R9, -RZ, R3.H0_H0 ;  /* 0x20000003ff097230 */ /* 0x000fc40000004100 */
[----:B------:R-:W-:Y:S01]  /*1b7a0*/  FFMA R13, R2, R13, R18 ;  /* 0x0000000d020d7223 */ /* 0x000fe20000000012 */
[----:B------:R-:W-:Y:S02]  /*1b7b0*/  HADD2.F32 R3, -RZ, R3.H1_H1 ;  /* 0x30000003ff037230 */ /* 0x000fe40000004100 */
[C---:B------:R-:W-:Y:S01]  /*1b7c0*/  FMUL R18, R16.reuse, R29 ;  /* 0x0000001d10127220 */ /* 0x040fe20000400000 */
[--C-:B------:R-:W-:Y:S02]  /*1b7d0*/  HADD2.F32 R11, -RZ, R0.reuse.H0_H0 ;  /* 0x20000000ff0b7230 */ /* 0x100fe40000004100 */
[C---:B------:R-:W-:Y:S01]  /*1b7e0*/  FMUL R20, R16.reuse, R20 ;  /* 0x0000001410147220 */ /* 0x040fe20000400000 */
[----:B------:R-:W-:Y:S01]  /*1b7f0*/  F2FP.F16.E4M3.UNPACK_B R4, R4.H1 ;  /* 0x00000004ff04723e */ /* 0x000fe200030006ff */
[----:B------:R-:W-:Y:S01]  /*1b800*/  FMUL R21, R16, R21 ;  /* 0x0000001510157220 */ /* 0x000fe20000400000 */
[C---:B------:R-:W-:Y:S01]  /*1b810*/  FFMA R18, R2.reuse, R3, R18 ;  /* 0x0000000302127223 */ /* 0x040fe20000000012 */
[----:B------:R-:W-:Y:S01]  /*1b820*/  FFMA R20, R2, R11, R20 ;  /* 0x0000000b02147223 */ /* 0x000fe20000000014 */
[----:B------:R-:W-:-:S02]  /*1b830*/  HADD2.F32 R3, -RZ, R0.H1_H1 ;  /* 0x30000000ff037230 */ /* 0x000fc40000004100 */
[----:B------:R-:W-:Y:S01]  /*1b840*/  FFMA R21, R2, R9, R21 ;  /* 0x0000000902157223 */ /* 0x000fe20000000015 */
[--C-:B------:R-:W-:Y:S01]  /*1b850*/  HADD2.F32 R11, -RZ, R4.reuse.H1_H1 ;  /* 0x30000004ff0b7230 */ /* 0x100fe20000004100 */
[-C--:B------:R-:W-:Y:S01]  /*1b860*/  F2FP.F16.E4M3.UNPACK_B R0, R5.reuse ;  /* 0x00000005ff00723e */ /* 0x080fe200020006ff */
[----:B------:R-:W-:Y:S02]  /*1b870*/  HADD2.F32 R9, -RZ, R4.H0_H0 ;  /* 0x20000004ff097230 */ /* 0x000fe40000004100 */
[C---:B------:R-:W-:Y:S01]  /*1b880*/  FMUL R22, R16.reuse, R22 ;  /* 0x0000001610167220 */ /* 0x040fe20000400000 */
[----:B------:R-:W-:Y:S01]  /*1b890*/  F2FP.F16.E4M3.UNPACK_B R5, R5.H1 ;  /* 0x00000005ff05723e */ /* 0x000fe200030006ff */
[C---:B------:R-:W-:Y:S01]  /*1b8a0*/  FMUL R23, R16.reuse, R23 ;  /* 0x0000001710177220 */ /* 0x040fe20000400000 */
[----:B------:R-:W-:Y:S01]  /*1b8b0*/  FMUL R4, R16, R25 ;  /* 0x0000001910047220 */ /* 0x000fe20000400000 */
[C---:B------:R-:W-:Y:S02]  /*1b8c0*/  FFMA R25, R2.reuse, R11, R22 ;  /* 0x0000000b02197223 */ /* 0x040fe40000000016 */
[C---:B------:R-:W-:Y:S01]  /*1b8d0*/  FFMA R23, R2.reuse, R3, R23 ;  /* 0x0000000302177223 */ /* 0x040fe20000000017 */
[----:B------:R-:W-:Y:S01]  /*1b8e0*/  FFMA R4, R2, R9, R4 ;  /* 0x0000000902047223 */ /* 0x000fe20000000004 */
[----:B------:R-:W-:-:S02]  /*1b8f0*/  HADD2.F32 R11, -RZ, R5.H0_H0 ;  /* 0x20000005ff0b7230 */ /* 0x000fc40000004100 */
[C---:B------:R-:W-:Y:S01]  /*1b900*/  FMUL R27, R16.reuse, R27 ;  /* 0x0000001b101b7220 */ /* 0x040fe20000400000 */
[--C-:B------:R-:W-:Y:S02]  /*1b910*/  HADD2.F32 R3, -RZ, R0.reuse.H0_H0 ;  /* 0x20000000ff037230 */ /* 0x100fe40000004100 */
[C---:B------:R-:W-:Y:S01]  /*1b920*/  FMUL R22, R16.reuse, R26 ;  /* 0x0000001a10167220 */ /* 0x040fe20000400000 */
[----:B------:R-:W-:Y:S02]  /*1b930*/  HADD2.F32 R9, -RZ, R0.H1_H1 ;  /* 0x30000000ff097230 */ /* 0x000fe40000004100 */
[----:B------:R-:W-:Y:S01]  /*1b940*/  FMUL R0, R16, R28 ;  /* 0x0000001c10007220 */ /* 0x000fe20000400000 */
[----:B------:R-:W-:Y:S02]  /*1b950*/  HADD2.F32 R5, -RZ, R5.H1_H1 ;  /* 0x30000005ff057230 */ /* 0x000fe40000004100 */
        /* <DEDUP_REMOVED lines=9> */
[----:B------:R-:W-:Y:S01]  /*1b9f0*/  F2FP.SATFINITE.RELU.E4M3.F32.PACK_AB_MERGE_C R3, R0, R3, RZ ;  /* 0x000000030003723e */ /* 0x000fe200048078ff */
[----:B--2---:R-:W-:-:S04]  /*1ba00*/  FMUL R24, R16, R24 ;  /* 0x0000001810187220 */ /* 0x004fc80000400000 */
[----:B------:R-:W-:-:S05]  /*1ba10*/  FFMA R24, R2, R5, R24 ;  /* 0x0000000502187223 */ /* 0x000fca0000000018 */
[----:B------:R-:W-:Y:S01]  /*1ba20*/  F2FP.SATFINITE.RELU.E4M3.F32.PACK_AB_MERGE_C R11, R24, R11, RZ ;  /* 0x0000000b180b723e */ /* 0x000fe200048078ff */
[----:B------:R-:W-:Y:S06]  /*1ba30*/  @P1 BRA `(.L_x_219) ;  /* 0x0000000000041947 */ /* 0x000fec0003800000 */
[----:B------:R-:W-:-:S04]  /*1ba40*/  DEPBAR.LE SB0, 0x1 ;  /* 0x000080400000791a */ /* 0x000fc80000000000 */
.L_x_219:
[----:B------:R-:W2:Y:S01]  /*1ba50*/  LDL.LU R26, [R1+0x4a4] ;  /* 0x0004a400011a7983 */ /* 0x000ea20000300800 */
        /* <DEDUP_REMOVED lines=16> */
[----:B---3--:R-:W3:Y:S02]  /*1bb60*/  FENCE.VIEW.ASYNC.S ;  /* 0x00000000000073c6 */ /* 0x008ee40000000000 */
[----:B---3--:R-:W-:Y:S01]  /*1bb70*/  BAR.SYNC.DEFER_BLOCKING 0x1, 0x100 ;  /* 0x0044000000007b1d */ /* 0x008fe20000010000 */
[----:B--2---:R-:W-:-:S05]  /*1bb80*/  IADD3 R26, P0, R26, UR54, RZ ;  /* 0x000000361a1a7c10 */ /* 0x004fca000ff1e0ff */
[----:B------:R1:W-:Y:S01]  /*1bb90*/  STL [R1+0x4a4], R26 ;  /* 0x0004a41a01007387 */ /* 0x0003e20000100800 */
[----:B------:R-:W-:Y:S07]  /*1bba0*/  @P1 BRA `(.L_x_221) ;  /* 0x0000000000201947 */ /* 0x000fee0003800000 */
[----:B------:R-:W-:Y:S02]  /*1bbb0*/  UIADD3 UR8, UP0, UR58, 0x4f0, URZ ;  /* 0x000004f03a087890 */ /* 0x000fe4000ff1e03f */
[----:B------:R-:W-:Y:S02]  /*1bbc0*/  UIADD3 UR6, UR42, 0x80, URZ ;  /* 0x000000802a067890 */ /* 0x000fe4000fffe03f */
[----:B------:R-:W-:Y:S02]  /*1bbd0*/  UIADD3 UR5, UR41, 0xe0, URZ ;  /* 0x000000e029057890 */ /* 0x000fe4000fffe03f */
[----:B------:R-:W-:Y:S02]  /*1bbe0*/  UIADD3 UR4, UR48, 0x5100, URZ ;  /* 0x0000510030047890 */ /* 0x000fe4000fffe03f */
[----:B------:R-:W-:Y:S01]  /*1bbf0*/  UIADD3.X UR9, URZ, UR59, URZ, UP0, !UPT ;  /* 0x0000003b3f097290 */ /* 0x000fe200087fe43f */
[----:B------:R-:W-:-:S08]  /*1bc00*/  UMOV UR7, UR43 ;  /* 0x0000002b00077c82 */ /* 0x000fd00008000000 */
[----:B------:R2:W-:Y:S02]  /*1bc10*/  UTMASTG.3D [UR4], [UR8] ;  /* 0x00000004080073b5 */ /* 0x0005e40008010000 */
[----:B--2---:R0:W-:Y:S02]  /*1bc20*/  UTMACMDFLUSH ;  /* 0x00000000000079b7 */ /* 0x0041e40000000000 */
.L_x_221:
[----:B------:R-:W-:Y:S05]  /*1bc30*/  BSYNC B0 ;  /* 0x0000000000007941 */ /* 0x000fea0003800000 */
.L_x_220:
[----:B------:R-:W2:Y:S01]  /*1bc40*/  LDL.LU R27, [R1+0x4a8] ;  /* 0x0004a800011b7983 */ /* 0x000ea20000300800 */
[----:B------:R-:W-:Y:S01]  /*1bc50*/  ULDC.64 UR4, c[0x0][0x8f8] ;  /* 0x00023e0000047ab9 */ /* 0x000fe20000000a00 */
[----:B------:R-:W-:Y:S01]  /*1bc60*/  UMOV UR41, 0xffffffff ;  /* 0xffffffff00297882 */ /* 0x000fe20000000000 */
[----:B------:R-:W-:Y:S01]  /*1bc70*/  UMOV UR43, 0xffffffff ;  /* 0xffffffff002b7882 */ /* 0x000fe20000000000 */
[----:B------:R-:W-:Y:S02]  /*1bc80*/  PRMT R0, RZ, 0x7610, R0 ;  /* 0x00007610ff007816 */ /* 0x000fe40000000000 */
[----:B-1----:R-:W-:Y:S02]  /*1bc90*/  MOV R3, 0xffffffff ;  /* 0xffffffff00037802 */ /* 0x002fe40000000f00 */
[----:B--2---:R-:W-:Y:S02]  /*1bca0*/  IADD3.X R27, R27, UR38, RZ, P0, !PT ;  /* 0x000000261b1b7c10 */ /* 0x004fe400087fe4ff */
[----:B------:R-:W-:-:S03]  /*1bcb0*/  ISETP.GE.U32.AND P0, PT, R26, UR4, PT ;  /* 0x000000041a007c0c */ /* 0x000fc6000bf06070 */
[----:B------:R1:W-:Y:S01]  /*1bcc0*/  STL [R1+0x4a8], R27 ;  /* 0x0004a81b01007387 */ /* 0x0003e20000100800 */
[----:B------:R-:W-:-:S13]  /*1bcd0*/  ISETP.GE.U32.AND.EX P0, PT, R27, UR5, PT, P0 ;  /* 0x000000051b007c0c */ /* 0x000fda000bf06100 */
[----:B-1----:R-:W-:Y:S05]  /*1bce0*/  @P0 BRA `(.L_x_222) ;  /* 0x0000000400780947 */ /* 0x002fea0003800000 */
[----:B------:R-:W1:Y:S01]  /*1bcf0*/  S2R R22, SR_CTAID.X ;  /* 0x0000000000167919 */ /* 0x000e620000002500 */
[----:B------:R-:W2:Y:S01]  /*1bd00*/  LDC.64 R14, c[0x0][0x8d0] ;  /* 0x00023400ff0e7b82 */ /* 0x000ea20000000a00 */
[----:B------:R-:W-:Y:S01]  /*1bd10*/  ULDC UR4, c[0x0][0x150] ;  /* 0x0000540000047ab9 */ /* 0x000fe20000000800 */
[----:B------:R-:W-:Y:S01]  /*1bd20*/  MOV R12, R26 ;  /* 0x0000001a000c7202 */ /* 0x000fe20000000f00 */
[----:B------:R-:W3:Y:S01]  /*1bd30*/  S2R R24, SR_CTAID.Y ;  /* 0x0000000000187919 */ /* 0x000ee20000002600 */
[----:B------:R-:W-:-:S04]  /*1bd40*/  MOV R13, R27 ;  /* 0x0000001b000d7202 */ /* 0x000fc80000000f00 */
[----:B------:R-:W4:Y:S08]  /*1bd50*/  LDC R25, c[0x0][0x144] ;  /* 0x00005100ff197b82 */ /* 0x000f300000000800 */
[----:B------:R-:W3:Y:S08]  /*1bd60*/  LDC R6, c[0x0][0x8d8] ;  /* 0x00023600ff067b82 */ /* 0x000ef00000000800 */
[----:B------:R-:W3:Y:S01]  /*1bd70*/  LDC.64 R20, c[0x0][0x8c8] ;  /* 0x00023200ff147b82 */ /* 0x000ee20000000a00 */
[----:B--2---:R-:W-:-:S04]  /*1bd80*/  ISETP.NE.U32.AND P0, PT, R14, RZ, PT ;  /* 0x000000ff0e00720c */ /* 0x004fc80003f05070 */
[----:B------:R-:W-:Y:S02]  /*1bd90*/  ISETP.NE.AND.EX P0, PT, R15, RZ, PT, P0 ;  /* 0x000000ff0f00720c */ /* 0x000fe40003f05300 */
[----:B-1----:R-:W-:-:S05]  /*1bda0*/  I2FP.F32.U32 R0, R22 ;  /* 0x0000001600007245 */ /* 0x002fca0000201000 */
[----:B------:R-:W-:-:S04]  /*1bdb0*/  FMUL R0, R0, UR4 ;  /* 0x0000000400007c20 */ /* 0x000fc80008400000 */
[----:B------:R1:W2:Y:S02]  /*1bdc0*/  F2I.U32.TRUNC.NTZ R23, R0 ;  /* 0x0000000000177305 */ /* 0x0002a4000020f000 */
[----:B----4-:R-:W-:Y:S05]  /*1bdd0*/  @!P0 BRA `(.L_x_223) ;  /* 0x0000000000288947 */ /* 0x010fea0003800000 */
[----:B-1----:R-:W1:Y:S02]  /*1bde0*/  LDC R0, c[0x0][0x8dc] ;  /* 0x00023700ff007b82 */ /* 0x002e640000000800 */
        /* <DEDUP_REMOVED lines=9> */
.L_x_223:
[-CC-:B---3--:R-:W-:Y:S01]  /*1be80*/  SHF.R.U64 R30, R12, R6.reuse, R13.reuse ;  /* 0x000000060c1e7219 */ /* 0x188fe2000000120d */
[----:B------:R-:W3:Y:S01]  /*1be90*/  LDC.64 R18, c[0x0][0x8e8] ;  /* 0x00023a00ff127b82 */ /* 0x000ee20000000a00 */
[----:B-1----:R-:W-:Y:S01]  /*1bea0*/  SHF.R.U32.HI R0, RZ, R6, R13 ;  /* 0x00000006ff007219 */ /* 0x002fe2000001160d */
[----:B------:R-:W-:Y:S01]  /*1beb0*/  ULDC UR4, c[0x0][0x154] ;  /* 0x0000550000047ab9 */ /* 0x000fe20000000800 */
[----:B------:R-:W-:Y:S02]  /*1bec0*/  IADD3 R3, P0, RZ, -R30, RZ ;  /* 0x8000001eff037210 */ /* 0x000fe40007f1e0ff */
[----:B------:R-:W-:Y:S02]  /*1bed0*/  MOV R4, R26 ;  /* 0x0000001a00047202 */ /* 0x000fe40000000f00 */
[----:B------:R-:W-:Y:S01]  /*1bee0*/  IADD3.X R5, RZ, ~R0, RZ, P0, !PT ;  /* 0x80000000ff057210 */ /* 0x000fe200007fe4ff */
[----:B------:R-:W1:Y:S01]  /*1bef0*/  LDC R10, c[0x0][0x8c0] ;  /* 0x00023000ff0a7b82 */ /* 0x000e620000000800 */
[----:B--2---:R-:W-:-:S02]  /*1bf00*/  IADD3 R23, -R23, RZ, RZ ;  /* 0x000000ff17177210 */ /* 0x004fc40007ffe1ff */
[----:B------:R-:W-:Y:S01]  /*1bf10*/  MOV R9, 0x1 ;  /* 0x0000000100097802 */ /* 0x000fe20000000f00 */
[-C--:B------:R-:W-:Y:S01]  /*1bf20*/  IMAD R0, R5, R20.reuse, RZ ;  /* 0x0000001405007224 */ /* 0x080fe200078e02ff */
[----:B------:R-:W-:Y:S01]  /*1bf30*/  MOV R5, R27 ;  /* 0x0000001b00057202 */ /* 0x000fe20000000f00 */
[----:B------:R-:W-:Y:S02]  /*1bf40*/  IMAD R26, R25, R23, R22 ;  /* 0x00000017191a7224 */ /* 0x000fe400078e0216 */
[----:B------:R-:W2:Y:S01]  /*1bf50*/  LDC R12, c[0x0][0x8b0] ;  /* 0x00022c00ff0c7b82 */ /* 0x000ea20000000800 */
[----:B------:R-:W-:-:S04]  /*1bf60*/  IMAD.WIDE.U32 R4, R3, R20, R4 ;  /* 0x0000001403047225 */ /* 0x000fc800078e0004 */
[----:B------:R-:W-:Y:S01]  /*1bf70*/  IMAD R3, R3, R21, R0 ;  /* 0x0000001503037224 */ /* 0x000fe200078e0200 */
[----:B------:R-:W-:Y:S02]  /*1bf80*/  I2FP.F32.U32 R0, R24 ;  /* 0x0000001800007245 */ /* 0x000fe40000201000 */
[----:B------:R-:W4:Y:S01]  /*1bf90*/  LDC R28, c[0x0][0x900] ;  /* 0x00024000ff1c7b82 */ /* 0x000f220000000800 */
[----:B---3--:R-:W-:Y:S02]  /*1bfa0*/  ISETP.NE.U32.AND P0, PT, R18, RZ, PT ;  /* 0x000000ff1200720c */ /* 0x008fe40003f05070 */
[----:B------:R-:W-:Y:S01]  /*1bfb0*/  IADD3 R3, R5, R3, RZ ;  /* 0x0000000305037210 */ /* 0x000fe20007ffe0ff */
[----:B------:R-:W-:Y:S01]  /*1bfc0*/  FMUL R0, R0, UR4 ;  /* 0x0000000400007c20 */ /* 0x000fe20008400000 */
[----:B------:R-:W-:Y:S02]  /*1bfd0*/  ISETP.NE.AND.EX P0, PT, R19, RZ, PT, P0 ;  /* 0x000000ff1300720c */ /* 0x000fe40003f05300 */
[----:B------:R-:W-:Y:S01]  /*1bfe0*/  MOV R5, 0xffffffff ;  /* 0xffffffff00057802 */ /* 0x000fe20000000f00 */
[----:B------:R-:W3:Y:S01]  /*1bff0*/  LDC R21, c[0x0][0x148] ;  /* 0x00005200ff157b82 */ /* 0x000ee20000000800 */
[-CC-:B-1----:R-:W-:Y:S01]  /*1c000*/  SHF.R.U64 R14, R4, R10.reuse, R3.reuse ;  /* 0x0000000a040e7219 */ /* 0x182fe20000001203 */
[----:B------:R1:W1:Y:S01]  /*1c010*/  F2I.U32.TRUNC.NTZ R20, R0 ;  /* 0x0000000000147305 */ /* 0x000262000020f000 */
[----:B------:R-:W-:-:S05]  /*1c020*/  SHF.R.U32.HI R3, RZ, R10, R3 ;  /* 0x0000000aff037219 */ /* 0x000fca0000011603 */
[----:B------:R-:W1:Y:S01]  /*1c030*/  LDC R22, c[0x0][0x8a8] ;  /* 0x00022a00ff167b82 */ /* 0x000e620000000800 */
[-CC-:B--2---:R-:W-:Y:S02]  /*1c040*/  SHF.R.U64 R6, R14, R12.reuse, R3.reuse ;  /* 0x0000000c0e067219 */ /* 0x184fe40000001203 */
[----:B------:R-:W-:-:S05]  /*1c050*/  SHF.R.U32.HI R3, RZ, R12, R3 ;  /* 0x0000000cff037219 */ /* 0x000fca0000011603 */
[----:B------:R-:W2:Y:S01]  /*1c060*/  LDC R25, c[0x0][0x8f0] ;  /* 0x00023c00ff197b82 */ /* 0x000ea20000000800 */
[-C--:B----4-:R-:W-:Y:S02]  /*1c070*/  SHF.L.U32 R4, R5, R28.reuse, RZ ;  /* 0x0000001c05047219 */ /* 0x090fe400000006ff */
[-CC-:B------:R-:W-:Y:S02]  /*1c080*/  SHF.R.U64 R15, R6, R28.reuse, R3.reuse ;  /* 0x0000001c060f7219 */ /* 0x180fe40000001203 */
[----:B------:R-:W-:Y:S02]  /*1c090*/  SHF.R.U32.HI R5, RZ, R28, R3 ;  /* 0x0000001cff057219 */ /* 0x000fe40000011603 */
[----:B------:R-:W-:Y:S01]  /*1c0a0*/  LOP3.LUT R23, RZ, R4, RZ, 0x33, !PT ;  /* 0x00000004ff177212 */ /* 0x000fe200078e33ff */
[----:B------:R-:W4:Y:S01]  /*1c0b0*/  LDC R27, c[0x0][0x8e0] ;  /* 0x00023800ff1b7b82 */ /* 0x000f220000000800 */
[----:B------:R-:W-:Y:S02]  /*1c0c0*/  SHF.L.U32 R28, R9, R28, RZ ;  /* 0x0000001c091c7219 */ /* 0x000fe400000006ff */
[----:B------:R-:W-:-:S05]  /*1c0d0*/  MOV R4, R15 ;  /* 0x0000000f00047202 */ /* 0x000fca0000000f00 */
[----:B------:R-:W1:Y:S01]  /*1c0e0*/  LDC R29, c[0x0][0x8b8] ;  /* 0x00022e00ff1d7b82 */ /* 0x000e620000000800 */
[----:B------:R-:W-:Y:S05]  /*1c0f0*/  @!P0 BRA `(.L_x_224) ;  /* 0x0000000000288947 */ /* 0x000fea0003800000 */
        /* <DEDUP_REMOVED lines=10> */
.L_x_224:
[----:B------:R-:W5:Y:S01]  /*1c1a0*/  LDC R3, c[0x0][0x904] ;  /* 0x00024100ff037b82 */ /* 0x000f620000000800 */
[----:B-12---:R-:W-:Y:S02]  /*1c1b0*/  SHF.R.U64 R0, R4, R25, R5 ;  /* 0x0000001904007219 */ /* 0x006fe40000001205 */
[----:B------:R-:W-:Y:S02]  /*1c1c0*/  IADD3 R20, -R20, RZ, RZ ;  /* 0x000000ff14147210 */ /* 0x000fe40007ffe1ff */
[----:B------:R-:W-:Y:S02]  /*1c1d0*/  IADD3 R5, R22, -0x1, RZ ;  /* 0xffffffff16057810 */ /* 0x000fe40007ffe0ff */
[----:B------:R-:W-:Y:S02]  /*1c1e0*/  IADD3 R4, -R0, RZ, RZ ;  /* 0x000000ff00047210 */ /* 0x000fe40007ffe1ff */
[----:B------:R-:W-:Y:S02]  /*1c1f0*/  LOP3.LUT R5, R14, R5, RZ, 0xc0, !PT ;  /* 0x000000050e057212 */ /* 0x000fe400078ec0ff */
[----:B------:R-:W-:-:S02]  /*1c200*/  R2UR UR43, R30 ;  /* 0x000000001e2b72ca */ /* 0x000fc400000e0000 */
[----:B-----5:R-:W-:Y:S02]  /*1c210*/  ISETP.NE.AND P0, PT, R3, 0x1, PT ;  /* 0x000000010300780c */ /* 0x020fe40003f05270 */
[----:B------:R-:W-:-:S05]  /*1c220*/  LOP3.LUT R3, R6, R23, RZ, 0xc0, !PT ;  /* 0x0000001706037212 */ /* 0x000fca00078ec0ff */
[----:B------:R-:W-:Y:S02]  /*1c230*/  IMAD R3, R28, R0, R3 ;  /* 0x000000001c037224 */ /* 0x000fe400078e0203 */
[----:B----4-:R-:W-:-:S04]  /*1c240*/  IMAD R0, R4, R27, R15 ;  /* 0x0000001b04007224 */ /* 0x010fc800078e020f */
[----:B---3--:R-:W-:Y:S02]  /*1c250*/  @P0 IMAD R26, R21, R20, R24 ;  /* 0x00000014151a0224 */ /* 0x008fe400078e0218 */
[----:B------:R-:W-:Y:S02]  /*1c260*/  IMAD R0, R0, R22, R5 ;  /* 0x0000001600007224 */ /* 0x000fe400078e0205 */
[----:B------:R-:W-:-:S05]  /*1c270*/  IMAD R3, R3, R29, R26 ;  /* 0x0000001d03037224 */ /* 0x000fca00078e021a */
[----:B------:R-:W-:Y:S02]  /*1c280*/  SEL R4, R0, R3, !P0 ;  /* 0x0000000300047207 */ /* 0x000fe40004000000 */
[----:B------:R-:W-:Y:S02]  /*1c290*/  SEL R3, R3, R0, !P0 ;  /* 0x0000000003037207 */ /* 0x000fe40004000000 */
[----:B------:R-:W-:Y:S02]  /*1c2a0*/  R2UR UR41, R4 ;  /* 0x00000000042972ca */ /* 0x000fe400000e0000 */
[----:B------:R-:W-:-:S04]  /*1c2b0*/  MOV R4, 0x1 ;  /* 0x0000000100047802 */ /* 0x000fc80000000f00 */
[----:B------:R-:W-:-:S09]  /*1c2c0*/  PRMT R0, R4, 0x7610, R0 ;  /* 0x0000761004007816 */ /* 0x000fd20000000000 */
.L_x_222:
[----:B------:R-:W-:Y:S01]  /*1c2d0*/  LOP3.LUT P0, RZ, R0, 0xff, RZ, 0xc0, !PT ;  /* 0x000000ff00ff7812 */ /* 0x000fe2000780c0ff */
[----:B------:R-:W-:Y:S01]  /*1c2e0*/  UIMAD.WIDE.U32 UR4, UR51, -0x55555555, URZ ;  /* 0xaaaaaaab330478a5 */ /* 0x000fe2000f8e003f */
[----:B------:R-:W-:Y:S02]  /*1c2f0*/  MOV R19, R8 ;  /* 0x0000000800137202 */ /* 0x000fe40000000f00 */
[----:B------:R-:W-:Y:S01]  /*1c300*/  MOV R18, R7 ;  /* 0x0000000700127202 */ /* 0x000fe20000000f00 */
[----:B------:R-:W-:-:S04]  /*1c310*/  USHF.R.U32.HI UR4, URZ, 0x2, UR5 ;  /* 0x000000023f047899 */ /* 0x000fc80008011605 */
[----:B------:R-:W-:-:S04]  /*1c320*/  UIMAD UR51, UR4, -0x6, UR51 ;  /* 0xfffffffa043378a4 */ /* 0x000fc8000f8e0233 */
[----:B------:R-:W-:Y:S08]  /*1c330*/  @P0 BRA `(.L_x_225) ;  /* 0xfffffe5000c40947 */ /* 0x000ff0000383ffff */
[----:B------:R-:W-:-:S04]  /*1c340*/  DEPBAR.LE SB0, 0x0 ;  /* 0x000080000000791a */ /* 0x000fc80000000000 */
[----:B------:R-:W-:Y:S05]  /*1c350*/  EXIT ;  /* 0x000000000000794d */ /* 0x000fea0003800000 */
.L_x_8:
[----:B------:R-:W2:Y:S01]  /*1c360*/  LDL R17, [R1+0x4a4] ;  /* 0x0004a40001117983 */ /* 0x000ea20000100800 */
[----:B------:R-:W-:-:S03]  /*1c370*/  ULDC.64 UR4, c[0x0][0x8f8] ;  /* 0x00023e0000047ab9 */ /* 0x000fc60000000a00 */
[----:B------:R-:W3:Y:S01]  /*1c380*/  LDL R18, [R1+0x4a8] ;  /* 0x0004a80001127983 */ /* 0x000ee20000100800 */
[----:B------:R-:W-:Y:S02]  /*1c390*/  PRMT R6, RZ, 0x7610, R6 ;  /* 0x00007610ff067816 */ /* 0x000fe40000000006 */
[----:B------:R-:W-:Y:S02]  /*1c3a0*/  MOV R2, 0xffffffff ;  /* 0xffffffff00027802 */ /* 0x000fe40000000f00 */
[----:B------:R-:W-:Y:S02]  /*1c3b0*/  MOV R3, 0xffffffff ;  /* 0xffffffff00037802 */ /* 0x000fe40000000f00 */
[----:B------:R-:W-:Y:S02]  /*1c3c0*/  MOV R10, 0xffffffff ;  /* 0xffffffff000a7802 */ /* 0x000fe40000000f00 */
[----:B--2---:R-:W-:-:S04]  /*1c3d0*/  ISETP.GE.U32.AND P0, PT, R17, UR4, PT ;  /* 0x0000000411007c0c */ /* 0x004fc8000bf06070 */
[----:B---3--:R-:W-:-:S13]  /*1c3e0*/  ISETP.GE.U32.AND.EX P0, PT, R18, UR5, PT, P0 ;  /* 0x0000000512007c0c */ /* 0x008fda000bf06100 */
[----:B------:R-:W-:Y:S05]  /*1c3f0*/  @P0 BRA `(.L_x_226) ;  /* 0x0000000400640947 */ /* 0x000fea0003800000 */
        /* <DEDUP_REMOVED lines=18> */
.L_x_227:
[--C-:B------:R-:W-:Y:S01]  /*1c520*/  SHF.R.U64 R10, R8, R12, R9.reuse ;  /* 0x0000000c080a7219 */ /* 0x100fe20000001209 */
[----:B------:R-:W1:Y:S01]  /*1c530*/  LDC R16, c[0x0][0x8c0] ;  /* 0x00023000ff107b82 */ /* 0x000e620000000800 */
[----:B------:R-:W-:Y:S01]  /*1c540*/  I2FP.F32.U32 R6, R4 ;  /* 0x0000000400067245 */ /* 0x000fe20000201000 */
[----:B------:R-:W-:Y:S01]  /*1c550*/  ULDC UR4, c[0x0][0x150] ;  /* 0x0000540000047ab9 */ /* 0x000fe20000000800 */
[----:B------:R-:W-:Y:S02]  /*1c560*/  MOV R3, R18 ;  /* 0x0000001200037202 */ /* 0x000fe40000000f00 */
[----:B------:R-:W-:Y:S01]  /*1c570*/  SHF.R.U32.HI R2, RZ, R12, R9 ;  /* 0x0000000cff027219 */ /* 0x000fe20000011609 */
[----:B------:R-:W-:Y:S01]  /*1c580*/  FMUL R9, R6, UR4 ;  /* 0x0000000406097c20 */ /* 0x000fe20008400000 */
[----:B------:R-:W-:Y:S01]  /*1c590*/  IADD3 R5, P0, RZ, -R10, RZ ;  /* 0x8000000aff057210 */ /* 0x000fe20007f1e0ff */
[----:B------:R-:W2:Y:S01]  /*1c5a0*/  LDC.64 R18, c[0x0][0x8e8] ;  /* 0x00023a00ff127b82 */ /* 0x000ea20000000a00 */
[----:B------:R-:W-:-:S02]  /*1c5b0*/  ULDC UR4, c[0x0][0x154] ;  /* 0x0000550000047ab9 */ /* 0x000fc40000000800 */
[----:B------:R-:W-:Y:S01]  /*1c5c0*/  IADD3.X R7, RZ, ~R2, RZ, P0, !PT ;  /* 0x80000002ff077210 */ /* 0x000fe200007fe4ff */
[----:B------:R-:W3:Y:S01]  /*1c5d0*/  F2I.U32.TRUNC.NTZ R9, R9 ;  /* 0x0000000900097305 */ /* 0x000ee2000020f000 */
[----:B------:R-:W-:-:S03]  /*1c5e0*/  MOV R2, R17 ;  /* 0x0000001100027202 */ /* 0x000fc60000000f00 */
[----:B------:R-:W4:Y:S01]  /*1c5f0*/  LDC R11, c[0x0][0x144] ;  /* 0x00005100ff0b7b82 */ /* 0x000f220000000800 */
[-C--:B------:R-:W-:Y:S02]  /*1c600*/  IMAD R6, R7, R14.reuse, RZ ;  /* 0x0000000e07067224 */ /* 0x080fe400078e02ff */
[----:B------:R-:W-:-:S04]  /*1c610*/  IMAD.WIDE.U32 R2, R5, R14, R2 ;  /* 0x0000000e05027225 */ /* 0x000fc800078e0002 */
[----:B------:R-:W-:Y:S01]  /*1c620*/  IMAD R5, R5, R15, R6 ;  /* 0x0000000f05057224 */ /* 0x000fe200078e0206 */
[----:B------:R-:W5:Y:S01]  /*1c630*/  LDC R12, c[0x0][0x8b0] ;  /* 0x00022c00ff0c7b82 */ /* 0x000f620000000800 */
[----:B------:R-:W-:-:S03]  /*1c640*/  MOV R6, 0xffffffff ;  /* 0xffffffff00067802 */ /* 0x000fc60000000f00 */
[----:B------:R-:W-:Y:S02]  /*1c650*/  IADD3 R3, R3, R5, RZ ;  /* 0x0000000503037210 */ /* 0x000fe40007ffe0ff */
[----:B------:R-:W-:Y:S02]  /*1c660*/  I2FP.F32.U32 R5, R0 ;  /* 0x0000000000057245 */ /* 0x000fe40000201000 */
[----:B------:R-:W5:Y:S01]  /*1c670*/  LDC R7, c[0x0][0x900] ;  /* 0x00024000ff077b82 */ /* 0x000f620000000800 */
[-CC-:B-1----:R-:W-:Y:S02]  /*1c680*/  SHF.R.U64 R8, R2, R16.reuse, R3.reuse ;  /* 0x0000001002087219 */ /* 0x182fe40000001203 */
[----:B---3--:R-:W-:Y:S01]  /*1c690*/  IADD3 R2, -R9, RZ, RZ ;  /* 0x000000ff09027210 */ /* 0x008fe20007ffe1ff */
[----:B------:R-:W-:Y:S01]  /*1c6a0*/  FMUL R5, R5, UR4 ;  /* 0x0000000405057c20 */ /* 0x000fe20008400000 */
[----:B--2---:R-:W-:Y:S02]  /*1c6b0*/  ISETP.NE.U32.AND P0, PT, R18, RZ, PT ;  /* 0x000000ff1200720c */ /* 0x004fe40003f05070 */
[----:B------:R-:W-:Y:S01]  /*1c6c0*/  SHF.R.U32.HI R3, RZ, R16, R3 ;  /* 0x00000010ff037219 */ /* 0x000fe20000011603 */
[----:B------:R-:W1:Y:S01]  /*1c6d0*/  LDC R15, c[0x0][0x148] ;  /* 0x00005200ff0f7b82 */ /* 0x000e620000000800 */
[----:B------:R-:W-:Y:S01]  /*1c6e0*/  ISETP.NE.AND.EX P0, PT, R19, RZ, PT, P0 ;  /* 0x000000ff1300720c */ /* 0x000fe20003f05300 */
[----:B----4-:R-:W-:Y:S01]  /*1c6f0*/  IMAD R17, R11, R2, R4 ;  /* 0x000000020b117224 */ /* 0x010fe200078e0204 */
[----:B------:R-:W-:-:S05]  /*1c700*/  MOV R4, 0x1 ;  /* 0x0000000100047802 */ /* 0x000fca0000000f00 */
[----:B------:R-:W2:Y:S01]  /*1c710*/  LDC R14, c[0x0][0x8a8] ;  /* 0x00022a00ff0e7b82 */ /* 0x000ea20000000800 */
[-CC-:B-----5:R-:W-:Y:S02]  /*1c720*/  SHF.R.U64 R11, R8, R12.reuse, R3.reuse ;  /* 0x0000000c080b7219 */ /* 0x1a0fe40000001203 */
[----:B------:R-:W-:Y:S02]  /*1c730*/  SHF.R.U32.HI R2, RZ, R12, R3 ;  /* 0x0000000cff027219 */ /* 0x000fe40000011603 */
[----:B------:R3:W4:Y:S03]  /*1c740*/  F2I.U32.TRUNC.NTZ R12, R5 ;  /* 0x00000005000c7305 */ /* 0x000726000020f000 */
[----:B------:R-:W1:Y:S01]  /*1c750*/  LDC R20, c[0x0][0x8f0] ;  /* 0x00023c00ff147b82 */ /* 0x000e620000000800 */
[-C--:B------:R-:W-:Y:S02]  /*1c760*/  SHF.L.U32 R6, R6, R7.reuse, RZ ;  /* 0x0000000706067219 */ /* 0x080fe400000006ff */
[----:B------:R-:W-:-:S02]  /*1c770*/  SHF.R.U64 R13, R11, R7, R2 ;  /* 0x000000070b0d7219 */ /* 0x000fc40000001202 */
[-C--:B------:R-:W-:Y:S02]  /*1c780*/  SHF.R.U32.HI R3, RZ, R7.reuse, R2 ;  /* 0x00000007ff037219 */ /* 0x080fe40000011602 */
[----:B------:R-:W-:Y:S01]  /*1c790*/  SHF.L.U32 R16, R4, R7, RZ ;  /* 0x0000000704107219 */ /* 0x000fe200000006ff */
[----:B------:R-:W1:Y:S01]  /*1c7a0*/  LDC R21, c[0x0][0x8e0] ;  /* 0x00023800ff157b82 */ /* 0x000e620000000800 */
[----:B------:R-:W-:Y:S02]  /*1c7b0*/  LOP3.LUT R22, RZ, R6, RZ, 0x33, !PT ;  /* 0x00000006ff167212 */ /* 0x000fe400078e33ff */
[----:B------:R-:W-:-:S05]  /*1c7c0*/  MOV R2, R13 ;  /* 0x0000000d00027202 */ /* 0x000fca0000000f00 */
[----:B------:R-:W1:Y:S01]  /*1c7d0*/  LDC R23, c[0x0][0x8b8] ;  /* 0x00022e00ff177b82 */ /* 0x000e620000000800 */
[----:B---34-:R-:W-:Y:S05]  /*1c7e0*/  @!P0 BRA `(.L_x_228) ;  /* 0x0000000000288947 */ /* 0x018fea0003800000 */
[----:B------:R-:W3:Y:S02]  /*1c7f0*/  LDC R2, c[0x0][0x8f4] ;  /* 0x00023d00ff027b82 */ /* 0x000ee40000000800 */
[----:B---3--:R-:W-:-:S04]  /*1c800*/  IADD3 R7, P0, R13, R2, RZ ;  /* 0x000000020d077210 */ /* 0x008fc80007f1e0ff */
        /* <DEDUP_REMOVED lines=8> */
.L_x_228:
[----:B------:R-:W3:Y:S01]  /*1c890*/  LDC R4, c[0x0][0x904] ;  /* 0x00024100ff047b82 */ /* 0x000ee20000000800 */
[----:B-1----:R-:W-:Y:S02]  /*1c8a0*/  SHF.R.U64 R3, R2, R20, R3 ;  /* 0x0000001402037219 */ /* 0x002fe40000001203 */
[----:B------:R-:W-:Y:S02]  /*1c8b0*/  IADD3 R12, -R12, RZ, RZ ;  /* 0x000000ff0c0c7210 */ /* 0x000fe40007ffe1ff */
[----:B------:R-:W-:Y:S02]  /*1c8c0*/  LOP3.LUT R2, R11, R22, RZ, 0xc0, !PT ;  /* 0x000000160b027212 */ /* 0x000fe400078ec0ff */
[----:B--2---:R-:W-:Y:S02]  /*1c8d0*/  IADD3 R5, R14, -0x1, RZ ;  /* 0xffffffff0e057810 */ /* 0x004fe40007ffe0ff */
[----:B------:R-:W-:Y:S01]  /*1c8e0*/  MOV R6, 0x1 ;  /* 0x0000000100067802 */ /* 0x000fe20000000f00 */
[----:B------:R-:W-:Y:S01]  /*1c8f0*/  IMAD R2, R16, R3, R2 ;  /* 0x0000000310027224 */ /* 0x000fe200078e0202 */
[----:B------:R-:W-:-:S02]  /*1c900*/  LOP3.LUT R5, R8, R5, RZ, 0xc0, !PT ;  /* 0x0000000508057212 */ /* 0x000fc400078ec0ff */
[----:B---3--:R-:W-:Y:S02]  /*1c910*/  ISETP.NE.AND P0, PT, R4, 0x1, PT ;  /* 0x000000010400780c */ /* 0x008fe40003f05270 */
[----:B------:R-:W-:-:S11]  /*1c920*/  IADD3 R4, -R3, RZ, RZ ;  /* 0x000000ff03047210 */ /* 0x000fd60007ffe1ff */
[----:B------:R-:W-:Y:S02]  /*1c930*/  @P0 IMAD R17, R15, R12, R0 ;  /* 0x0000000c0f110224 */ /* 0x000fe400078e0200 */
[----:B------:R-:W-:Y:S02]  /*1c940*/  IMAD R0, R4, R21, R13 ;  /* 0x0000001504007224 */ /* 0x000fe400078e020d */
[----:B------:R-:W-:Y:S02]  /*1c950*/  IMAD R2, R2, R23, R17 ;  /* 0x0000001702027224 */ /* 0x000fe400078e0211 */
[----:B------:R-:W-:-:S05]  /*1c960*/  IMAD R5, R0, R14, R5 ;  /* 0x0000000e00057224 */ /* 0x000fca00078e0205 */
[----:B------:R-:W-:Y:S02]  /*1c970*/  SEL R3, R5, R2, !P0 ;  /* 0x0000000205037207 */ /* 0x000fe40004000000 */
[----:B------:R-:W-:-:S07]  /*1c980*/  SEL R2, R2, R5, !P0 ;  /* 0x0000000502027207 */ /* 0x000fce0004000000 */
.L_x_226:
[----:B------:R-:W-:-:S08]  /*1c990*/  NOP ;  /* 0x0000000000007918 */ /* 0x000fd00000000000 */
[----:B------:R-:W1:-:S00]  /*1c9a0*/  USETMAXREG.DEALLOC.CTAPOOL 0x18 ;  /* 0x00000018000079c8 */ /* 0x000e4000080e0500 */
[----:B------:R-:W-:-:S06]  /*1c9b0*/  UISETP.NE.AND UP0, UPT, UR46, 0x1, UPT ;  /* 0x000000012e00788c */ /* 0x000fcc000bf05270 */
[----:B------:R-:W-:-:S13]  /*1c9c0*/  PLOP3.LUT P0, PT, PT, PT, UP0, 0x80, 0x0 ;  /* 0x000000000000781c */ /* 0x000fda0003f0f008 */
[----:B------:R-:W-:Y:S05]  /*1c9d0*/  @!P0 EXIT ;  /* 0x000000000000894d */ /* 0x000fea0003800000 */
[----:B------:R-:W-:-:S06]  /*1c9e0*/  UISETP.NE.AND UP0, UPT, UR46, URZ, UPT ;  /* 0x0000003f2e00728c */ /* 0x000fcc000bf05270 */
[----:B------:R-:W-:-:S13]  /*1c9f0*/  PLOP3.LUT P0, PT, PT, PT, UP0, 0x80, 0x0 ;  /* 0x000000000000781c */ /* 0x000fda0003f0f008 */
[----:B-1----:R-:W-:Y:S05]  /*1ca00*/  @!P0 BRA `(.L_x_229) ;  /* 0x0000002400388947 */ /* 0x002fea0003800000 */
[----:B------:R-:W-:-:S04]  /*1ca10*/  UISETP.NE.AND UP0, UPT, UR53, URZ, UPT ;  /* 0x0000003f3500728c */ /* 0x000fc8000bf05270 */
[----:B------:R-:W-:-:S06]  /*1ca20*/  UISETP.NE.OR UP0, UPT, UR46, 0x2, UP0 ;  /* 0x000000022e00788c */ /* 0x000fcc0008705670 */
[----:B------:R-:W-:-:S13]  /*1ca30*/  PLOP3.LUT P0, PT, PT, PT, UP0, 0x80, 0x0 ;  /* 0x000000000000781c */ /* 0x000fda0003f0f008 */
[----:B------:R-:W-:Y:S05]  /*1ca40*/  @P0 EXIT ;  /* 0x000000000000094d */ /* 0x000fea0003800000 */
[----:B------:R-:W-:-:S13]  /*1ca50*/  LOP3.LUT P2, RZ, R6, 0xff, RZ, 0xc0, !PT ;  /* 0x000000ff06ff7812 */ /* 0x000fda000784c0ff */
[----:B------:R-:W-:Y:S05]  /*1ca60*/  @!P2 BRA `(.L_x_230) ;  /* 0x000000000018a947 */ /* 0x000fea0003800000 */
[----:B------:R-:W-:Y:S01]  /*1ca70*/  UMOV UR4, 0x400 ;  /* 0x0000040000047882 */ /* 0x000fe20000000000 */
[----:B------:R-:W-:Y:S01]  /*1ca80*/  MOV R0, RZ ;  /* 0x000000ff00007202 */ /* 0x000fe20000000f00 */
[----:B------:R-:W-:-:S03]  /*1ca90*/  ULEA UR4, UR37, UR4, 0x18 ;  /* 0x0000000425047291 */ /* 0x000fc6000f8ec03f */
[----:B------:R-:W-:-:S06]  /*1caa0*/  SHF.L.U32 R0, R0, 0x1f, RZ ;  /* 0x0000001f00007819 */ /* 0x000fcc00000006ff */
[----:B------:R-:W1:Y:S02]  /*1cab0*/  SYNCS.PHASECHK.TRANS64.TRYWAIT P0, [UR4+0xa8], R0 ;  /* 0x0000a800ff0075a7 */ /* 0x000e640008000144 */
[----:B-1----:R-:W-:Y:S05]  /*1cac0*/  @!P0 BRA `(.L_x_231) ;  /* 0x0000003800c48947 */ /* 0x002fea0003800000 */
.L_x_230:
[----:B-1----:R-:W-:Y:S01]  /*1cad0*/  PRMT R0, RZ, 0x7610, R0 ;  /* 0x00007610ff007816 */ /* 0x002fe20000000000 */
[----:B------:R-:W-:Y:S06]  /*1cae0*/  @P1 BRA `(.L_x_232) ;  /* 0x0000000000281947 */ /* 0x000fec0003800000 */
[----:B------:R-:W-:Y:S02]  /*1caf0*/  ULDC.64 UR4, c[0x0][0x588] ;  /* 0x0001620000047ab9 */ /* 0x000fe40000000a00 */
[----:B------:R-:W-:-:S04]  /*1cb00*/  ISETP.NE.U32.AND P0, PT, RZ, UR4, PT ;  /* 0x00000004ff007c0c */ /* 0x000fc8000bf05070 */
[----:B------:R-:W-:-:S13]  /*1cb10*/  ISETP.NE.AND.EX P0, PT, RZ, UR5, PT, P0 ;  /* 0x00000005ff007c0c */ /* 0x000fda000bf05300 */
[----:B------:R-:W-:Y:S05]  /*1cb20*/  @!P0 BRA `(.L_x_233) ;  /* 0x0000000000108947 */ /* 0x000fea0003800000 */
[----:B------:R-:W1:Y:S02]  /*1cb30*/  LDC.64 R6, c[0x0][0x588] ;  /* 0x00016200ff067b82 */ /* 0x000e640000000a00 */
[----:B-1----:R1:W5:Y:S01]  /*1cb40*/  LDG.E R6, desc[UR56][R6.64] ;  /* 0x0000003806067981 */ /* 0x002362000c1e1900 */
[----:B------:R-:W-:Y:S01]  /*1cb50*/  MOV R0, 0x1 ;  /* 0x0000000100007802 */ /* 0x000fe20000000f00 */
[----:B------:R-:W-:Y:S06]  /*1cb60*/  BRA `(.L_x_232) ;  /* 0x0000000000087947 */ /* 0x000fec0003800000 */
.L_x_233:
[----:B------:R-:W2:Y:S01]  /*1cb70*/  LDC R6, c[0x0][0x580] ;  /* 0x00016000ff067b82 */ /* 0x000ea20000000800 */
[----:B------:R-:W-:-:S07]  /*1cb80*/  MOV R0, 0x1 ;  /* 0x0000000100007802 */ /* 0x000fce0000000f00 */
.L_x_232:
[----:B------:R-:W-:Y:S05]  /*1cb90*/  @!P2 BRA `(.L_x_234) ;  /* 0x000000200050a947 */ /* 0x000fea0003800000 */
[----:B------:R-:W3:Y:S01]  /*1cba0*/  LDC R16, c[0x0][0x900] ;  /* 0x00024000ff107b82 */ /* 0x000ee20000000800 */
[----:B------:R-:W-:Y:S01]  /*1cbb0*/  MOV R5, 0xffffffff ;  /* 0xffffffff00057802 */ /* 0x000fe20000000f00 */
[----:B------:R-:W-:Y:S01]  /*1cbc0*/  ULOP3.LUT UR21, UR39, 0x2, URZ, 0xfc, !UPT ;  /* 0x0000000227157892 */ /* 0x000fe2000f8efc3f */
[----:B-1----:R-:W-:Y:S01]  /*1cbd0*/  MOV R7, 0x1 ;  /* 0x0000000100077802 */ /* 0x002fe20000000f00 */
[----:B------:R-:W-:Y:S01]  /*1cbe0*/  ULDC.64 UR58, c[0x0][0x198] ;  /* 0x00006600003a7ab9 */ /* 0x000fe20000000a00 */
[----:B------:R-:W-:Y:S01]  /*1cbf0*/  ULDC.64 UR6, c[0x0][0x588] ;  /* 0x0001620000067ab9 */ /* 0x000fe20000000a00 */
[----:B------:R-:W-:Y:S01]  /*1cc00*/  ULDC.64 UR4, c[0x0][0x8f8] ;  /* 0x00023e0000047ab9 */ /* 0x000fe20000000a00 */
[----:B------:R-:W-:Y:S01]  /*1cc10*/  ULDC.64 UR14, c[0x0][0x590] ;  /* 0x00016400000e7ab9 */ /* 0x000fe20000000a00 */
[----:B------:R-:W1:Y:S01]  /*1cc20*/  LDC R17, c[0x0][0x8a8] ;  /* 0x00022a00ff117b82 */ /* 0x000e620000000800 */
[-C--:B---3--:R-:W-:Y:S02]  /*1cc30*/  SHF.L.U32 R5, R5, R16.reuse, RZ ;  /* 0x0000001005057219 */ /* 0x088fe400000006ff */
[----:B------:R-:W-:-:S02]  /*1cc40*/  SHF.L.U32 R16, R7, R16, RZ ;  /* 0x0000001007107219 */ /* 0x000fc400000006ff */
[----:B------:R-:W-:Y:S02]  /*1cc50*/  LOP3.LUT R14, RZ, R5, RZ, 0x33, !PT ;  /* 0x00000005ff0e7212 */ /* 0x000fe400078e33ff */
[----:B-1----:R-:W-:-:S07]  /*1cc60*/  IADD3 R17, R17, -0x1, RZ ;  /* 0xffffffff11117810 */ /* 0x002fce0007ffe0ff */
.L_x_338:
[----:B------:R-:W-:Y:S02]  /*1cc70*/  ISETP.NE.U32.AND P0, PT, RZ, UR14, PT ;  /* 0x0000000eff007c0c */ /* 0x000fe4000bf05070 */
[----:B------:R-:W-:Y:S02]  /*1cc80*/  R2UR UR51, R2 ;  /* 0x00000000023372ca */ /* 0x000fe400000e0000 */
[----:B------:R-:W-:Y:S02]  /*1cc90*/  R2UR UR50, R3 ;  /* 0x00000000033272ca */ /* 0x000fe400000e0000 */
[----:B------:R-:W-:-:S09]  /*1cca0*/  ISETP.NE.AND.EX P0, PT, RZ, UR15, PT, P0 ;  /* 0x0000000fff007c0c */ /* 0x000fd2000bf05300 */
[----:B------:R-:W-:Y:S02]  /*1ccb0*/  USHF.L.U32 UR51, UR51, 0x8, URZ ;  /* 0x0000000833337899 */ /* 0x000fe4000800063f */
[----:B------:R-:W-:Y:S02]  /*1ccc0*/  USHF.L.U32 UR50, UR50, 0x8, URZ ;  /* 0x0000000832327899 */ /* 0x000fe4000800063f */
[----:B------:R-:W-:Y:S10]  /*1ccd0*/  @!P0 BRA `(.L_x_235) ;  /* 0x00000000002c8947 */ /* 0x000ff40003800000 */
[----:B------:R-:W-:-:S04]  /*1cce0*/  ISETP.NE.U32.AND P1, PT, RZ, UR6, PT ;  /* 0x00000006ff007c0c */ /* 0x000fc8000bf25070 */
[----:B------:R-:W-:-:S13]  /*1ccf0*/  ISETP.NE.AND.EX P1, PT, RZ, UR7, PT, P1 ;  /* 0x00000007ff007c0c */ /* 0x000fda000bf25310 */
[----:B------:R-:W-:Y:S05]  /*1cd00*/  @!P1 BRA `(.L_x_236) ;  /* 0x0000000000189947 */ /* 0x000fea0003800000 */
[----:B------:R-:W1:Y:S01]  /*1cd10*/  LDC.64 R2, c[0x0][0x588] ;  /* 0x00016200ff027b82 */ /* 0x000e620000000a00 */
[----:B------:R-:W-:-:S04]  /*1cd20*/  IMAD R5, R10, UR14, RZ ;  /* 0x0000000e0a057c24 */ /* 0x000fc8000f8e02ff */
[----:B-1----:R-:W-:-:S05]  /*1cd30*/  IMAD.WIDE R2, R5, 0x4, R2 ;  /* 0x0000000405027825 */ /* 0x002fca00078e0202 */
[----:B--2--5:R3:W5:Y:S01]  /*1cd40*/  LDG.E R6, desc[UR56][R2.64] ;  /* 0x0000003802067981 */ /* 0x024762000c1e1900 */
[----:B------:R-:W-:Y:S01]  /*1cd50*/  MOV R0, 0x1 ;  /* 0x0000000100007802 */ /* 0x000fe20000000f00 */
[----:B------:R-:W-:Y:S06]  /*1cd60*/  BRA `(.L_x_235) ;  /* 0x0000000000087947 */ /* 0x000fec0003800000 */
.L_x_236:
[----:B--2--5:R-:W1:Y:S01]  /*1cd70*/  LDC R6, c[0x0][0x580] ;  /* 0x00016000ff067b82 */ /* 0x024e620000000800 */
[----:B------:R-:W-:-:S07]  /*1cd80*/  MOV R0, 0x1 ;  /* 0x0000000100007802 */ /* 0x000fce0000000f00 */
.L_x_235:
[----:B------:R-:W-:Y:S05]  /*1cd90*/  @!P0 BRA `(.L_x_237) ;  /* 0x00000000001c8947 */ /* 0x000fea0003800000 */
[----:B------:R-:W-:-:S13]  /*1cda0*/  LOP3.LUT P2, RZ, R0, 0xff, RZ, 0xc0, !PT ;  /* 0x000000ff00ff7812 */ /* 0x000fda000784c0ff */
[----:B---3--:R-:W3:Y:S02]  /*1cdb0*/  @!P2 LDC.64 R2, c[0x0][0x588] ;  /* 0x00016200ff02ab82 */ /* 0x008ee40000000a00 */
[----:B---3--:R-:W-:-:S04]  /*1cdc0*/  @!P2 ISETP.NE.U32.AND P0, PT, R2, RZ, PT ;  /* 0x000000ff0200a20c */ /* 0x008fc80003f05070 */
[----:B------:R-:W-:Y:S02]  /*1cdd0*/  @!P2 ISETP.NE.AND.EX P1, PT, R3, RZ, PT, P0 ;  /* 0x000000ff0300a20c */ /* 0x000fe40003f25300 */
[----:B-12--5:R-:W-:Y:S02]  /*1cde0*/  @P2 FSETP.EQ.AND P0, PT, R6, RZ, PT ;  /* 0x000000ff0600220b */ /* 0x026fe40003f02000 */
[----:B------:R-:W-:Y:S01]  /*1cdf0*/  @!P2 PLOP3.LUT P0, PT, P1, PT, PT, 0x8, 0x0 ;  /* 0x000000000000a81c */ /* 0x000fe20000f0e170 */
[----:B------:R-:W-:-:S12]  /*1ce00*/  BRA `(.L_x_238) ;  /* 0x0000000000047947 */ /* 0x000fd80003800000 */
.L_x_237:
[----:B-12--5:R-:W-:-:S13]  /*1ce10*/  FSETP.EQ.AND P0, PT, R6, RZ, PT ;  /* 0x000000ff0600720b */ /* 0x026fda0003f02000 */
.L_x_238:
[----:B------:R-:W-:Y:S01]  /*1ce20*/  UISETP.NE.AND UP0, UPT, UR21, 0x3, UPT ;  /* 0x000000031500788c */ /* 0x000fe2000bf05270 */
[----:B------:R-:W-:-:S04]  /*1ce30*/  ELECT P1, URZ, PT ;  /* 0x00000000003f782f */ /* 0x000fc80003820000 */
[----:B------:R-:W-:Y:S02]  /*1ce40*/  PLOP3.LUT P0, PT, P1, P0, PT, 0x20, 0x0 ;  /* 0x000000000000781c */ /* 0x000fe40000f00470 */
[----:B------:R-:W-:-:S13]  /*1ce50*/  PLOP3.LUT P1, PT, PT, PT, UP0, 0x80, 0x0 ;  /* 0x000000000000781c */ /* 0x000fda0003f2f008 */
[----:B------:R-:W-:Y:S05]  /*1ce60*/  @!P1 BRA `(.L_x_239) ;  /* 0x0000000000049947 */ /* 0x000fea0003800000 */
[----:B------:R-:W-:Y:S01]  /*1ce70*/  BPT.TRAP 0x1 ;  /* 0x000000040000795c */ /* 0x000fe20000300000 */
.L_x_239:
[----:B------:R-:W1:Y:S01]  /*1ce80*/  S2UR UR37, SR_CgaCtaId ;  /* 0x00000000002579c3 */ /* 0x000e620000008800 */
[----:B------:R-:W-:Y:S01]  /*1ce90*/  UMOV UR13, 0x400 ;  /* 0x00000400000d7882 */ /* 0x000fe20000000000 */
[----:B---3--:R-:W-:-:S04]  /*1cea0*/  MOV R2, 0x1 ;  /* 0x0000000100027802 */ /* 0x008fc80000000f00 */
[----:B------:R-:W-:Y:S01]  /*1ceb0*/  SHF.L.U32 R2, R2, 0x1f, RZ ;  /* 0x0000001f02027819 */ /* 0x000fe200000006ff */
[----:B-1----:R-:W-:-:S09]  /*1cec0*/  ULEA UR13, UR37, UR13, 0x18 ;  /* 0x0000000d250d7291 */ /* 0x002fd2000f8ec03f */
[----:B------:R-:W1:Y:S02]  /*1ced0*/  SYNCS.PHASECHK.TRANS64.TRYWAIT P2, [UR13+0x80], R2 ;  /* 0x00008002ff0075a7 */ /* 0x000e64000804014d */
[----:B-1----:R-:W-:Y:S05]  /*1cee0*/  @!P2 BRA `(.L_x_240) ;  /* 0x0000003400d4a947 */ /* 0x002fea0003800000 */
.L_x_388:
[----:B------:R-:W-:Y:S04]  /*1cef0*/  BSSY B0, `(.L_x_241) ;  /* 0x000000e000007945 */ /* 0x000fe80003800000 */
[----:B------:R-:W-:Y:S05]  /*1cf00*/  @!P0 BRA `(.L_x_242) ;  /* 0x0000000000308947 */ /* 0x000fea0003800000 */
[----:B------:R-:W-:Y:S01]  /*1cf10*/  R2UR UR52, R10 ;  /* 0x000000000a3472ca */ /* 0x000fe200000e0000 */
[----:B------:R-:W-:Y:S02]  /*1cf20*/  UIADD3 UR8, UP0, UR58, 0x3f0, URZ ;  /* 0x000003f03a087890 */ /* 0x000fe4000ff1e03f */
[----:B------:R-:W-:Y:S02]  /*1cf30*/  UIADD3 UR48, UR13, 0x100, URZ ;  /* 0x000001000d307890 */ /* 0x000fe4000fffe03f */
[----:B------:R-:W-:Y:S02]  /*1cf40*/  UIADD3 UR49, UR13, 0x60, URZ ;  /* 0x000000600d317890 */ /* 0x000fe4000fffe03f */
[----:B------:R-:W-:Y:S01]  /*1cf50*/  UIADD3.X UR9, URZ, UR59, URZ, UP0, !UPT ;  /* 0x0000003b3f097290 */ /* 0x000fe200087fe43f */
[----:B------:R-:W-:Y:S01]  /*1cf60*/  UMOV UR10, 0x0 ;  /* 0x00000000000a7882 */ /* 0x000fe20000000000 */
[----:B------:R-:W-:-:S07]  /*1cf70*/  UMOV UR11, 0x10000000 ;  /* 0x10000000000b7882 */ /* 0x000fce0000000000 */
[----:B------:R2:W-:Y:S02]  /*1cf80*/  UTMALDG.3D [UR48], [UR8], desc[UR10] ;  /* 0x00000a30080075b4 */ /* 0x0005e40008011000 */
[----:B--2---:R-:W-:Y:S05]  /*1cf90*/  @!P1 BRA `(.L_x_243) ;  /* 0x0000000000049947 */ /* 0x004fea0003800000 */
[----:B------:R-:W-:Y:S01]  /*1cfa0*/  BPT.TRAP 0x1 ;  /* 0x000000040000795c */ /* 0x000fe20000300000 */
.L_x_243:
[----:B-1----:R-:W1:Y:S02]  /*1cfb0*/  LDC R3, c[0x0][0x800] ;  /* 0x00020000ff037b82 */ /* 0x002e640000000800 */
[----:B-1----:R2:W-:Y:S02]  /*1cfc0*/  SYNCS.ARRIVE.TRANS64.RED.A0TR RZ, [UR13+0x60], R3 ;  /* 0x00006003ffff79a7 */ /* 0x0025e4000830040d */
.L_x_242:
[----:B------:R-:W-:Y:S05]  /*1cfd0*/  BSYNC B0 ;  /* 0x0000000000007941 */ /* 0x000fea0003800000 */
.L_x_241:
[----:B------:R-:W-:Y:S05]  /*1cfe0*/  @!P1 BRA `(.L_x_244) ;  /* 0x0000000000049947 */ /* 0x000fea0003800000 */
[----:B------:R-:W-:Y:S01]  /*1cff0*/  BPT.TRAP 0x1 ;  /* 0x000000040000795c */ /* 0x000fe20000300000 */
.L_x_244:
[----:B------:R-:W-:-:S04]  /*1d000*/  UIADD3 UR41, UR13, 0x60, URZ ;  /* 0x000000600d297890 */ /* 0x000fc8000fffe03f */
[----:B------:R-:W-:-:S09]  /*1d010*/  UPRMT UR30, UR37, 0x654, UR41 ;  /* 0x00000654251e7896 */ /* 0x000fd20008000029 */
[----:B------:R-:W-:Y:S01]  /*1d020*/  SYNCS.ARRIVE.TRANS64.RED.A1T0 RZ, [UR30], RZ ;  /* 0x000000ffffff79a7 */ /* 0x000fe2000810041e */
[----:B------:R-:W-:Y:S05]  /*1d030*/  @!P1 BRA `(.L_x_245) ;  /* 0x0000000000049947 */ /* 0x000fea0003800000 */
[----:B------:R-:W-:Y:S01]  /*1d040*/  BPT.TRAP 0x1 ;  /* 0x000000040000795c */ /* 0x000fe20000300000 */
.L_x_245:
[----:B------:R-:W3:Y:S02]  /*1d050*/  SYNCS.PHASECHK.TRANS64.TRYWAIT P2, [UR13+0x88], R2 ;  /* 0x00008802ff0075a7 */ /* 0x000ee4000804014d */
[----:B---3--:R-:W-:Y:S05]  /*1d060*/  @!P2 BRA `(.L_x_246) ;  /* 0x00000034008ca947 */ /* 0x008fea0003800000 */
.L_x_389:
[----:B------:R-:W-:Y:S04]  /*1d070*/  BSSY B0, `(.L_x_247) ;  /* 0x0000010000007945 */ /* 0x000fe80003800000 */
[----:B------:R-:W-:Y:S05]  /*1d080*/  @!P0 BRA `(.L_x_248) ;  /* 0x0000000000388947 */ /* 0x000fea0003800000 */
[----:B------:R-:W-:Y:S01]  /*1d090*/  UIADD3 UR16, UP0, UR58, 0x3f0, URZ ;  /* 0x000003f03a107890 */ /* 0x000fe2000ff1e03f */
[----:B------:R-:W-:Y:S01]  /*1d0a0*/  R2UR UR12, R10 ;  /* 0x000000000a0c72ca */ /* 0x000fe200000e0000 */
[----:B------:R-:W-:Y:S02]  /*1d0b0*/  UIADD3 UR11, UR51, 0x80, URZ ;  /* 0x00000080330b7890 */ /* 0x000fe4000fffe03f */
[----:B------:R-:W-:Y:S02]  /*1d0c0*/  UIADD3 UR8, UR13, 0x1100, URZ ;  /* 0x000011000d087890 */ /* 0x000fe4000fffe03f */
[----:B------:R-:W-:Y:S02]  /*1d0d0*/  UIADD3 UR9, UR13, 0x68, URZ ;  /* 0x000000680d097890 */ /* 0x000fe4000fffe03f */
[----:B------:R-:W-:Y:S01]  /*1d0e0*/  UIADD3.X UR17, URZ, UR59, URZ, UP0, !UPT ;  /* 0x0000003b3f117290 */ /* 0x000fe200087fe43f */
[----:B------:R-:W-:Y:S01]  /*1d0f0*/  UMOV UR18, 0x0 ;  /* 0x0000000000127882 */ /* 0x000fe20000000000 */
[----:B------:R-:W-:Y:S01]  /*1d100*/  UMOV UR19, 0x10000000 ;  /* 0x1000000000137882 */ /* 0x000fe20000000000 */
[----:B------:R-:W-:-:S06]  /*1d110*/  UMOV UR10, UR50 ;  /* 0x00000032000a7c82 */ /* 0x000fcc0008000000 */
[----:B------:R3:W-:Y:S02]  /*1d120*/  UTMALDG.3D [UR8], [UR16], desc[UR18] ;  /* 0x00001208100075b4 */ /* 0x0007e40008011000 */
[----:B---3--:R-:W-:Y:S05]  /*1d130*/  @!P1 BRA `(.L_x_249) ;  /* 0x0000000000049947 */ /* 0x008fea0003800000 */
[----:B------:R-:W-:Y:S01]  /*1d140*/  BPT.TRAP 0x1 ;  /* 0x000000040000795c */ /* 0x000fe20000300000 */
.L_x_249:
[----:B-12---:R-:W1:Y:S02]  /*1d150*/  LDC R3, c[0x0][0x800] ;  /* 0x00020000ff037b82 */ /* 0x006e640000000800 */
[----:B-1----:R3:W-:Y:S02]  /*1d160*/  SYNCS.ARRIVE.TRANS64.RED.A0TR RZ, [UR13+0x68], R3 ;  /* 0x00006803ffff79a7 */ /* 0x0027e4000830040d */
.L_x_248:
[----:B------:R-:W-:Y:S05]  /*1d170*/  BSYNC B0 ;  /* 0x0000000000007941 */ /* 0x000fea0003800000 */
.L_x_247:
[----:B------:R-:W-:Y:S05]  /*1d180*/  @!P1 BRA `(.L_x_250) ;  /* 0x0000000000049947 */ /* 0x000fea0003800000 */
[----:B------:R-:W-:Y:S01]  /*1d190*/  BPT.TRAP 0x1 ;  /* 0x000000040000795c */ /* 0x000fe20000300000 */
.L_x_250:
[----:B------:R-:W-:Y:S02]  /*1d1a0*/  UIADD3 UR33, UR13, 0x68, URZ ;  /* 0x000000680d217890 */ /* 0x000fe4000fffe03f */
[----:B------:R-:W-:Y:S02]  /*1d1b0*/  UIADD3 UR10, UR50, 0x20, URZ ;  /* 0x00000020320a7890 */ /* 0x000fe4000fffe03f */
[----:B------:R-:W-:-:S09]  /*1d1c0*/  UPRMT UR29, UR37, 0x654, UR33 ;  /* 0x00000654251d7896 */ /* 0x000fd20008000021 */
[----:B------:R-:W-:Y:S01]  /*1d1d0*/  SYNCS.ARRIVE.TRANS64.RED.A1T0 RZ, [UR29], RZ ;  /* 0x000000ffffff79a7 */ /* 0x000fe2000810041d */
[----:B------:R-:W-:Y:S05]  /*1d1e0*/  @!P1 BRA `(.L_x_251) ;  /* 0x0000000000049947 */ /* 0x000fea0003800000 */
[----:B------:R-:W-:Y:S01]  /*1d1f0*/  BPT.TRAP 0x1 ;  /* 0x000000040000795c */ /* 0x000fe20000300000 */
.L_x_251:
[----:B------:R-:W4:Y:S02]  /*1d200*/  SYNCS.PHASECHK.TRANS64.TRYWAIT P2, [UR13+0x90], R2 ;  /* 0x00009002ff0075a7 */ /* 0x000f24000804014d */
[----:B----4-:R-:W-:Y:S05]  /*1d210*/  @!P2 BRA `(.L_x_252) ;  /* 0x000000340038a947 */ /* 0x010fea0003800000 */
.L_x_390:
        /* <DEDUP_REMOVED lines=8> */
[----:B------:R-:W-:Y:S01]  /*1d2a0*/  UMOV UR19, 0x10000000 ;  /* 0x1000000000137882 */ /* 0x000fe20000000000 */
[----:B------:R-:W-:-:S06]  /*1d2b0*/  UMOV UR11, UR51 ;  /* 0x00000033000b7c82 */ /* 0x000fcc0008000000 */
[----:B------:R4:W-:Y:S02]  /*1d2c0*/  UTMALDG.3D [UR8], [UR16], desc[UR18] ;  /* 0x00001208100075b4 */ /* 0x0009e40008011000 */
[----:B----4-:R-:W-:Y:S05]  /*1d2d0*/  @!P1 BRA `(.L_x_255) ;  /* 0x0000000000049947 */ /* 0x010fea0003800000 */
[----:B------:R-:W-:Y:S01]  /*1d2e0*/  BPT.TRAP 0x1 ;  /* 0x000000040000795c */ /* 0x000fe20000300000 */
.L_x_255:
[----:B-123--:R-:W1:Y:S02]  /*1d2f0*/  LDC R3, c[0x0][0x800] ;  /* 0x00020000ff037b82 */ /* 0x00ee640000000800 */
[----:B-1----:R4:W-:Y:S02]  /*1d300*/  SYNCS.ARRIVE.TRANS64.RED.A0TR RZ, [UR13+0x70], R3 ;  /* 0x00007003ffff79a7 */ /* 0x0029e4000830040d */
.L_x_254:
[----:B------:R-:W-:Y:S05]  /*1d310*/  BSYNC B0 ;  /* 0x0000000000007941 */ /* 0x000fea0003800000 */
.L_x_253:
[----:B------:R-:W-:Y:S05]  /*1d320*/  @!P1 BRA `(.L_x_256) ;  /* 0x0000000000049947 */ /* 0x000fea0003800000 */
[----:B------:R-:W-:Y:S01]  /*1d330*/  BPT.TRAP 0x1 ;  /* 0x000000040000795c */ /* 0x000fe20000300000 */
.L_x_256:
[----:B------:R-:W-:-:S04]  /*1d340*/  UIADD3 UR25, UR13, 0x70, URZ ;  /* 0x000000700d197890 */ /* 0x000fc8000fffe03f */
[----:B------:R-:W-:-:S09]  /*1d350*/  UPRMT UR22, UR37, 0x654, UR25 ;  /* 0x0000065425167896 */ /* 0x000fd20008000019 */
[----:B------:R-:W-:Y:S01]  /*1d360*/  SYNCS.ARRIVE.TRANS64.RED.A1T0 RZ, [UR22], RZ ;  /* 0x000000ffffff79a7 */ /* 0x000fe20008100416 */
[----:B------:R-:W-:Y:S05]  /*1d370*/  @!P1 BRA `(.L_x_257) ;  /* 0x0000000000049947 */ /* 0x000fea0003800000 */
[----:B------:R-:W-:Y:S01]  /*1d380*/  BPT.TRAP 0x1 ;  /* 0x000000040000795c */ /* 0x000fe20000300000 */
.L_x_257:
[----:B------:R-:W5:Y:S02]  /*1d390*/  SYNCS.PHASECHK.TRANS64.TRYWAIT P2, [UR13+0x98], R2 ;  /* 0x00009802ff0075a7 */ /* 0x000f64000804014d */
[----:B-----5:R-:W-:Y:S05]  /*1d3a0*/  @!P2 BRA `(.L_x_258) ;  /* 0x0000003000eca947 */ /* 0x020fea0003800000 */
.L_x_391:
        /* <DEDUP_REMOVED lines=9> */
[----:B------:R-:W-:-:S07]  /*1d440*/  UMOV UR19, 0x10000000 ;  /* 0x1000000000137882 */ /* 0x000fce0000000000 */
[----:B------:R1:W-:Y:S02]  /*1d450*/  UTMALDG.3D [UR8], [UR16], desc[UR18] ;  /* 0x00001208100075b4 */ /* 0x0003e40008011000 */
[----:B-1----:R-:W-:Y:S05]  /*1d460*/  @!P1 BRA `(.L_x_261) ;  /* 0x0000000000049947 */ /* 0x002fea0003800000 */
[----:B------:R-:W-:Y:S01]  /*1d470*/  BPT.TRAP 0x1 ;  /* 0x000000040000795c */ /* 0x000fe20000300000 */
.L_x_261:
[----:B--234-:R-:W1:Y:S02]  /*1d480*/  LDC R3, c[0x0][0x800] ;  /* 0x00020000ff037b82 */ /* 0x01ce640000000800 */
[----:B-1----:R1:W-:Y:S02]  /*1d490*/  SYNCS.ARRIVE.TRANS64.RED.A0TR RZ, [UR13+0x78], R3 ;  /* 0x00007803ffff79a7 */ /* 0x0023e4000830040d */
.L_x_260:
[----:B------:R-:W-:Y:S05]  /*1d4a0*/  BSYNC B0 ;  /* 0x0000000000007941 */ /* 0x000fea0003800000 */
.L_x_259:
[----:B------:R-:W-:Y:S05]  /*1d4b0*/  @!P1 BRA `(.L_x_262) ;  /* 0x0000000000049947 */ /* 0x000fea0003800000 */
[----:B------:R-:W-:Y:S01]  /*1d4c0*/  BPT.TRAP 0x1 ;  /* 0x000000040000795c */ /* 0x000fe20000300000 */
.L_x_262:
[----:B------:R-:W-:Y:S02]  /*1d4d0*/  UIADD3 UR17, UR13, 0x78, URZ ;  /* 0x000000780d117890 */ /* 0x000fe4000fffe03f */
[----:B------:R-:W-:Y:S02]  /*1d4e0*/  UIADD3 UR42, UR50, 0x40, URZ ;  /* 0x00000040322a7890 */ /* 0x000fe4000fffe03f */
[----:B------:R-:W-:-:S09]  /*1d4f0*/  UPRMT UR23, UR37, 0x654, UR17 ;  /* 0x0000065425177896 */ /* 0x000fd20008000011 */
[----:B------:R-:W-:Y:S01]  /*1d500*/  SYNCS.ARRIVE.TRANS64.RED.A1T0 RZ, [UR23], RZ ;  /* 0x000000ffffff79a7 */ /* 0x000fe20008100417 */
[----:B------:R-:W-:Y:S05]  /*1d510*/  @!P1 BRA `(.L_x_263) ;  /* 0x0000000000049947 */ /* 0x000fea0003800000 */
[----:B------:R-:W-:Y:S01]  /*1d520*/  BPT.TRAP 0x1 ;  /* 0x000000040000795c */ /* 0x000fe20000300000 */
.L_x_263:
[----:B-1234-:R-:W-:-:S04]  /*1d530*/  SHF.L.U32 R3, RZ, 0x1f, RZ ;  /* 0x0000001fff037819 */ /* 0x01efc800000006ff */
[----:B------:R-:W1:Y:S02]  /*1d540*/  SYNCS.PHASECHK.TRANS64.TRYWAIT P2, [UR13+0x80], R3 ;  /* 0x00008003ff0075a7 */ /* 0x000e64000804014d */
[----:B-1----:R-:W-:Y:S05]  /*1d550*/  @!P2 BRA `(.L_x_264) ;  /* 0x000000300098a947 */ /* 0x002fea0003800000 */
.L_x_392:
[----:B------:R-:W-:Y:S04]  /*1d560*/  BSSY B0, `(.L_x_265) ;  /* 0x000000e000007945 */ /* 0x000fe80003800000 */
[----:B------:R-:W-:Y:S05]  /*1d570*/  @!P0 BRA `(.L_x_266) ;  /* 0x0000000000308947 */ /* 0x000fea0003800000 */
[----:B------:R-:W-:Y:S01]  /*1d580*/  R2UR UR44, R10 ;  /* 0x000000000a2c72ca */ /* 0x000fe200000e0000 */
[----:B------:R-:W-:Y:S02]  /*1d590*/  UIADD3 UR8, UP0, UR58, 0x3f0, URZ ;  /* 0x000003f03a087890 */ /* 0x000fe4000ff1e03f */
[----:B------:R-:W-:Y:S02]  /*1d5a0*/  UIADD3 UR40, UR13, 0x100, URZ ;  /* 0x000001000d287890 */ /* 0x000fe4000fffe03f */
[----:B------:R-:W-:Y:S01]  /*1d5b0*/  UIADD3.X UR9, URZ, UR59, URZ, UP0, !UPT ;  /* 0x0000003b3f097290 */ /* 0x000fe200087fe43f */
[----:B------:R-:W-:Y:S01]  /*1d5c0*/  UMOV UR10, 0x0 ;  /* 0x00000000000a7882 */ /* 0x000fe20000000000 */
[----:B------:R-:W-:Y:S01]  /*1d5d0*/  UMOV UR11, 0x10000000 ;  /* 0x10000000000b7882 */ /* 0x000fe20000000000 */
[----:B------:R-:W-:-:S06]  /*1d5e0*/  UMOV UR43, UR51 ;  /* 0x00000033002b7c82 */ /* 0x000fcc0008000000 */
[----:B------:R2:W-:Y:S02]  /*1d5f0*/  UTMALDG.3D [UR40], [UR8], desc[UR10] ;  /* 0x00000a28080075b4 */ /* 0x0005e40008011000 */
[----:B--2---:R-:W-:Y:S05]  /*1d600*/  @!P1 BRA `(.L_x_267) ;  /* 0x0000000000049947 */ /* 0x004fea0003800000 */
[----:B------:R-:W-:Y:S01]  /*1d610*/  BPT.TRAP 0x1 ;  /* 0x000000040000795c */ /* 0x000fe20000300000 */
.L_x_267:
[----:B-1----:R-:W1:Y:S02]  /*1d620*/  LDC R4, c[0x0][0x800] ;  /* 0x00020000ff047b82 */ /* 0x002e640000000800 */
[----:B-1----:R2:W-:Y:S02]  /*1d630*/  SYNCS.ARRIVE.TRANS64.RED.A0TR RZ, [UR13+0x60], R4 ;  /* 0x00006004ffff79a7 */ /* 0x0025e4000830040d */
.L_x_266:
[----:B------:R-:W-:Y:S05]  /*1d640*/  BSYNC B0 ;  /* 0x0000000000007941 */ /* 0x000fea0003800000 */
.L_x_265:
[----:B------:R-:W-:Y:S05]  /*1d650*/  @!P1 BRA `(.L_x_268) ;  /* 0x0000000000049947 */ /* 0x000fea0003800000 */
[----:B------:R-:W-:Y:S01]  /*1d660*/  BPT.TRAP 0x1 ;  /* 0x000000040000795c */ /* 0x000fe20000300000 */
.L_x_268:
[----:B------:R-:W-:Y:S01]  /*1d670*/  SYNCS.ARRIVE.TRANS64.RED.A1T0 RZ, [UR30], RZ ;  /* 0x000000ffffff79a7 */ /* 0x000fe2000810041e */
[----:B------:R-:W-:Y:S05]  /*1d680*/  @!P1 BRA `(.L_x_269) ;  /* 0x0000000000049947 */ /* 0x000fea0003800000 */
[----:B------:R-:W-:Y:S01]  /*1d690*/  BPT.TRAP 0x1 ;  /* 0x000000040000795c */ /* 0x000fe20000300000 */
.L_x_269:
[----:B------:R-:W3:Y:S02]  /*1d6a0*/  SYNCS.PHASECHK.TRANS64.TRYWAIT P2, [UR13+0x88], R3 ;  /* 0x00008803ff0075a7 */ /* 0x000ee4000804014d */
[----:B---3--:R-:W-:Y:S05]  /*1d6b0*/  @!P2 BRA `(.L_x_270) ;  /* 0x000000300058a947 */ /* 0x008fea0003800000 */
.L_x_393:
        /* <DEDUP_REMOVED lines=13> */
.L_x_273:
[----:B-12---:R-:W1:Y:S02]  /*1d790*/  LDC R4, c[0x0][0x800] ;  /* 0x00020000ff047b82 */ /* 0x006e640000000800 */
[----:B-1----:R3:W-:Y:S02]  /*1d7a0*/  SYNCS.ARRIVE.TRANS64.RED.A0TR RZ, [UR13+0x68], R4 ;  /* 0x00006804ffff79a7 */ /* 0x0027e4000830040d */
.L_x_272:
[----:B------:R-:W-:Y:S05]  /*1d7b0*/  BSYNC B0 ;  /* 0x0000000000007941 */ /* 0x000fea0003800000 */
.L_x_271:
[----:B------:R-:W-:Y:S05]  /*1d7c0*/  @!P1 BRA `(.L_x_274) ;  /* 0x0000000000049947 */ /* 0x000fea0003800000 */
[----:B------:R-:W-:Y:S01]  /*1d7d0*/  BPT.TRAP 0x1 ;  /* 0x000000040000795c */ /* 0x000fe20000300000 */
.L_x_274:
[----:B------:R-:W-:Y:S01]  /*1d7e0*/  SYNCS.ARRIVE.TRANS64.RED.A1T0 RZ, [UR29], RZ ;  /* 0x000000ffffff79a7 */ /* 0x000fe2000810041d */
[----:B------:R-:W-:Y:S01]  /*1d7f0*/  UIADD3 UR26, UR50, 0x60, URZ ;  /* 0x00000060321a7890 */ /* 0x000fe2000fffe03f */
[----:B------:R-:W-:Y:S11]  /*1d800*/  @!P1 BRA `(.L_x_275) ;  /* 0x0000000000049947 */ /* 0x000ff60003800000 */
[----:B------:R-:W-:Y:S01]  /*1d810*/  BPT.TRAP 0x1 ;  /* 0x000000040000795c */ /* 0x000fe20000300000 */
.L_x_275:
[----:B------:R-:W4:Y:S02]  /*1d820*/  SYNCS.PHASECHK.TRANS64.TRYWAIT P2, [UR13+0x90], R3 ;  /* 0x00009003ff0075a7 */ /* 0x000f24000804014d */
[----:B----4-:R-:W-:Y:S05]  /*1d830*/  @!P2 BRA `(.L_x_276) ;  /* 0x000000300010a947 */ /* 0x010fea0003800000 */
.L_x_394:
        /* <DEDUP_REMOVED lines=12> */
.L_x_279:
[----:B-123--:R-:W1:Y:S02]  /*1d900*/  LDC R4, c[0x0][0x800] ;  /* 0x00020000ff047b82 */ /* 0x00ee640000000800 */
[----:B-1----:R4:W-:Y:S02]  /*1d910*/  SYNCS.ARRIVE.TRANS64.RED.A0TR RZ, [UR13+0x70], R4 ;  /* 0x00007004ffff79a7 */ /* 0x0029e4000830040d */
.L_x_278:
[----:B------:R-:W-:Y:S05]  /*1d920*/  BSYNC B0 ;  /* 0x0000000000007941 */ /* 0x000fea0003800000 */
.L_x_277:
[----:B------:R-:W-:Y:S05]  /*1d930*/  @!P1 BRA `(.L_x_280) ;  /* 0x0000000000049947 */ /* 0x000fea0003800000 */
[----:B------:R-:W-:Y:S01]  /*1d940*/  BPT.TRAP 0x1 ;  /* 0x000000040000795c */ /* 0x000fe20000300000 */
.L_x_280:
[----:B------:R-:W-:Y:S01]  /*1d950*/  SYNCS.ARRIVE.TRANS64.RED.A1T0 RZ, [UR22], RZ ;  /* 0x000000ffffff79a7 */ /* 0x000fe20008100416 */
[----:B------:R-:W-:Y:S05]  /*1d960*/  @!P1 BRA `(.L_x_281) ;  /* 0x0000000000049947 */ /* 0x000fea0003800000 */
[----:B------:R-:W-:Y:S01]  /*1d970*/  BPT.TRAP 0x1 ;  /* 0x000000040000795c */ /* 0x000fe20000300000 */
.L_x_281:
[----:B------:R-:W5:Y:S02]  /*1d980*/  SYNCS.PHASECHK.TRANS64.TRYWAIT P2, [UR13+0x98], R3 ;  /* 0x00009803ff0075a7 */ /* 0x000f64000804014d */
[----:B-----5:R-:W-:Y:S05]  /*1d990*/  @!P2 BRA `(.L_x_282) ;  /* 0x0000002c00d0a947 */ /* 0x020fea0003800000 */
.L_x_395:
        /* <DEDUP_REMOVED lines=11> */
[----:B-1----:R-:W-:Y:S05]  /*1da50*/  @!P1 BRA `(.L_x_285) ;  /* 0x0000000000049947 */ /* 0x002fea0003800000 */
[----:B------:R-:W-:Y:S01]  /*1da60*/  BPT.TRAP 0x1 ;  /* 0x000000040000795c */ /* 0x000fe20000300000 */
.L_x_285:
[----:B--234-:R-:W1:Y:S02]  /*1da70*/  LDC R4, c[0x0][0x800] ;  /* 0x00020000ff047b82 */ /* 0x01ce640000000800 */
[----:B-1----:R1:W-:Y:S02]  /*1da80*/  SYNCS.ARRIVE.TRANS64.RED.A0TR RZ, [UR13+0x78], R4 ;  /* 0x00007804ffff79a7 */ /* 0x0023e4000830040d */
.L_x_284:
[----:B------:R-:W-:Y:S05]  /*1da90*/  BSYNC B0 ;  /* 0x0000000000007941 */ /* 0x000fea0003800000 */
.L_x_283:
[----:B------:R-:W-:Y:S05]  /*1daa0*/  @!P1 BRA `(.L_x_286) ;  /* 0x0000000000049947 */ /* 0x000fea0003800000 */
[----:B------:R-:W-:Y:S01]  /*1dab0*/  BPT.TRAP 0x1 ;  /* 0x000000040000795c */ /* 0x000fe20000300000 */
.L_x_286:
[----:B------:R-:W-:Y:S01]  /*1dac0*/  SYNCS.ARRIVE.TRANS64.RED.A1T0 RZ, [UR23], RZ ;  /* 0x000000ffffff79a7 */ /* 0x000fe20008100417 */
[----:B------:R-:W-:Y:S01]  /*1dad0*/  UIADD3 UR10, UR50, 0x80, URZ ;  /* 0x00000080320a7890 */ /* 0x000fe2000fffe03f */
[----:B------:R-:W-:Y:S11]  /*1dae0*/  @!P1 BRA `(.L_x_287) ;  /* 0x0000000000049947 */ /* 0x000ff60003800000 */
[----:B------:R-:W-:Y:S01]  /*1daf0*/  BPT.TRAP 0x1 ;  /* 0x000000040000795c */ /* 0x000fe20000300000 */
.L_x_287:
[----:B------:R-:W5:Y:S02]  /*1db00*/  SYNCS.PHASECHK.TRANS64.TRYWAIT P2, [UR13+0x80], R2 ;  /* 0x00008002ff0075a7 */ /* 0x000f64000804014d */
[----:B-----5:R-:W-:Y:S05]  /*1db10*/  @!P2 BRA `(.L_x_288) ;  /* 0x0000002c0088a947 */ /* 0x020fea0003800000 */
.L_x_396:
        /* <DEDUP_REMOVED lines=8> */
[----:B------:R-:W-:Y:S01]  /*1dba0*/  UMOV UR9, UR41 ;  /* 0x0000002900097c82 */ /* 0x000fe20008000000 */
[----:B------:R-:W-:-:S05]  /*1dbb0*/  UMOV UR11, UR51 ;  /* 0x00000033000b7c82 */ /* 0x000fca0008000000 */
[----:B------:R1:W-:Y:S02]  /*1dbc0*/  UTMALDG.3D [UR8], [UR18], desc[UR26] ;  /* 0x00001a08120075b4 */ /* 0x0003e40008011000 */
[----:B-1----:R-:W-:Y:S05]  /*1dbd0*/  @!P1 BRA `(.L_x_291) ;  /* 0x0000000000049947 */ /* 0x002fea0003800000 */
[----:B------:R-:W-:Y:S01]  /*1dbe0*/  BPT.TRAP 0x1 ;  /* 0x000000040000795c */ /* 0x000fe20000300000 */
.L_x_291:
[----:B--234-:R-:W1:Y:S02]  /*1dbf0*/  LDC R4, c[0x0][0x800] ;  /* 0x00020000ff047b82 */ /* 0x01ce640000000800 */
[----:B-1----:R1:W-:Y:S02]  /*1dc00*/  SYNCS.ARRIVE.TRANS64.RED.A0TR RZ, [UR13+0x60], R4 ;  /* 0x00006004ffff79a7 */ /* 0x0023e4000830040d */
.L_x_290:
[----:B------:R-:W-:Y:S05]  /*1dc10*/  BSYNC B0 ;  /* 0x0000000000007941 */ /* 0x000fea0003800000 */
.L_x_289:
[----:B------:R-:W-:Y:S05]  /*1dc20*/  @!P1 BRA `(.L_x_292) ;  /* 0x0000000000049947 */ /* 0x000fea0003800000 */
[----:B------:R-:W-:Y:S01]  /*1dc30*/  BPT.TRAP 0x1 ;  /* 0x000000040000795c */ /* 0x000fe20000300000 */
.L_x_292:
[----:B------:R-:W-:Y:S01]  /*1dc40*/  SYNCS.ARRIVE.TRANS64.RED.A1T0 RZ, [UR30], RZ ;  /* 0x000000ffffff79a7 */ /* 0x000fe2000810041e */
[----:B------:R-:W-:Y:S05]  /*1dc50*/  @!P1 BRA `(.L_x_293) ;  /* 0x0000000000049947 */ /* 0x000fea0003800000 */
[----:B------:R-:W-:Y:S01]  /*1dc60*/  BPT.TRAP 0x1 ;  /* 0x000000040000795c */ /* 0x000fe20000300000 */
.L_x_293:
[----:B------:R-:W5:Y:S02]  /*1dc70*/  SYNCS.PHASECHK.TRANS64.TRYWAIT P2, [UR13+0x88], R2 ;  /* 0x00008802ff0075a7 */ /* 0x000f64000804014d */
[----:B-----5:R-:W-:Y:S05]  /*1dc80*/  @!P2 BRA `(.L_x_294) ;  /* 0x0000002c0044a947 */ /* 0x020fea0003800000 */
.L_x_397:
        /* <DEDUP_REMOVED lines=13> */
.L_x_297:
[----:B--234-:R-:W1:Y:S02]  /*1dd60*/  LDC R4, c[0x0][0x800] ;  /* 0x00020000ff047b82 */ /* 0x01ce640000000800 */
[----:B-1----:R1:W-:Y:S02]  /*1dd70*/  SYNCS.ARRIVE.TRANS64.RED.A0TR RZ, [UR13+0x68], R4 ;  /* 0x00006804ffff79a7 */ /* 0x0023e4000830040d */
.L_x_296:
[----:B------:R-:W-:Y:S05]  /*1dd80*/  BSYNC B0 ;  /* 0x0000000000007941 */ /* 0x000fea0003800000 */
.L_x_295:
[----:B------:R-:W-:Y:S05]  /*1dd90*/  @!P1 BRA `(.L_x_298) ;  /* 0x0000000000049947 */ /* 0x000fea0003800000 */
[----:B------:R-:W-:Y:S01]  /*1dda0*/  BPT.TRAP 0x1 ;  /* 0x000000040000795c */ /* 0x000fe20000300000 */
.L_x_298:
[----:B------:R-:W-:Y:S01]  /*1ddb0*/  SYNCS.ARRIVE.TRANS64.RED.A1T0 RZ, [UR29], RZ ;  /* 0x000000ffffff79a7 */ /* 0x000fe2000810041d */
[----:B------:R-:W-:Y:S01]  /*1ddc0*/  UIADD3 UR10, UR50, 0xa0, URZ ;  /* 0x000000a0320a7890 */ /* 0x000fe2000fffe03f */
[----:B------:R-:W-:Y:S11]  /*1ddd0*/  @!P1 BRA `(.L_x_299) ;  /* 0x0000000000049947 */ /* 0x000ff60003800000 */
[----:B------:R-:W-:Y:S01]  /*1dde0*/  BPT.TRAP 0x1 ;  /* 0x000000040000795c */ /* 0x000fe20000300000 */
.L_x_299:
[----:B------:R-:W5:Y:S02]  /*1ddf0*/  SYNCS.PHASECHK.TRANS64.TRYWAIT P2, [UR13+0x90], R2 ;  /* 0x00009002ff0075a7 */ /* 0x000f64000804014d */
[----:B-----5:R-:W-:Y:S05]  /*1de00*/  @!P2 BRA `(.L_x_300) ;  /* 0x0000002800fca947 */ /* 0x020fea0003800000 */
.L_x_398:
        /* <DEDUP_REMOVED lines=13> */
.L_x_303:
[----:B--234-:R-:W1:Y:S02]  /*1dee0*/  LDC R4, c[0x0][0x800] ;  /* 0x00020000ff047b82 */ /* 0x01ce640000000800 */
[----:B-1----:R1:W-:Y:S02]  /*1def0*/  SYNCS.ARRIVE.TRANS64.RED.A0TR RZ, [UR13+0x70], R4 ;  /* 0x00007004ffff79a7 */ /* 0x0023e4000830040d */
.L_x_302:
[----:B------:R-:W-:Y:S05]  /*1df00*/  BSYNC B0 ;  /* 0x0000000000007941 */ /* 0x000fea0003800000 */
.L_x_301:
[----:B------:R-:W-:Y:S05]  /*1df10*/  @!P1 BRA `(.L_x_304) ;  /* 0x0000000000049947 */ /* 0x000fea0003800000 */
[----:B------:R-:W-:Y:S01]  /*1df20*/  BPT.TRAP 0x1 ;  /* 0x000000040000795c */ /* 0x000fe20000300000 */
.L_x_304:
[----:B------:R-:W-:Y:S01]  /*1df30*/  SYNCS.ARRIVE.TRANS64.RED.A1T0 RZ, [UR22], RZ ;  /* 0x000000ffffff79a7 */ /* 0x000fe20008100416 */
[----:B------:R-:W-:Y:S05]  /*1df40*/  @!P1 BRA `(.L_x_305) ;  /* 0x0000000000049947 */ /* 0x000fea0003800000 */
[----:B------:R-:W-:Y:S01]  /*1df50*/  BPT.TRAP 0x1 ;  /* 0x000000040000795c */ /* 0x000fe20000300000 */
.L_x_305:
[----:B------:R-:W5:Y:S02]  /*1df60*/  SYNCS.PHASECHK.TRANS64.TRYWAIT P2, [UR13+0x98], R2 ;  /* 0x00009802ff0075a7 */ /* 0x000f64000804014d */
[----:B-----5:R-:W-:Y:S05]  /*1df70*/  @!P2 BRA `(.L_x_306) ;  /* 0x0000002800b8a947 */ /* 0x020fea0003800000 */
.L_x_399:
        /* <DEDUP_REMOVED lines=13> */
.L_x_309:
[----:B------:R-:W1:Y:S02]  /*1e050*/  LDC R2, c[0x0][0x800] ;  /* 0x00020000ff027b82 */ /* 0x000e640000000800 */
[----:B-1----:R1:W-:Y:S02]  /*1e060*/  SYNCS.ARRIVE.TRANS64.RED.A0TR RZ, [UR13+0x78], R2 ;  /* 0x00007802ffff79a7 */ /* 0x0023e4000830040d */
.L_x_308:
[----:B------:R-:W-:Y:S05]  /*1e070*/  BSYNC B0 ;  /* 0x0000000000007941 */ /* 0x000fea0003800000 */
.L_x_307:
[----:B------:R-:W-:Y:S05]  /*1e080*/  @!P1 BRA `(.L_x_310) ;  /* 0x0000000000049947 */ /* 0x000fea0003800000 */
[----:B------:R-:W-:Y:S01]  /*1e090*/  BPT.TRAP 0x1 ;  /* 0x000000040000795c */ /* 0x000fe20000300000 */
.L_x_310:
[----:B------:R-:W-:Y:S01]  /*1e0a0*/  SYNCS.ARRIVE.TRANS64.RED.A1T0 RZ, [UR23], RZ ;  /* 0x000000ffffff79a7 */ /* 0x000fe20008100417 */
[----:B------:R-:W-:Y:S01]  /*1e0b0*/  UIADD3 UR10, UR50, 0xc0, URZ ;  /* 0x000000c0320a7890 */ /* 0x000fe2000fffe03f */
[----:B------:R-:W-:Y:S11]  /*1e0c0*/  @!P1 BRA `(.L_x_311) ;  /* 0x0000000000049947 */ /* 0x000ff60003800000 */
[----:B------:R-:W-:Y:S01]  /*1e0d0*/  BPT.TRAP 0x1 ;  /* 0x000000040000795c */ /* 0x000fe20000300000 */
.L_x_311:
[----:B------:R-:W5:Y:S02]  /*1e0e0*/  SYNCS.PHASECHK.TRANS64.TRYWAIT P2, [UR13+0x80], R3 ;  /* 0x00008003ff0075a7 */ /* 0x000f64000804014d */
[----:B-----5:R-:W-:Y:S05]  /*1e0f0*/  @!P2 BRA `(.L_x_312) ;  /* 0x000000280070a947 */ /* 0x020fea0003800000 */
.L_x_400:
        /* <DEDUP_REMOVED lines=13> */
.L_x_315:
[----:B------:R-:W1:Y:S02]  /*1e1d0*/  LDC R2, c[0x0][0x800] ;  /* 0x00020000ff027b82 */ /* 0x000e640000000800 */
[----:B-1----:R1:W-:Y:S02]  /*1e1e0*/  SYNCS.ARRIVE.TRANS64.RED.A0TR RZ, [UR13+0x60], R2 ;  /* 0x00006002ffff79a7 */ /* 0x0023e4000830040d */
.L_x_314:
[----:B------:R-:W-:Y:S05]  /*1e1f0*/  BSYNC B0 ;  /* 0x0000000000007941 */ /* 0x000fea0003800000 */
.L_x_313:
[----:B------:R-:W-:Y:S05]  /*1e200*/  @!P1 BRA `(.L_x_316) ;  /* 0x0000000000049947 */ /* 0x000fea0003800000 */
[----:B------:R-:W-:Y:S01]  /*1e210*/  BPT.TRAP 0x1 ;  /* 0x000000040000795c */ /* 0x000fe20000300000 */
.L_x_316:
[----:B------:R-:W-:Y:S01]  /*1e220*/  SYNCS.ARRIVE.TRANS64.RED.A1T0 RZ, [UR30], RZ ;  /* 0x000000ffffff79a7 */ /* 0x000fe2000810041e */
[----:B------:R-:W-:Y:S05]  /*1e230*/  @!P1 BRA `(.L_x_317) ;  /* 0x0000000000049947 */ /* 0x000fea0003800000 */
[----:B------:R-:W-:Y:S01]  /*1e240*/  BPT.TRAP 0x1 ;  /* 0x000000040000795c */ /* 0x000fe20000300000 */
.L_x_317:
[----:B------:R-:W5:Y:S02]  /*1e250*/  SYNCS.PHASECHK.TRANS64.TRYWAIT P2, [UR13+0x88], R3 ;  /* 0x00008803ff0075a7 */ /* 0x000f64000804014d */
[----:B-----5:R-:W-:Y:S05]  /*1e260*/  @!P2 BRA `(.L_x_318) ;  /* 0x00000028002ca947 */ /* 0x020fea0003800000 */
.L_x_401:
        /* <DEDUP_REMOVED lines=13> */
.L_x_321:
[----:B------:R-:W1:Y:S02]  /*1e340*/  LDC R2, c[0x0][0x800] ;  /* 0x00020000ff027b82 */ /* 0x000e640000000800 */
[----:B-1----:R1:W-:Y:S02]  /*1e350*/  SYNCS.ARRIVE.TRANS64.RED.A0TR RZ, [UR13+0x68], R2 ;  /* 0x00006802ffff79a7 */ /* 0x0023e4000830040d */
.L_x_320:
[----:B------:R-:W-:Y:S05]  /*1e360*/  BSYNC B0 ;  /* 0x0000000000007941 */ /* 0x000fea0003800000 */
.L_x_319:
[----:B------:R-:W-:Y:S05]  /*1e370*/  @!P1 BRA `(.L_x_322) ;  /* 0x0000000000049947 */ /* 0x000fea0003800000 */
[----:B------:R-:W-:Y:S01]  /*1e380*/  BPT.TRAP 0x1 ;  /* 0x000000040000795c */ /* 0x000fe20000300000 */
.L_x_322:
[----:B------:R-:W-:Y:S01]  /*1e390*/  SYNCS.ARRIVE.TRANS64.RED.A1T0 RZ, [UR29], RZ ;  /* 0x000000ffffff79a7 */ /* 0x000fe2000810041d */
[----:B------:R-:W-:Y:S01]  /*1e3a0*/  UIADD3 UR10, UR50, 0xe0, URZ ;  /* 0x000000e0320a7890 */ /* 0x000fe2000fffe03f */
[----:B------:R-:W-:Y:S11]  /*1e3b0*/  @!P1 BRA `(.L_x_323) ;  /* 0x0000000000049947 */ /* 0x000ff60003800000 */
[----:B------:R-:W-:Y:S01]  /*1e3c0*/  BPT.TRAP 0x1 ;  /* 0x000000040000795c */ /* 0x000fe20000300000 */
.L_x_323:
[----:B------:R-:W5:Y:S02]  /*1e3d0*/  SYNCS.PHASECHK.TRANS64.TRYWAIT P2, [UR13+0x90], R3 ;  /* 0x00009003ff0075a7 */ /* 0x000f64000804014d */
[----:B-----5:R-:W-:Y:S05]  /*1e3e0*/  @!P2 BRA `(.L_x_324) ;  /* 0x0000002400e4a947 */ /* 0x020fea0003800000 */
.L_x_402:
        /* <DEDUP_REMOVED lines=13> */
.L_x_327:
[----:B------:R-:W1:Y:S02]  /*1e4c0*/  LDC R2, c[0x0][0x800] ;  /* 0x00020000ff027b82 */ /* 0x000e640000000800 */
[----:B-1----:R1:W-:Y:S02]  /*1e4d0*/  SYNCS.ARRIVE.TRANS64.RED.A0TR RZ, [UR13+0x70], R2 ;  /* 0x00007002ffff79a7 */ /* 0x0023e4000830040d */
.L_x_326:
[----:B------:R-:W-:Y:S05]  /*1e4e0*/  BSYNC B0 ;  /* 0x0000000000007941 */ /* 0x000fea0003800000 */
.L_x_325:
[----:B------:R-:W-:Y:S05]  /*1e4f0*/  @!P1 BRA `(.L_x_328) ;  /* 0x0000000000049947 */ /* 0x000fea0003800000 */
[----:B------:R-:W-:Y:S01]  /*1e500*/  BPT.TRAP 0x1 ;  /* 0x000000040000795c */ /* 0x000fe20000300000 */
.L_x_328:
[----:B------:R-:W-:Y:S01]  /*1e510*/  SYNCS.ARRIVE.TRANS64.RED.A1T0 RZ, [UR22], RZ ;  /* 0x000000ffffff79a7 */ /* 0x000fe20008100416 */
[----:B------:R-:W-:Y:S05]  /*1e520*/  @!P1 BRA `(.L_x_329) ;  /* 0x0000000000049947 */ /* 0x000fea0003800000 */
[----:B------:R-:W-:Y:S01]  /*1e530*/  BPT.TRAP 0x1 ;  /* 0x000000040000795c */ /* 0x000fe20000300000 */
.L_x_329:
[----:B------:R-:W5:Y:S02]  /*1e540*/  SYNCS.PHASECHK.TRANS64.TRYWAIT P2, [UR13+0x98], R3 ;  /* 0x00009803ff0075a7 */ /* 0x000f64000804014d */
[----:B-----5:R-:W-:Y:S05]  /*1e550*/  @!P2 BRA `(.L_x_330) ;  /* 0x0000002400a0a947 */ /* 0x020fea0003800000 */
.L_x_403:
        /* <DEDUP_REMOVED lines=13> */
.L_x_333:
[----:B------:R-:W1:Y:S02]  /*1e630*/  LDC R2, c[0x0][0x800] ;  /* 0x00020000ff027b82 */ /* 0x000e640000000800 */
[----:B-1----:R1:W-:Y:S02]  /*1e640*/  SYNCS.ARRIVE.TRANS64.RED.A0TR RZ, [UR13+0x78], R2 ;  /* 0x00007802ffff79a7 */ /* 0x0023e4000830040d */
.L_x_332:
[----:B------:R-:W-:Y:S05]  /*1e650*/  BSYNC B0 ;  /* 0x0000000000007941 */ /* 0x000fea0003800000 */
.L_x_331:
[----:B------:R-:W-:Y:S05]  /*1e660*/  @!P1 BRA `(.L_x_334) ;  /* 0x0000000000049947 */ /* 0x000fea0003800000 */
[----:B------:R-:W-:Y:S01]  /*1e670*/  BPT.TRAP 0x1 ;  /* 0x000000040000795c */ /* 0x000fe20000300000 */
.L_x_334:
[----:B------:R-:W5:Y:S01]  /*1e680*/  LDL.LU R15, [R1+0x4a8] ;  /* 0x0004a800010f7983 */ /* 0x000f620000300800 */
[----:B------:R-:W-:Y:S03]  /*1e690*/  SYNCS.ARRIVE.TRANS64.RED.A1T0 RZ, [UR23], RZ ;  /* 0x000000ffffff79a7 */ /* 0x000fe60008100417 */
[----:B------:R-:W5:Y:S01]  /*1e6a0*/  LDL.LU R12, [R1+0x4a4] ;  /* 0x0004a400010c7983 */ /* 0x000f620000300800 */
[----:B-1234-:R-:W-:Y:S02]  /*1e6b0*/  PRMT R4, RZ, 0x7610, R4 ;  /* 0x00007610ff047816 */ /* 0x01efe40000000004 */
[----:B------:R-:W-:Y:S02]  /*1e6c0*/  MOV R2, 0xffffffff ;  /* 0xffffffff00027802 */ /* 0x000fe40000000f00 */
[----:B------:R-:W-:Y:S02]  /*1e6d0*/  MOV R3, 0xffffffff ;  /* 0xffffffff00037802 */ /* 0x000fe40000000f00 */
[----:B------:R-:W-:-:S02]  /*1e6e0*/  MOV R10, 0xffffffff ;  /* 0xffffffff000a7802 */ /* 0x000fc40000000f00 */
[----:B-----5:R-:W-:-:S04]  /*1e6f0*/  IADD3 R12, P0, R12, UR54, RZ ;  /* 0x000000360c0c7c10 */ /* 0x020fc8000ff1e0ff */
[----:B------:R-:W-:Y:S01]  /*1e700*/  IADD3.X R15, R15, UR38, RZ, P0, !PT ;  /* 0x000000260f0f7c10 */ /* 0x000fe200087fe4ff */
[----:B------:R1:W-:Y:S01]  /*1e710*/  STL [R1+0x4a4], R12 ;  /* 0x0004a40c01007387 */ /* 0x0003e20000100800 */
[----:B------:R-:W-:-:S03]  /*1e720*/  ISETP.GE.U32.AND P0, PT, R12, UR4, PT ;  /* 0x000000040c007c0c */ /* 0x000fc6000bf06070 */
[----:B------:R1:W-:Y:S01]  /*1e730*/  STL [R1+0x4a8], R15 ;  /* 0x0004a80f01007387 */ /* 0x0003e20000100800 */
[----:B------:R-:W-:-:S13]  /*1e740*/  ISETP.GE.U32.AND.EX P0, PT, R15, UR5, PT, P0 ;  /* 0x000000050f007c0c */ /* 0x000fda000bf06100 */
[----:B-1----:R-:W-:Y:S05]  /*1e750*/  @P0 BRA `(.L_x_335) ;  /* 0x0000000400580947 */ /* 0x002fea0003800000 */
[----:B------:R-:W1:Y:S01]  /*1e760*/  S2R R7, SR_CTAID.X ;  /* 0x0000000000077919 */ /* 0x000e620000002500 */
[----:B------:R-:W2:Y:S01]  /*1e770*/  LDC R13, c[0x0][0x904] ;  /* 0x00024100ff0d7b82 */ /* 0x000ea20000000800 */
[----:B------:R-:W-:Y:S01]  /*1e780*/  ULDC UR8, c[0x0][0x150] ;  /* 0x0000540000087ab9 */ /* 0x000fe20000000800 */
[----:B------:R-:W3:Y:S06]  /*1e790*/  S2R R2, SR_CTAID.Y ;  /* 0x0000000000027919 */ /* 0x000eec0000002600 */
[----:B------:R-:W4:Y:S08]  /*1e7a0*/  LDC R4, c[0x0][0x144] ;  /* 0x00005100ff047b82 */ /* 0x000f300000000800 */
[----:B------:R-:W5:Y:S08]  /*1e7b0*/  LDC R11, c[0x0][0x148] ;  /* 0x00005200ff0b7b82 */ /* 0x000f700000000800 */
[----:B------:R-:W4:Y:S01]  /*1e7c0*/  LDC.64 R8, c[0x0][0x8d0] ;  /* 0x00023400ff087b82 */ /* 0x000f220000000a00 */
[----:B--2---:R-:W-:-:S02]  /*1e7d0*/  ISETP.NE.AND P2, PT, R13, 0x1, PT ;  /* 0x000000010d00780c */ /* 0x004fc40003f45270 */
[----:B-1----:R-:W-:Y:S02]  /*1e7e0*/  I2FP.F32.U32 R3, R7 ;  /* 0x0000000700037245 */ /* 0x002fe40000201000 */
[----:B---3--:R-:W-:-:S03]  /*1e7f0*/  I2FP.F32.U32 R5, R2 ;  /* 0x0000000200057245 */ /* 0x008fc60000201000 */
[----:B------:R-:W-:Y:S01]  /*1e800*/  FMUL R3, R3, UR8 ;  /* 0x0000000803037c20 */ /* 0x000fe20008400000 */
[----:B------:R-:W-:Y:S02]  /*1e810*/  ULDC UR8, c[0x0][0x154] ;  /* 0x0000550000087ab9 */ /* 0x000fe40000000800 */
[----:B------:R-:W-:-:S03]  /*1e820*/  FMUL R10, R5, UR8 ;  /* 0x00000008050a7c20 */ /* 0x000fc60008400000 */
[----:B------:R-:W1:Y:S01]  /*1e830*/  F2I.U32.TRUNC.NTZ R3, R3 ;  /* 0x0000000300037305 */ /* 0x000e62000020f000 */
[----:B----4-:R-:W-:-:S07]  /*1e840*/  ISETP.NE.U32.AND P0, PT, R8, RZ, PT ;  /* 0x000000ff0800720c */ /* 0x010fce0003f05070 */
[----:B------:R-:W2:Y:S01]  /*1e850*/  F2I.U32.TRUNC.NTZ R10, R10 ;  /* 0x0000000a000a7305 */ /* 0x000ea2000020f000 */
[----:B------:R-:W-:Y:S02]  /*1e860*/  ISETP.NE.AND.EX P0, PT, R9, RZ, PT, P0 ;  /* 0x000000ff0900720c */ /* 0x000fe40003f05300 */
[----:B-1----:R-:W-:Y:S02]  /*1e870*/  IADD3 R5, -R3, RZ, RZ ;  /* 0x000000ff03057210 */ /* 0x002fe40007ffe1ff */
[----:B------:R-:W-:-:S03]  /*1e880*/  MOV R3, R15 ;  /* 0x0000000f00037202 */ /* 0x000fc60000000f00 */
[----:B------:R-:W-:Y:S01]  /*1e890*/  IMAD R7, R4, R5, R7 ;  /* 0x0000000504077224 */ /* 0x000fe200078e0207 */
[----:B--2---:R-:W-:-:S05]  /*1e8a0*/  IADD3 R4, -R10, RZ, RZ ;  /* 0x000000ff0a047210 */ /* 0x004fca0007ffe1ff */
[----:B-----5:R-:W-:Y:S01]  /*1e8b0*/  @P2 IMAD R7, R11, R4, R2 ;  /* 0x000000040b072224 */ /* 0x020fe200078e0202 */
[----:B------:R-:W-:Y:S01]  /*1e8c0*/  MOV R2, R12 ;  /* 0x0000000c00027202 */ /* 0x000fe20000000f00 */
[----:B------:R-:W1:Y:S01]  /*1e8d0*/  LDC R11, c[0x0][0x8d8] ;  /* 0x00023600ff0b7b82 */ /* 0x000e620000000800 */
[----:B------:R-:W-:Y:S05]  /*1e8e0*/  @!P0 BRA `(.L_x_336) ;  /* 0x0000000000288947 */ /* 0x000fea0003800000 */
[----:B------:R-:W2:Y:S02]  /*1e8f0*/  LDC R2, c[0x0][0x8dc] ;  /* 0x00023700ff027b82 */ /* 0x000ea40000000800 */
[----:B--2---:R-:W-:-:S04]  /*1e900*/  IADD3 R3, P0, R12, R2, RZ ;  /* 0x000000020c037210 */ /* 0x004fc80007f1e0ff */
[----:B------:R-:W-:-:S05]  /*1e910*/  IADD3.X R13, RZ, R15, RZ, P0, !PT ;  /* 0x0000000fff0d7210 */ /* 0x000fca00007fe4ff */
[----:B------:R-:W-:-:S04]  /*1e920*/  IMAD.WIDE.U32 R4, R13, R8, RZ ;  /* 0x000000080d047225 */ /* 0x000fc800078e00ff */
[----:B------:R-:W-:-:S04]  /*1e930*/  IMAD.WIDE.U32 R4, P0, R3, R9, R4 ;  /* 0x0000000903047225 */ /* 0x000fc80007800004 */
[----:B------:R-:W-:Y:S01]  /*1e940*/  IMAD.WIDE.U32 R2, R3, R8, RZ ;  /* 0x0000000803027225 */ /* 0x000fe200078e00ff */
[----:B------:R-:W-:-:S04]  /*1e950*/  MOV R2, R5 ;  /* 0x0000000500027202 */ /* 0x000fc80000000f00 */
[----:B------:R-:W-:Y:S02]  /*1e960*/  IADD3 RZ, P1, R3, R4, RZ ;  /* 0x0000000403ff7210 */ /* 0x000fe40007f3e0ff */
[----:B------:R-:W-:-:S03]  /*1e970*/  IADD3.X R3, RZ, RZ, RZ, P0, !PT ;  /* 0x000000ffff037210 */ /* 0x000fc600007fe4ff */
[----:B------:R-:W-:-:S08]  /*1e980*/  IMAD.WIDE.U32.X R2, R13, R9, R2, P1 ;  /* 0x000000090d027225 */ /* 0x000fd000008e0402 */
.L_x_336:
[----:B------:R-:W2:Y:S01]  /*1e990*/  LDC.64 R4, c[0x0][0x8c8] ;  /* 0x00023200ff047b82 */ /* 0x000ea20000000a00 */
[-CC-:B-1----:R-:W-:Y:S02]  /*1e9a0*/  SHF.R.U64 R10, R2, R11.reuse, R3.reuse ;  /* 0x0000000b020a7219 */ /* 0x182fe40000001203 */
[----:B------:R-:W-:Y:S02]  /*1e9b0*/  SHF.R.U32.HI R11, RZ, R11, R3 ;  /* 0x0000000bff0b7219 */ /* 0x000fe40000011603 */
[----:B------:R-:W-:Y:S02]  /*1e9c0*/  IADD3 R9, P0, RZ, -R10, RZ ;  /* 0x8000000aff097210 */ /* 0x000fe40007f1e0ff */
[----:B------:R-:W-:Y:S02]  /*1e9d0*/  MOV R3, R15 ;  /* 0x0000000f00037202 */ /* 0x000fe40000000f00 */
[----:B------:R-:W-:-:S05]  /*1e9e0*/  IADD3.X R11, RZ, ~R11, RZ, P0, !PT ;  /* 0x8000000bff0b7210 */ /* 0x000fca00007fe4ff */
[----:B--2---:R-:W-:-:S04]  /*1e9f0*/  IMAD R2, R11, R4, RZ ;  /* 0x000000040b027224 */ /* 0x004fc800078e02ff */
[C---:B------:R-:W-:Y:S01]  /*1ea00*/  IMAD R11, R9.reuse, R5, R2 ;  /* 0x00000005090b7224 */ /* 0x040fe200078e0202 */
[----:B------:R-:W-:Y:S01]  /*1ea10*/  MOV R2, R12 ;  /* 0x0000000c00027202 */ /* 0x000fe20000000f00 */
[----:B------:R-:W1:Y:S04]  /*1ea20*/  LDC R5, c[0x0][0x900] ;  /* 0x00024000ff057b82 */ /* 0x000e680000000800 */
[----:B------:R-:W-:-:S04]  /*1ea30*/  IMAD.WIDE.U32 R2, R9, R4, R2 ;  /* 0x0000000409027225 */ /* 0x000fc800078e0002 */
[----:B------:R-:W2:Y:S01]  /*1ea40*/  LDC.64 R8, c[0x0][0x8e8] ;  /* 0x00023a00ff087b82 */ /* 0x000ea20000000a00 */
[----:B------:R-:W-:-:S07]  /*1ea50*/  IADD3 R3, R3, R11, RZ ;  /* 0x0000000b03037210 */ /* 0x000fce0007ffe0ff */
[----:B------:R-:W3:Y:S08]  /*1ea60*/  LDC R12, c[0x0][0x8c0] ;  /* 0x00023000ff0c7b82 */ /* 0x000ef00000000800 */
[----:B------:R-:W4:Y:S01]  /*1ea70*/  LDC R4, c[0x0][0x8b0] ;  /* 0x00022c00ff047b82 */ /* 0x000f220000000800 */
[----:B--2---:R-:W-:-:S04]  /*1ea80*/  ISETP.NE.U32.AND P0, PT, R8, RZ, PT ;  /* 0x000000ff0800720c */ /* 0x004fc80003f05070 */
[----:B------:R-:W-:Y:S02]  /*1ea90*/  ISETP.NE.AND.EX P0, PT, R9, RZ, PT, P0 ;  /* 0x000000ff0900720c */ /* 0x000fe40003f05300 */
[-CC-:B---3--:R-:W-:Y:S02]  /*1eaa0*/  SHF.R.U64 R11, R2, R12.reuse, R3.reuse ;  /* 0x0000000c020b7219 */ /* 0x188fe40000001203 */
[----:B------:R-:W-:-:S04]  /*1eab0*/  SHF.R.U32.HI R3, RZ, R12, R3 ;  /* 0x0000000cff037219 */ /* 0x000fc80000011603 */
[-CC-:B----4-:R-:W-:Y:S02]  /*1eac0*/  SHF.R.U64 R12, R11, R4.reuse, R3.reuse ;  /* 0x000000040b0c7219 */ /* 0x190fe40000001203 */
[----:B------:R-:W-:-:S04]  /*1ead0*/  SHF.R.U32.HI R4, RZ, R4, R3 ;  /* 0x00000004ff047219 */ /* 0x000fc80000011603 */
[-CC-:B-1----:R-:W-:Y:S02]  /*1eae0*/  SHF.R.U64 R13, R12, R5.reuse, R4.reuse ;  /* 0x000000050c0d7219 */ /* 0x182fe40000001204 */
[----:B------:R-:W-:Y:S02]  /*1eaf0*/  SHF.R.U32.HI R4, RZ, R5, R4 ;  /* 0x00000005ff047219 */ /* 0x000fe40000011604 */
[----:B------:R-:W-:Y:S02]  /*1eb00*/  MOV R2, R13 ;  /* 0x0000000d00027202 */ /* 0x000fe40000000f00 */
[----:B------:R-:W-:Y:S01]  /*1eb10*/  MOV R3, R4 ;  /* 0x0000000400037202 */ /* 0x000fe20000000f00 */
[----:B------:R-:W-:Y:S06]  /*1eb20*/  @!P0 BRA `(.L_x_337) ;  /* 0x0000000000288947 */ /* 0x000fec0003800000 */
[----:B------:R-:W1:Y:S02]  /*1eb30*/  LDC R2, c[0x0][0x8f4] ;  /* 0x00023d00ff027b82 */ /* 0x000e640000000800 */
[----:B-1----:R-:W-:-:S04]  /*1eb40*/  IADD3 R3, P0, R13, R2, RZ ;  /* 0x000000020d037210 */ /* 0x002fc80007f1e0ff */
        /* <DEDUP_REMOVED lines=8> */
.L_x_337:
[----:B------:R-:W1:Y:S01]  /*1ebd0*/  LDC R4, c[0x0][0x8f0] ;  /* 0x00023c00ff047b82 */ /* 0x000e620000000800 */
[----:B------:R-:W-:-:S07]  /*1ebe0*/  LOP3.LUT R11, R11, R17, RZ, 0xc0, !PT ;  /* 0x000000110b0b7212 */ /* 0x000fce00078ec0ff */
[----:B------:R-:W2:Y:S08]  /*1ebf0*/  LDC R5, c[0x0][0x8e0] ;  /* 0x00023800ff057b82 */ /* 0x000eb00000000800 */
[----:B------:R-:W3:Y:S01]  /*1ec00*/  LDC R9, c[0x0][0x8b8] ;  /* 0x00022e00ff097b82 */ /* 0x000ee20000000800 */
[----:B-1----:R-:W-:-:S07]  /*1ec10*/  SHF.R.U64 R4, R2, R4, R3 ;  /* 0x0000000402047219 */ /* 0x002fce0000001203 */
[----:B------:R-:W1:Y:S01]  /*1ec20*/  LDC R2, c[0x0][0x8a8] ;  /* 0x00022a00ff027b82 */ /* 0x000e620000000800 */
[----:B------:R-:W-:-:S05]  /*1ec30*/  LOP3.LUT R3, R12, R14, RZ, 0xc0, !PT ;  /* 0x0000000e0c037212 */ /* 0x000fca00078ec0ff */
[----:B------:R-:W-:Y:S01]  /*1ec40*/  IMAD R8, R16, R4, R3 ;  /* 0x0000000410087224 */ /* 0x000fe200078e0203 */
[----:B------:R-:W-:-:S05]  /*1ec50*/  IADD3 R4, -R4, RZ, RZ ;  /* 0x000000ff04047210 */ /* 0x000fca0007ffe1ff */
[----:B--2---:R-:W-:Y:S01]  /*1ec60*/  IMAD R13, R4, R5, R13 ;  /* 0x00000005040d7224 */ /* 0x004fe200078e020d */
[----:B------:R-:W-:Y:S01]  /*1ec70*/  MOV R4, 0x1 ;  /* 0x0000000100047802 */ /* 0x000fe20000000f00 */
[----:B---3--:R-:W-:Y:S02]  /*1ec80*/  IMAD R7, R8, R9, R7 ;  /* 0x0000000908077224 */ /* 0x008fe400078e0207 */
[----:B-1----:R-:W-:-:S05]  /*1ec90*/  IMAD R2, R13, R2, R11 ;  /* 0x000000020d027224 */ /* 0x002fca00078e020b */
[----:B------:R-:W-:Y:S02]  /*1eca0*/  SEL R3, R2, R7, !P2 ;  /* 0x0000000702037207 */ /* 0x000fe40005000000 */
[----:B------:R-:W-:-:S07]  /*1ecb0*/  SEL R2, R7, R2, !P2 ;  /* 0x0000000207027207 */ /* 0x000fce0005000000 */
.L_x_335:
[----:B------:R-:W-:-:S13]  /*1ecc0*/  LOP3.LUT P0, RZ, R4, 0xff, RZ, 0xc0, !PT ;  /* 0x000000ff04ff7812 */ /* 0x000fda000780c0ff */
[----:B------:R-:W-:Y:S05]  /*1ecd0*/  @P0 BRA `(.L_x_338) ;  /* 0xffffffdc00e40947 */ /* 0x000fea000383ffff */
.L_x_234:
[----:B------:R-:W-:Y:S01]  /*1ece0*/  ELECT P0, URZ, PT ;  /* 0x00000000003f782f */ /* 0x000fe20003800000 */
[----:B------:R-:W-:-:S12]  /*1ecf0*/  BSSY B0, `(.L_x_339) ;  /* 0x000001e000007945 */ /* 0x000fd80003800000 */
[----:B------:R-:W-:Y:S05]  /*1ed00*/  @!P0 BRA `(.L_x_340) ;  /* 0x0000000000708947 */ /* 0x000fea0003800000 */
[----:B------:R-:W-:-:S06]  /*1ed10*/  ULOP3.LUT UR4, UR39, 0x2, URZ, 0xfc, !UPT ;  /* 0x0000000227047892 */ /* 0x000fcc000f8efc3f */
[----:B------:R-:W-:-:S04]  /*1ed20*/  MOV R0, UR4 ;  /* 0x0000000400007c02 */ /* 0x000fc80008000f00 */
[----:B------:R-:W-:-:S13]  /*1ed30*/  ISETP.NE.AND P0, PT, R0, 0x3, PT ;  /* 0x000000030000780c */ /* 0x000fda0003f05270 */
[----:B------:R-:W-:Y:S05]  /*1ed40*/  @!P0 BRA `(.L_x_341) ;  /* 0x0000000000048947 */ /* 0x000fea0003800000 */
[----:B------:R-:W-:Y:S01]  /*1ed50*/  BPT.TRAP 0x1 ;  /* 0x000000040000795c */ /* 0x000fe20000300000 */
.L_x_341:
[----:B------:R-:W-:Y:S02]  /*1ed60*/  MOV R0, 0x400 ;  /* 0x0000040000007802 */ /* 0x000fe40000000f00 */
[----:B------:R-:W-:Y:S02]  /*1ed70*/  MOV R3, UR37 ;  /* 0x0000002500037c02 */ /* 0x000fe40008000f00 */
[----:B------:R-:W-:Y:S02]  /*1ed80*/  MOV R2, 0x1 ;  /* 0x0000000100027802 */ /* 0x000fe40000000f00 */
[----:B------:R-:W-:Y:S02]  /*1ed90*/  LEA R0, R3, R0, 0x18 ;  /* 0x0000000003007211 */ /* 0x000fe400078ec0ff */
[----:B------:R-:W-:-:S04]  /*1eda0*/  SHF.L.U32 R3, R2, 0x1f, RZ ;  /* 0x0000001f02037819 */ /* 0x000fc800000006ff */
[----:B------:R-:W3:Y:S02]  /*1edb0*/  SYNCS.PHASECHK.TRANS64.TRYWAIT P1, [R0+URZ+0x80], R3 ;  /* 0x00008003000075a7 */ /* 0x000ee4000802017f */
[----:B---3--:R-:W-:Y:S05]  /*1edc0*/  @!P1 BRA `(.L_x_342) ;  /* 0x0000001c009c9947 */ /* 0x008fea0003800000 */
.L_x_404:
[----:B------:R-:W-:Y:S05]  /*1edd0*/  @!P0 BRA `(.L_x_343) ;  /* 0x0000000000048947 */ /* 0x000fea0003800000 */
[----:B------:R-:W-:Y:S01]  /*1ede0*/  BPT.TRAP 0x1 ;  /* 0x000000040000795c */ /* 0x000fe20000300000 */
.L_x_343:
[----:B------:R-:W4:Y:S02]  /*1edf0*/  SYNCS.PHASECHK.TRANS64.TRYWAIT P1, [R0+URZ+0x88], R3 ;  /* 0x00008803000075a7 */ /* 0x000f24000802017f */
[----:B----4-:R-:W-:Y:S05]  /*1ee00*/  @!P1 BRA `(.L_x_344) ;  /* 0x0000001c00a09947 */ /* 0x010fea0003800000 */
.L_x_405:
[----:B------:R-:W-:Y:S05]  /*1ee10*/  @!P0 BRA `(.L_x_345) ;  /* 0x0000000000048947 */ /* 0x000fea0003800000 */
[----:B------:R-:W-:Y:S01]  /*1ee20*/  BPT.TRAP 0x1 ;  /* 0x000000040000795c */ /* 0x000fe20000300000 */
.L_x_345:
[----:B------:R-:W1:Y:S02]  /*1ee30*/  SYNCS.PHASECHK.TRANS64.TRYWAIT P1, [R0+URZ+0x90], R3 ;  /* 0x00009003000075a7 */ /* 0x000e64000802017f */
[----:B-1----:R-:W-:Y:S05]  /*1ee40*/  @!P1 BRA `(.L_x_346) ;  /* 0x0000001c00a49947 */ /* 0x002fea0003800000 */
.L_x_406:
[----:B------:R-:W-:Y:S05]  /*1ee50*/  @!P0 BRA `(.L_x_347) ;  /* 0x0000000000048947 */ /* 0x000fea0003800000 */
[----:B------:R-:W-:Y:S01]  /*1ee60*/  BPT.TRAP 0x1 ;  /* 0x000000040000795c */ /* 0x000fe20000300000 */
.L_x_347:
[----:B---34-:R-:W-:-:S04]  /*1ee70*/  MOV R3, 0x1 ;  /* 0x0000000100037802 */ /* 0x018fc80000000f00 */
[----:B------:R-:W-:-:S07]  /*1ee80*/  SHF.L.U32 R3, R3, 0x1f, RZ ;  /* 0x0000001f03037819 */ /* 0x000fce00000006ff */
.L_x_348:
[----:B-1----:R1:W3:Y:S02]  /*1ee90*/  SYNCS.PHASECHK.TRANS64.TRYWAIT P0, [R0+URZ+0x98], R3 ;  /* 0x00009803000075a7 */ /* 0x0022e4000800017f */
[----:B---3--:R-:W-:Y:S05]  /*1eea0*/  @!P0 NANOSLEEP.SYNCS 0x989680 ;  /* 0x009896800000895d */ /* 0x008fea0003900000 */
[----:B------:R-:W3:Y:S02]  /*1eeb0*/  @!P0 SYNCS.PHASECHK.TRANS64 P0, [R0+URZ+0x98], R3 ;  /* 0x00009803000085a7 */ /* 0x000ee4000800007f */
[----:B---3--:R-:W-:Y:S05]  /*1eec0*/  @!P0 BRA `(.L_x_348) ;  /* 0xfffffffc00f08947 */ /* 0x008fea000383ffff */
.L_x_340:
[----:B------:R-:W-:Y:S05]  /*1eed0*/  BSYNC B0 ;  /* 0x0000000000007941 */ /* 0x000fea0003800000 */
.L_x_339:
[----:B------:R-:W-:Y:S05]  /*1eee0*/  EXIT ;  /* 0x000000000000794d */ /* 0x000fea0003800000 */
.L_x_229:
[----:B------:R-:W-:Y:S02]  /*1eef0*/  LOP3.LUT P0, RZ, R6, 0xff, RZ, 0xc0, !PT ;  /* 0x000000ff06ff7812 */ /* 0x000fe4000780c0ff */
[----:B------:R-:W-:Y:S02]  /*1ef00*/  MOV R0, 0x1 ;  /* 0x0000000100007802 */ /* 0x000fe40000000f00 */
[----:B------:R-:W-:-:S09]  /*1ef10*/  MOV R7, RZ ;  /* 0x000000ff00077202 */ /* 0x000fd20000000f00 */
[----:B------:R-:W-:Y:S05]  /*1ef20*/  @!P0 BRA `(.L_x_349) ;  /* 0x0000000c00308947 */ /* 0x000fea0003800000 */
[----:B------:R-:W1:Y:S01]  /*1ef30*/  LDC R0, c[0x0][0x28c] ;  /* 0x0000a300ff007b82 */ /* 0x000e620000000800 */
[----:B------:R-:W2:Y:S01]  /*1ef40*/  S2R R4, SR_TID.X ;  /* 0x0000000000047919 */ /* 0x000ea20000002100 */
[----:B------:R-:W-:Y:S01]  /*1ef50*/  ULDC UR5, c[0x0][0x900] ;  /* 0x0002400000057ab9 */ /* 0x000fe20000000800 */
[----:B------:R-:W-:Y:S01]  /*1ef60*/  UMOV UR6, 0xffffffff ;  /* 0xffffffff00067882 */ /* 0x000fe20000000000 */
[----:B------:R-:W-:Y:S01]  /*1ef70*/  BSSY B0, `(.L_x_349) ;  /* 0x00000c7000007945 */ /* 0x000fe20003800000 */
[----:B------:R-:W-:Y:S01]  /*1ef80*/  USHF.L.U32 UR6, UR6, UR5, URZ ;  /* 0x0000000506067299 */ /* 0x000fe2000800063f */
[----:B------:R-:W-:Y:S01]  /*1ef90*/  MOV R9, 0x1 ;  /* 0x0000000100097802 */ /* 0x000fe20000000f00 */
[----:B------:R-:W-:Y:S01]  /*1efa0*/  ULDC UR4, c[0x0][0x8a8] ;  /* 0x00022a0000047ab9 */ /* 0x000fe20000000800 */
[----:B------:R-:W-:Y:S01]  /*1efb0*/  MOV R7, RZ ;  /* 0x000000ff00077202 */ /* 0x000fe20000000f00 */
[----:B------:R-:W-:Y:S01]  /*1efc0*/  UMOV UR7, 0x1 ;  /* 0x0000000100077882 */ /* 0x000fe20000000000 */
[----:B------:R-:W-:-:S02]  /*1efd0*/  ULOP3.LUT UR19, UR45, 0x2, URZ, 0xfc, !UPT ;  /* 0x000000022d137892 */ /* 0x000fc4000f8efc3f */
[----:B------:R-:W-:Y:S02]  /*1efe0*/  UIADD3 UR4, UR4, -0x1, URZ ;  /* 0xffffffff04047890 */ /* 0x000fe4000fffe03f */
[----:B------:R-:W-:Y:S02]  /*1eff0*/  USHF.L.U32 UR5, UR7, UR5, URZ ;  /* 0x0000000507057299 */ /* 0x000fe4000800063f */
[----:B------:R-:W-:Y:S01]  /*1f000*/  ULOP3.LUT UR17, URZ, UR6, URZ, 0x33, !UPT ;  /* 0x000000063f117292 */ /* 0x000fe2000f8e333f */
[----:B------:R-:W-:Y:S01]  /*1f010*/  ULDC.64 UR20, c[0x0][0x198] ;  /* 0x0000660000147ab9 */ /* 0x000fe20000000a00 */
[----:B-1----:R-:W-:-:S04]  /*1f020*/  IADD3 R0, R0, 0x3f, RZ ;  /* 0x0000003f00007810 */ /* 0x002fc80007ffe0ff */
[----:B------:R-:W-:-:S04]  /*1f030*/  SHF.R.S32.HI R5, RZ, 0x1f, R0 ;  /* 0x0000001fff057819 */ /* 0x000fc80000011400 */
[----:B------:R-:W-:Y:S02]  /*1f040*/  LEA.HI R5, R5, R0, RZ, 0x6 ;  /* 0x0000000005057211 */ /* 0x000fe400078f30ff */
[C---:B--2---:R-:W-:Y:S02]  /*1f050*/  LOP3.LUT P2, RZ, R4.reuse, 0x7f, RZ, 0xc0, !PT ;  /* 0x0000007f04ff7812 */ /* 0x044fe4000784c0ff */
[----:B------:R-:W-:Y:S02]  /*1f060*/  LOP3.LUT P1, RZ, R4, 0x1f, RZ, 0xc0, !PT ;  /* 0x0000001f04ff7812 */ /* 0x000fe4000782c0ff */
[----:B------:R-:W-:Y:S02]  /*1f070*/  SHF.R.S32.HI R6, RZ, 0x6, R5 ;  /* 0x00000006ff067819 */ /* 0x000fe40000011405 */
[----:B------:R-:W-:Y:S02]  /*1f080*/  PLOP3.LUT P1, PT, P1, P2, PT, 0x8a, 0x0 ;  /* 0x000000000000781c */ /* 0x000fe40000f25172 */
[----:B------:R-:W-:-:S02]  /*1f090*/  MOV R0, 0x1 ;  /* 0x0000000100007802 */ /* 0x000fc40000000f00 */
[----:B------:R-:W-:-:S09]  /*1f0a0*/  IADD3 R16, R6, 0x1, RZ ;  /* 0x0000000106107810 */ /* 0x000fd20007ffe0ff */
.L_x_361:
[----:B------:R-:W-:-:S03]  /*1f0b0*/  UMOV UR6, 0xffffffff ;  /* 0xffffffff00067882 */ /* 0x000fc60000000000 */
[----:B------:R-:W-:Y:S05]  /*1f0c0*/  BRA.DIV UR6, `(.L_x_350) ;  /* 0x0000001e06187947 */ /* 0x000fea000b800000 */
[----:B------:R-:W-:-:S13]  /*1f0d0*/  ELECT P0, URZ, PT ;  /* 0x00000000003f782f */ /* 0x000fda0003800000 */
.L_x_409:
[----:B------:R-:W1:Y:S01]  /*1f0e0*/  LDC R4, c[0x0][0x28c] ;  /* 0x0000a300ff047b82 */ /* 0x000e620000000800 */
[----:B------:R-:W-:Y:S01]  /*1f0f0*/  BSSY B1, `(.L_x_351) ;  /* 0x0000036000017945 */ /* 0x000fe20003800000 */
[----:B-1----:R-:W-:-:S13]  /*1f100*/  ISETP.LT.OR P0, PT, R4, 0x1, !P0 ;  /* 0x000000010400780c */ /* 0x002fda0004701670 */
[----:B------:R-:W-:Y:S05]  /*1f110*/  @P0 BRA `(.L_x_352) ;  /* 0x0000000000cc0947 */ /* 0x000fea0003800000 */
[----:B------:R-:W-:Y:S02]  /*1f120*/  SHF.L.U32 R3, R3, 0x8, RZ ;  /* 0x0000000803037819 */ /* 0x000fe400000006ff */
[----:B------:R-:W-:Y:S02]  /*1f130*/  SHF.L.U32 R2, R2, 0x8, RZ ;  /* 0x0000000802027819 */ /* 0x000fe400000006ff */
[----:B------:R-:W-:Y:S02]  /*1f140*/  MOV R13, RZ ;  /* 0x000000ff000d7202 */ /* 0x000fe40000000f00 */
[----:B------:R-:W-:Y:S02]  /*1f150*/  MOV R4, R16 ;  /* 0x0000001000047202 */ /* 0x000fe40000000f00 */
[----:B------:R-:W-:Y:S02]  /*1f160*/  MOV R5, R0 ;  /* 0x0000000000057202 */ /* 0x000fe40000000f00 */
[----:B------:R-:W-:-:S07]  /*1f170*/  MOV R8, R7 ;  /* 0x0000000700087202 */ /* 0x000fce0000000f00 */
.L_x_356:
[----:B------:R-:W1:Y:S01]  /*1f180*/  S2R R12, SR_CgaCtaId ;  /* 0x00000000000c7919 */ /* 0x000e620000008800 */
[----:B--2---:R-:W-:-:S04]  /*1f190*/  MOV R11, 0x400 ;  /* 0x00000400000b7802 */ /* 0x004fc80000000f00 */
[----:B-1----:R-:W-:Y:S02]  /*1f1a0*/  LEA R15, R12, R11, 0x18 ;  /* 0x0000000b0c0f7211 */ /* 0x002fe400078ec0ff */
[----:B------:R-:W-:Y:S01]  /*1f1b0*/  SHF.L.U32 R11, R5, 0x1f, RZ ;  /* 0x0000001f050b7819 */ /* 0x000fe200000006ff */
[----:B------:R-:W1:Y:S01]  /*1f1c0*/  @!P2 LDC R12, c[0x0][0x500] ;  /* 0x00014000ff0cab82 */ /* 0x000e620000000800 */
[----:B------:R-:W-:-:S04]  /*1f1d0*/  LEA R14, R8, R15, 0x3 ;  /* 0x0000000f080e7211 */ /* 0x000fc800078e18ff */
[----:B------:R-:W2:Y:S02]  /*1f1e0*/  SYNCS.PHASECHK.TRANS64.TRYWAIT P0, [R14+URZ+0x30], R11 ;  /* 0x0000300b0e0075a7 */ /* 0x000ea4000800017f */
[----:B--2---:R-:W-:Y:S05]  /*1f1f0*/  @!P0 BRA `(.L_x_353) ;  /* 0x0000001800f08947 */ /* 0x004fea0003800000 */
.L_x_410:
[----:B------:R-:W-:Y:S01]  /*1f200*/  UPRMT UR6, UR19, 0x9910, URZ ;  /* 0x0000991013067896 */ /* 0x000fe2000800003f */
[----:B-1----:R1:W-:Y:S03]  /*1f210*/  @!P2 SYNCS.ARRIVE.TRANS64 RZ, [R14+URZ], R12 ;  /* 0x0000000c0effa9a7 */ /* 0x0023e6000800003f */
[----:B------:R-:W-:-:S06]  /*1f220*/  UISETP.NE.AND UP0, UPT, UR6, 0x2, UPT ;  /* 0x000000020600788c */ /* 0x000fcc000bf05270 */
[----:B------:R-:W-:-:S13]  /*1f230*/  PLOP3.LUT P0, PT, PT, PT, UP0, 0x80, 0x0 ;  /* 0x000000000000781c */ /* 0x000fda0003f0f008 */
[----:B-1----:R-:W-:Y:S05]  /*1f240*/  @P0 BRA `(.L_x_354) ;  /* 0x0000000000040947 */ /* 0x002fea0003800000 */
[----:B------:R-:W-:Y:S01]  /*1f250*/  BPT.TRAP 0x1 ;  /* 0x000000040000795c */ /* 0x000fe20000300000 */
.L_x_354:
[----:B------:R-:W-:Y:S05]  /*1f260*/  @P1 BRA `(.L_x_355) ;  /* 0x0000000000041947 */ /* 0x000fea0003800000 */
[----:B------:R-:W-:Y:S01]  /*1f270*/  BPT.TRAP 0x1 ;  /* 0x000000040000795c */ /* 0x000fe20000300000 */
.L_x_355:
[----:B------:R-:W-:Y:S01]  /*1f280*/  LEA R15, R8, R15, 0xe ;  /* 0x0000000f080f7211 */ /* 0x000fe200078e70ff */
[----:B------:R-:W-:Y:S01]  /*1f290*/  UIADD3 UR6, UP0, UR20, 0xf0, URZ ;  /* 0x000000f014067890 */ /* 0x000fe2000ff1e03f */
[----:B------:R-:W-:Y:S01]  /*1f2a0*/  R2UR UR9, R14 ;  /* 0x000000000e0972ca */ /* 0x000fe200000e0000 */
[----:B------:R-:W-:Y:S01]  /*1f2b0*/  UIADD3 UR22, UP1, UR20, 0x1f0, URZ ;  /* 0x000001f014167890 */ /* 0x000fe2000ff3e03f */
[----:B------:R-:W-:Y:S01]  /*1f2c0*/  R2UR UR8, R15 ;  /* 0x000000000f0872ca */ /* 0x000fe200000e0000 */
[----:B------:R-:W-:Y:S01]  /*1f2d0*/  UIADD3.X UR7, URZ, UR21, URZ, UP0, !UPT ;  /* 0x000000153f077290 */ /* 0x000fe200087fe43f */
[----:B------:R-:W-:Y:S01]  /*1f2e0*/  R2UR UR11, R2 ;  /* 0x00000000020b72ca */ /* 0x000fe200000e0000 */
[----:B------:R-:W-:Y:S01]  /*1f2f0*/  UIADD3.X UR23, URZ, UR21, URZ, UP1, !UPT ;  /* 0x000000153f177290 */ /* 0x000fe20008ffe43f */
[----:B------:R-:W-:Y:S01]  /*1f300*/  R2UR UR10, R13 ;  /* 0x000000000d0a72ca */ /* 0x000fe200000e0000 */
[----:B------:R-:W-:Y:S01]  /*1f310*/  UMOV UR14, 0x0 ;  /* 0x00000000000e7882 */ /* 0x000fe20000000000 */
[----:B------:R-:W-:Y:S01]  /*1f320*/  R2UR UR12, R10 ;  /* 0x000000000a0c72ca */ /* 0x000fe200000e0000 */
[----:B------:R-:W-:Y:S01]  /*1f330*/  UMOV UR15, 0x10000000 ;  /* 0x10000000000f7882 */ /* 0x000fe20000000000 */
[----:B------:R-:W-:-:S02]  /*1f340*/  IADD3 R4, R4, -0x1, RZ ;  /* 0xffffffff04047810 */ /* 0x000fc40007ffe0ff */
[----:B------:R-:W-:Y:S02]  /*1f350*/  R2UR UR18, R3 ;  /* 0x00000000031272ca */ /* 0x000fe400000e0000 */
[----:B------:R-:W-:Y:S01]  /*1f360*/  ISETP.GT.AND P3, PT, R4, 0x1, PT ;  /* 0x000000010400780c */ /* 0x000fe20003f64270 */
[----:B------:R-:W-:Y:S01]  /*1f370*/  UIADD3 UR13, UR8, 0x6200, URZ ;  /* 0x00006200080d7890 */ /* 0x000fe2000fffe03f */
[----:B------:R-:W-:Y:S01]  /*1f380*/  IADD3 R8, R8, 0x1, RZ ;  /* 0x0000000108087810 */ /* 0x000fe20007ffe0ff */
[----:B------:R-:W-:Y:S01]  /*1f390*/  UIADD3 UR16, UR8, 0x1e200, URZ ;  /* 0x0001e20008107890 */ /* 0x000fe2000fffe03f */
[----:B------:R-:W-:Y:S02]  /*1f3a0*/  IADD3 R13, R13, 0x40, RZ ;  /* 0x000000400d0d7810 */ /* 0x000fe40007ffe0ff */
[----:B------:R-:W-:Y:S02]  /*1f3b0*/  ISETP.NE.AND P0, PT, R8, 0x6, PT ;  /* 0x000000060800780c */ /* 0x000fe40003f05270 */
[----:B------:R-:W-:-:S02]  /*1f3c0*/  UMOV UR8, UR13 ;  /* 0x0000000d00087c82 */ /* 0x000fc40008000000 */
[----:B------:R1:W-:Y:S01]  /*1f3d0*/  UTMALDG.3D [UR8], [UR6], desc[UR14] ;  /* 0x00000e08060075b4 */ /* 0x0003e20008011000 */
[----:B------:R-:W-:Y:S02]  /*1f3e0*/  SEL R12, RZ, 0x1, P0 ;  /* 0x00000001ff0c7807 */ /* 0x000fe40000000000 */
[----:B------:R-:W-:Y:S02]  /*1f3f0*/  SEL R8, R8, RZ, P0 ;  /* 0x000000ff08087207 */ /* 0x000fe40000000000 */
[----:B------:R-:W-:Y:S01]  /*1f400*/  LOP3.LUT R5, R5, R12, RZ, 0x3c, !PT ;  /* 0x0000000c05057212 */ /* 0x000fe200078e3cff */
[----:B-1----:R-:W-:Y:S01]  /*1f410*/  UMOV UR8, UR16 ;  /* 0x0000001000087c82 */ /* 0x002fe20008000000 */
[----:B------:R-:W-:Y:S02]  /*1f420*/  UMOV UR11, UR18 ;  /* 0x00000012000b7c82 */ /* 0x000fe40008000000 */
[----:B------:R1:W-:Y:S02]  /*1f430*/  UTMALDG.3D [UR8], [UR22], desc[UR14] ;  /* 0x00000e08160075b4 */ /* 0x0003e40008011000 */
[----:B-1----:R-:W-:Y:S05]  /*1f440*/  @P3 BRA `(.L_x_356) ;  /* 0xfffffffc004c3947 */ /* 0x002fea000383ffff */
.L_x_352:
[----:B------:R-:W-:Y:S05]  /*1f450*/  BSYNC B1 ;  /* 0x0000000000017941 */ /* 0x000fea0003800000 */
.L_x_351:
[----:B------:R-:W3:Y:S01]  /*1f460*/  LDL.LU R15, [R1+0x4a8] ;  /* 0x0004a800010f7983 */ /* 0x000ee20000300800 */
[----:B------:R-:W-:Y:S01]  /*1f470*/  LOP3.LUT P0, RZ, R9, 0xff, RZ, 0xc0, !PT ;  /* 0x000000ff09ff7812 */ /* 0x000fe2000780c0ff */
[----:B------:R-:W-:Y:S02]  /*1f480*/  ULDC.64 UR6, c[0x0][0x8f8] ;  /* 0x00023e0000067ab9 */ /* 0x000fe40000000a00 */
[----:B--2---:R-:W2:Y:S01]  /*1f490*/  LDL.LU R14, [R1+0x4a4] ;  /* 0x0004a400010e7983 */ /* 0x004ea20000300800 */
[C---:B------:R-:W-:Y:S01]  /*1f4a0*/  IADD3 R4, R6.reuse, R7, RZ ;  /* 0x0000000706047210 */ /* 0x040fe20007ffe0ff */
[----:B------:R-:W-:Y:S01]  /*1f4b0*/  BSSY B1, `(.L_x_357) ;  /* 0x0000070000017945 */ /* 0x000fe20003800000 */
[----:B------:R-:W-:Y:S02]  /*1f4c0*/  ISETP.GE.U32.AND P3, PT, R6, 0x6, PT ;  /* 0x000000060600780c */ /* 0x000fe40003f66070 */
[----:B------:R-:W-:Y:S02]  /*1f4d0*/  MOV R10, 0xffffffff ;  /* 0xffffffff000a7802 */ /* 0x000fe40000000f00 */
[----:B------:R-:W-:-:S03]  /*1f4e0*/  PRMT R9, RZ, 0x7610, R9 ;  /* 0x00007610ff097816 */ /* 0x000fc60000000009 */
[----:B------:R-:W1:Y:S01]  /*1f4f0*/  @P0 S2R R3, SR_CgaCtaId ;  /* 0x0000000000030919 */ /* 0x000e620000008800 */
[----:B------:R-:W-:-:S04]  /*1f500*/  @P0 MOV R2, 0x400 ;  /* 0x0000040000020802 */ /* 0x000fc80000000f00 */
[----:B-1----:R-:W-:-:S04]  /*1f510*/  @P0 LEA R2, R3, R2, 0x18 ;  /* 0x0000000203020211 */ /* 0x002fc800078ec0ff */
[----:B------:R1:W-:Y:S01]  /*1f520*/  @P0 SYNCS.ARRIVE.TRANS64.A1T0 RZ, [R2+URZ+0xa8], RZ ;  /* 0x0000a8ff02ff09a7 */ /* 0x0003e2000810003f */
[----:B------:R-:W-:-:S04]  /*1f530*/  ISETP.GT.U32.AND P0, PT, R4, 0x5, PT ;  /* 0x000000050400780c */ /* 0x000fc80003f04070 */
[----:B------:R-:W-:Y:S01]  /*1f540*/  ISETP.LT.U32.AND P0, PT, R6, 0x6, P0 ;  /* 0x000000060600780c */ /* 0x000fe20000701070 */
[----:B-1----:R-:W-:Y:S01]  /*1f550*/  IMAD.WIDE.U32 R2, R4, -0x55555555, RZ ;  /* 0xaaaaaaab04027825 */ /* 0x002fe200078e00ff */
[----:B------:R-:W-:-:S04]  /*1f560*/  MOV R2, 0xffffffff ;  /* 0xffffffff00027802 */ /* 0x000fc80000000f00 */
[----:B------:R-:W-:Y:S02]  /*1f570*/  SHF.R.U32.HI R5, RZ, 0x2, R3 ;  /* 0x00000002ff057819 */ /* 0x000fe40000011603 */
[----:B------:R-:W-:-:S03]  /*1f580*/  SEL R3, RZ, 0x1, !P0 ;  /* 0x00000001ff037807 */ /* 0x000fc60004000000 */
[--C-:B------:R-:W-:Y:S01]  /*1f590*/  IMAD R7, R5, -0x6, R4.reuse ;  /* 0xfffffffa05077824 */ /* 0x100fe200078e0204 */
[----:B------:R-:W-:Y:S02]  /*1f5a0*/  LOP3.LUT R0, R0, R3, RZ, 0x3c, !PT ;  /* 0x0000000300007212 */ /* 0x000fe400078e3cff */
[----:B------:R-:W-:Y:S02]  /*1f5b0*/  MOV R3, 0xffffffff ;  /* 0xffffffff00037802 */ /* 0x000fe40000000f00 */
[----:B------:R-:W-:Y:S02]  /*1f5c0*/  @P3 LOP3.LUT R0, R0, 0x1, R5, 0x78, !PT ;  /* 0x0000000100003812 */ /* 0x000fe400078e7805 */
[----:B------:R-:W-:Y:S02]  /*1f5d0*/  PRMT R4, RZ, 0x7610, R4 ;  /* 0x00007610ff047816 */ /* 0x000fe40000000004 */
[----:B--2---:R-:W-:-:S04]  /*1f5e0*/  IADD3 R14, P0, R14, UR54, RZ ;  /* 0x000000360e0e7c10 */ /* 0x004fc8000ff1e0ff */
[----:B---3--:R-:W-:Y:S01]  /*1f5f0*/  IADD3.X R15, R15, UR38, RZ, P0, !PT ;  /* 0x000000260f0f7c10 */ /* 0x008fe200087fe4ff */
        /* <DEDUP_REMOVED lines=8> */
[----:B------:R-:W-:Y:S01]  /*1f680*/  ULDC UR9, c[0x0][0x8d8] ;  /* 0x0002360000097ab9 */ /* 0x000fe20000000800 */
[----:B------:R-:W3:Y:S05]  /*1f690*/  S2R R5, SR_CTAID.Y ;  /* 0x0000000000057919 */ /* 0x000eea0000002600 */
[----:B------:R-:W4:Y:S08]  /*1f6a0*/  LDC R3, c[0x0][0x144] ;  /* 0x00005100ff037b82 */ /* 0x000f300000000800 */
[----:B------:R-:W5:Y:S01]  /*1f6b0*/  LDC R12, c[0x0][0x148] ;  /* 0x00005200ff0c7b82 */ /* 0x000f620000000800 */
[----:B--2---:R-:W-:-:S02]  /*1f6c0*/  ISETP.NE.AND P4, PT, R11, 0x1, PT ;  /* 0x000000010b00780c */ /* 0x004fc40003f85270 */
[----:B-1----:R-:W-:Y:S02]  /*1f6d0*/  I2FP.F32.U32 R2, R8 ;  /* 0x0000000800027245 */ /* 0x002fe40000201000 */
[----:B---3--:R-:W-:-:S03]  /*1f6e0*/  I2FP.F32.U32 R4, R5 ;  /* 0x0000000500047245 */ /* 0x008fc60000201000 */
[----:B------:R-:W-:Y:S01]  /*1f6f0*/  FMUL R2, R2, UR6 ;  /* 0x0000000602027c20 */ /* 0x000fe20008400000 */
[----:B------:R-:W-:Y:S02]  /*1f700*/  ULDC UR6, c[0x0][0x154] ;  /* 0x0000550000067ab9 */ /* 0x000fe40000000800 */
[----:B------:R-:W-:Y:S01]  /*1f710*/  FMUL R10, R4, UR6 ;  /* 0x00000006040a7c20 */ /* 0x000fe20008400000 */
[----:B------:R-:W-:Y:S02]  /*1f720*/  ULDC.64 UR6, c[0x0][0x8d0] ;  /* 0x0002340000067ab9 */ /* 0x000fe40000000a00 */
[----:B------:R-:W1:Y:S01]  /*1f730*/  F2I.U32.TRUNC.NTZ R2, R2 ;  /* 0x0000000200027305 */ /* 0x000e62000020f000 */
[----:B------:R-:W-:-:S04]  /*1f740*/  ISETP.NE.U32.AND P0, PT, RZ, UR6, PT ;  /* 0x00000006ff007c0c */ /* 0x000fc8000bf05070 */
[----:B------:R-:W-:-:S03]  /*1f750*/  ISETP.NE.AND.EX P0, PT, RZ, UR7, PT, P0 ;  /* 0x00000007ff007c0c */ /* 0x000fc6000bf05300 */
[----:B------:R-:W2:Y:S01]  /*1f760*/  F2I.U32.TRUNC.NTZ R10, R10 ;  /* 0x0000000a000a7305 */ /* 0x000ea2000020f000 */
[----:B-1----:R-:W-:Y:S02]  /*1f770*/  IADD3 R4, -R2, RZ, RZ ;  /* 0x000000ff02047210 */ /* 0x002fe40007ffe1ff */
[----:B------:R-:W-:-:S03]  /*1f780*/  MOV R2, R14 ;  /* 0x0000000e00027202 */ /* 0x000fc60000000f00 */
[----:B----4-:R-:W-:Y:S01]  /*1f790*/  IMAD R8, R3, R4, R8 ;  /* 0x0000000403087224 */ /* 0x010fe200078e0208 */
[----:B--2---:R-:W-:-:S05]  /*1f7a0*/  IADD3 R3, -R10, RZ, RZ ;  /* 0x000000ff0a037210 */ /* 0x004fca0007ffe1ff */
[----:B-----5:R-:W-:Y:S01]  /*1f7b0*/  @P4 IMAD R8, R12, R3, R5 ;  /* 0x000000030c084224 */ /* 0x020fe200078e0205 */
[----:B------:R-:W-:Y:S01]  /*1f7c0*/  MOV R3, R15 ;  /* 0x0000000f00037202 */ /* 0x000fe20000000f00 */
[----:B------:R-:W-:Y:S06]  /*1f7d0*/  @!P0 BRA `(.L_x_359) ;  /* 0x0000000000288947 */ /* 0x000fec0003800000 */
[----:B------:R-:W-:Y:S02]  /*1f7e0*/  ULDC UR8, c[0x0][0x8dc] ;  /* 0x0002370000087ab9 */ /* 0x000fe40000000800 */
[----:B------:R-:W-:-:S04]  /*1f7f0*/  IADD3 R3, P0, R14, UR8, RZ ;  /* 0x000000080e037c10 */ /* 0x000fc8000ff1e0ff */
[----:B------:R-:W-:-:S05]  /*1f800*/  IADD3.X R11, RZ, R15, RZ, P0, !PT ;  /* 0x0000000fff0b7210 */ /* 0x000fca00007fe4ff */
[----:B------:R-:W-:-:S04]  /*1f810*/  IMAD.WIDE.U32 R4, R11, UR6, RZ ;  /* 0x000000060b047c25 */ /* 0x000fc8000f8e00ff */
[----:B------:R-:W-:-:S04]  /*1f820*/  IMAD.WIDE.U32 R4, P0, R3, UR7, R4 ;  /* 0x0000000703047c25 */ /* 0x000fc8000f800004 */
[----:B------:R-:W-:Y:S01]  /*1f830*/  IMAD.WIDE.U32 R2, R3, UR6, RZ ;  /* 0x0000000603027c25 */ /* 0x000fe2000f8e00ff */
[----:B------:R-:W-:-:S04]  /*1f840*/  MOV R2, R5 ;  /* 0x0000000500027202 */ /* 0x000fc80000000f00 */
[----:B------:R-:W-:Y:S02]  /*1f850*/  IADD3 RZ, P3, R3, R4, RZ ;  /* 0x0000000403ff7210 */ /* 0x000fe40007f7e0ff */
[----:B------:R-:W-:-:S03]  /*1f860*/  IADD3.X R3, RZ, RZ, RZ, P0, !PT ;  /* 0x000000ffff037210 */ /* 0x000fc600007fe4ff */
[----:B------:R-:W-:-:S08]  /*1f870*/  IMAD.WIDE.U32.X R2, R11, UR7, R2, P3 ;  /* 0x000000070b027c25 */ /* 0x000fd000098e0402 */
.L_x_359:
[--C-:B------:R-:W-:Y:S01]  /*1f880*/  SHF.R.U64 R10, R2, UR9, R3.reuse ;  /* 0x00000009020a7c19 */ /* 0x100fe20008001203 */
[----:B------:R-:W-:Y:S01]  /*1f890*/  ULDC.64 UR6, c[0x0][0x8c8] ;  /* 0x0002320000067ab9 */ /* 0x000fe20000000a00 */
[----:B------:R-:W-:Y:S01]  /*1f8a0*/  SHF.R.U32.HI R2, RZ, UR9, R3 ;  /* 0x00000009ff027c19 */ /* 0x000fe20008011603 */
[----:B------:R-:W-:Y:S01]  /*1f8b0*/  ULDC.64 UR8, c[0x0][0x8e8] ;  /* 0x00023a0000087ab9 */ /* 0x000fe20000000a00 */
[----:B------:R-:W-:Y:S02]  /*1f8c0*/  IADD3 R11, P0, RZ, -R10, RZ ;  /* 0x8000000aff0b7210 */ /* 0x000fe40007f1e0ff */
[----:B------:R-:W-:Y:S02]  /*1f8d0*/  MOV R3, R15 ;  /* 0x0000000f00037202 */ /* 0x000fe40000000f00 */
[----:B------:R-:W-:Y:S02]  /*1f8e0*/  IADD3.X R2, RZ, ~R2, RZ, P0, !PT ;  /* 0x80000002ff027210 */ /* 0x000fe400007fe4ff */
[----:B------:R-:W-:-:S03]  /*1f8f0*/  ISETP.NE.U32.AND P0, PT, RZ, UR8, PT ;  /* 0x00000008ff007c0c */ /* 0x000fc6000bf05070 */
[----:B------:R-:W-:Y:S01]  /*1f900*/  IMAD R2, R2, UR6, RZ ;  /* 0x0000000602027c24 */ /* 0x000fe2000f8e02ff */
[----:B------:R-:W-:-:S03]  /*1f910*/  ISETP.NE.AND.EX P0, PT, RZ, UR9, PT, P0 ;  /* 0x00000009ff007c0c */ /* 0x000fc6000bf05300 */
[----:B------:R-:W-:Y:S01]  /*1f920*/  IMAD R5, R11, UR7, R2 ;  /* 0x000000070b057c24 */ /* 0x000fe2000f8e0202 */
[----:B------:R-:W-:-:S05]  /*1f930*/  MOV R2, R14 ;  /* 0x0000000e00027202 */ /* 0x000fca0000000f00 */
[----:B------:R-:W-:Y:S01]  /*1f940*/  IMAD.WIDE.U32 R2, R11, UR6, R2 ;  /* 0x000000060b027c25 */ /* 0x000fe2000f8e0002 */
[----:B------:R-:W-:-:S04]  /*1f950*/  ULDC UR6, c[0x0][0x8c0] ;  /* 0x0002300000067ab9 */ /* 0x000fc80000000800 */
[----:B------:R-:W-:-:S04]  /*1f960*/  IADD3 R3, R3, R5, RZ ;  /* 0x0000000503037210 */ /* 0x000fc80007ffe0ff */
[--C-:B------:R-:W-:Y:S02]  /*1f970*/  SHF.R.U64 R11, R2, UR6, R3.reuse ;  /* 0x00000006020b7c19 */ /* 0x100fe40008001203 */
[----:B------:R-:W-:Y:S01]  /*1f980*/  SHF.R.U32.HI R2, RZ, UR6, R3 ;  /* 0x00000006ff027c19 */ /* 0x000fe20008011603 */
[----:B------:R-:W-:-:S03]  /*1f990*/  ULDC UR6, c[0x0][0x8b0] ;  /* 0x00022c0000067ab9 */ /* 0x000fc60000000800 */
[--C-:B------:R-:W-:Y:S02]  /*1f9a0*/  SHF.R.U64 R12, R11, UR6, R2.reuse ;  /* 0x000000060b0c7c19 */ /* 0x100fe40008001202 */
[----:B------:R-:W-:Y:S01]  /*1f9b0*/  SHF.R.U32.HI R3, RZ, UR6, R2 ;  /* 0x00000006ff037c19 */ /* 0x000fe20008011602 */
[----:B------:R-:W-:-:S03]  /*1f9c0*/  ULDC UR6, c[0x0][0x900] ;  /* 0x0002400000067ab9 */ /* 0x000fc60000000800 */
[--C-:B------:R-:W-:Y:S02]  /*1f9d0*/  SHF.R.U64 R13, R12, UR6, R3.reuse ;  /* 0x000000060c0d7c19 */ /* 0x100fe40008001203 */
[----:B------:R-:W-:Y:S02]  /*1f9e0*/  SHF.R.U32.HI R14, RZ, UR6, R3 ;  /* 0x00000006ff0e7c19 */ /* 0x000fe40008011603 */
[----:B------:R-:W-:Y:S02]  /*1f9f0*/  MOV R2, R13 ;  /* 0x0000000d00027202 */ /* 0x000fe40000000f00 */
        /* <DEDUP_REMOVED lines=12> */
.L_x_360:
[----:B------:R-:W-:Y:S01]  /*1fac0*/  ULDC UR6, c[0x0][0x8f0] ;  /* 0x00023c0000067ab9 */ /* 0x000fe20000000800 */
[----:B------:R-:W-:Y:S02]  /*1fad0*/  LOP3.LUT R12, R12, UR17, RZ, 0xc0, !PT ;  /* 0x000000110c0c7c12 */ /* 0x000fe4000f8ec0ff */
[----:B------:R-:W-:Y:S01]  /*1fae0*/  SHF.R.U64 R3, R2, UR6, R3 ;  /* 0x0000000602037c19 */ /* 0x000fe20008001203 */
[----:B------:R-:W-:Y:S01]  /*1faf0*/  ULDC UR6, c[0x0][0x8e0] ;  /* 0x0002380000067ab9 */ /* 0x000fe20000000800 */
[----:B------:R-:W-:Y:S02]  /*1fb00*/  MOV R4, 0x1 ;  /* 0x0000000100047802 */ /* 0x000fe40000000f00 */
[C---:B------:R-:W-:Y:S01]  /*1fb10*/  IADD3 R2, -R3.reuse, RZ, RZ ;  /* 0x000000ff03027210 */ /* 0x040fe20007ffe1ff */
[----:B------:R-:W-:-:S04]  /*1fb20*/  IMAD R5, R3, UR5, R12 ;  /* 0x0000000503057c24 */ /* 0x000fc8000f8e020c */
[----:B------:R-:W-:Y:S01]  /*1fb30*/  IMAD R13, R2, UR6, R13 ;  /* 0x00000006020d7c24 */ /* 0x000fe2000f8e020d */
[----:B------:R-:W-:Y:S01]  /*1fb40*/  ULDC UR6, c[0x0][0x8b8] ;  /* 0x00022e0000067ab9 */ /* 0x000fe20000000800 */
[----:B------:R-:W-:Y:S01]  /*1fb50*/  LOP3.LUT R2, R11, UR4, RZ, 0xc0, !PT ;  /* 0x000000040b027c12 */ /* 0x000fe2000f8ec0ff */
[----:B------:R-:W-:Y:S01]  /*1fb60*/  IMAD R8, R5, UR6, R8 ;  /* 0x0000000605087c24 */ /* 0x000fe2000f8e0208 */
[----:B------:R-:W-:-:S03]  /*1fb70*/  ULDC UR6, c[0x0][0x8a8] ;  /* 0x00022a0000067ab9 */ /* 0x000fc60000000800 */
[----:B------:R-:W-:-:S05]  /*1fb80*/  IMAD R13, R13, UR6, R2 ;  /* 0x000000060d0d7c24 */ /* 0x000fca000f8e0202 */
[----:B------:R-:W-:Y:S02]  /*1fb90*/  SEL R3, R13, R8, !P4 ;  /* 0x000000080d037207 */ /* 0x000fe40006000000 */
[----:B------:R-:W-:-:S07]  /*1fba0*/  SEL R2, R8, R13, !P4 ;  /* 0x0000000d08027207 */ /* 0x000fce0006000000 */
.L_x_358:
[----:B------:R-:W-:Y:S05]  /*1fbb0*/  BSYNC B1 ;  /* 0x0000000000017941 */ /* 0x000fea0003800000 */
.L_x_357:
[----:B------:R-:W-:-:S13]  /*1fbc0*/  LOP3.LUT P0, RZ, R4, 0xff, RZ, 0xc0, !PT ;  /* 0x000000ff04ff7812 */ /* 0x000fda000780c0ff */
[----:B------:R-:W-:Y:S05]  /*1fbd0*/  @P0 BRA `(.L_x_361) ;  /* 0xfffffff400340947 */ /* 0x000fea000383ffff */
[----:B------:R-:W-:Y:S05]  /*1fbe0*/  BSYNC B0 ;  /* 0x0000000000007941 */ /* 0x000fea0003800000 */
.L_x_349:
[----:B------:R-:W-:-:S03]  /*1fbf0*/  UMOV UR6, 0xffffffff ;  /* 0xffffffff00067882 */ /* 0x000fc60000000000 */
[----:B------:R-:W-:Y:S05]  /*1fc00*/  BRA.DIV UR6, `(.L_x_362) ;  /* 0x0000001206807947 */ /* 0x000fea000b800000 */
[----:B------:R-:W-:-:S13]  /*1fc10*/  ELECT P0, URZ, PT ;  /* 0x00000000003f782f */ /* 0x000fda0003800000 */
.L_x_413:
[----:B------:R-:W-:Y:S04]  /*1fc20*/  BSSY B0, `(.L_x_363) ;  /* 0x000003e000007945 */ /* 0x000fe80003800000 */
[----:B------:R-:W-:Y:S05]  /*1fc30*/  @!P0 BRA `(.L_x_364) ;  /* 0x0000000000f08947 */ /* 0x000fea0003800000 */
[----:B------:R-:W-:-:S04]  /*1fc40*/  ULOP3.LUT UR6, UR45, 0x2, URZ, 0xfc, !UPT ;  /* 0x000000022d067892 */ /* 0x000fc8000f8efc3f */
[----:B------:R-:W-:-:S06]  /*1fc50*/  UISETP.NE.AND UP0, UPT, UR6, 0x3, UPT ;  /* 0x000000030600788c */ /* 0x000fcc000bf05270 */
[----:B------:R-:W-:-:S13]  /*1fc60*/  PLOP3.LUT P0, PT, PT, PT, UP0, 0x80, 0x0 ;  /* 0x000000000000781c */ /* 0x000fda0003f0f008 */
[----:B------:R-:W-:Y:S05]  /*1fc70*/  @!P0 BRA `(.L_x_365) ;  /* 0x0000000000048947 */ /* 0x000fea0003800000 */
[----:B------:R-:W-:Y:S01]  /*1fc80*/  BPT.TRAP 0x1 ;  /* 0x000000040000795c */ /* 0x000fe20000300000 */
.L_x_365:
[----:B------:R-:W1:Y:S01]  /*1fc90*/  S2R R3, SR_CgaCtaId ;  /* 0x0000000000037919 */ /* 0x000e620000008800 */
[----:B------:R-:W-:-:S04]  /*1fca0*/  MOV R2, 0x400 ;  /* 0x0000040000027802 */ /* 0x000fc80000000f00 */
[----:B-1----:R-:W-:Y:S02]  /*1fcb0*/  LEA R2, R3, R2, 0x18 ;  /* 0x0000000203027211 */ /* 0x002fe400078ec0ff */
[----:B------:R-:W-:Y:S02]  /*1fcc0*/  SHF.L.U32 R3, R0, 0x1f, RZ ;  /* 0x0000001f00037819 */ /* 0x000fe400000006ff */
[----:B------:R-:W-:-:S04]  /*1fcd0*/  IADD3 R2, R2, 0x30, RZ ;  /* 0x0000003002027810 */ /* 0x000fc80007ffe0ff */
[----:B------:R-:W-:-:S04]  /*1fce0*/  LEA R4, R7, R2, 0x3 ;  /* 0x0000000207047211 */ /* 0x000fc800078e18ff */
[----:B------:R-:W1:Y:S02]  /*1fcf0*/  SYNCS.PHASECHK.TRANS64.TRYWAIT P0, [R4+URZ], R3 ;  /* 0x00000003040075a7 */ /* 0x000e64000800017f */
[----:B-1----:R-:W-:Y:S05]  /*1fd00*/  @!P0 BRA `(.L_x_366) ;  /* 0x0000001000648947 */ /* 0x002fea0003800000 */
.L_x_414:
[----:B------:R-:W-:-:S04]  /*1fd10*/  IADD3 R7, R7, 0x1, RZ ;  /* 0x0000000107077810 */ /* 0x000fc80007ffe0ff */
[----:B------:R-:W-:-:S04]  /*1fd20*/  ISETP.NE.AND P0, PT, R7, 0x6, PT ;  /* 0x000000060700780c */ /* 0x000fc80003f05270 */
[----:B-1----:R-:W-:Y:S02]  /*1fd30*/  SEL R3, RZ, 0x1, P0 ;  /* 0x00000001ff037807 */ /* 0x002fe40000000000 */
[----:B------:R-:W-:Y:S02]  /*1fd40*/  SEL R7, R7, RZ, P0 ;  /* 0x000000ff07077207 */ /* 0x000fe40000000000 */
[----:B------:R-:W-:Y:S02]  /*1fd50*/  LOP3.LUT R4, R0, R3, RZ, 0x3c, !PT ;  /* 0x0000000300047212 */ /* 0x000fe400078e3cff */
[----:B------:R-:W-:Y:S02]  /*1fd60*/  LEA R3, R7, R2, 0x3 ;  /* 0x0000000207037211 */ /* 0x000fe400078e18ff */
[----:B------:R-:W-:-:S04]  /*1fd70*/  SHF.L.U32 R0, R4, 0x1f, RZ ;  /* 0x0000001f04007819 */ /* 0x000fc800000006ff */
[----:B------:R-:W1:Y:S02]  /*1fd80*/  SYNCS.PHASECHK.TRANS64.TRYWAIT P0, [R3+URZ], R0 ;  /* 0x00000000030075a7 */ /* 0x000e64000800017f */
[----:B-1----:R-:W-:Y:S05]  /*1fd90*/  @!P0 BRA `(.L_x_367) ;  /* 0x0000001000548947 */ /* 0x002fea0003800000 */
.L_x_415:
[----:B-1----:R-:W-:-:S04]  /*1fda0*/  IADD3 R0, R7, 0x1, RZ ;  /* 0x0000000107007810 */ /* 0x002fc80007ffe0ff */
[----:B------:R-:W-:-:S04]  /*1fdb0*/  ISETP.NE.AND P0, PT, R0, 0x6, PT ;  /* 0x000000060000780c */ /* 0x000fc80003f05270 */
[----:B------:R-:W-:Y:S02]  /*1fdc0*/  SEL R3, RZ, 0x1, P0 ;  /* 0x00000001ff037807 */ /* 0x000fe40000000000 */
[----:B------:R-:W-:Y:S02]  /*1fdd0*/  SEL R5, R0, RZ, P0 ;  /* 0x000000ff00057207 */ /* 0x000fe40000000000 */
[----:B------:R-:W-:Y:S02]  /*1fde0*/  LOP3.LUT R4, R4, R3, RZ, 0x3c, !PT ;  /* 0x0000000304047212 */ /* 0x000fe400078e3cff */
[----:B------:R-:W-:Y:S02]  /*1fdf0*/  LEA R3, R5, R2, 0x3 ;  /* 0x0000000205037211 */ /* 0x000fe400078e18ff */
[----:B------:R-:W-:-:S04]  /*1fe00*/  SHF.L.U32 R0, R4, 0x1f, RZ ;  /* 0x0000001f04007819 */ /* 0x000fc800000006ff */
[----:B------:R-:W1:Y:S02]  /*1fe10*/  SYNCS.PHASECHK.TRANS64.TRYWAIT P0, [R3+URZ], R0 ;  /* 0x00000000030075a7 */ /* 0x000e64000800017f */
[----:B-1----:R-:W-:Y:S05]  /*1fe20*/  @!P0 BRA `(.L_x_368) ;  /* 0x0000001000448947 */ /* 0x002fea0003800000 */
.L_x_416:
        /* <DEDUP_REMOVED lines=9> */
.L_x_417:
        /* <DEDUP_REMOVED lines=9> */
.L_x_418:
[----:B-1----:R-:W-:-:S04]  /*1ff50*/  IADD3 R0, R5, 0x1, RZ ;  /* 0x0000000105007810 */ /* 0x002fc80007ffe0ff */
[----:B------:R-:W-:-:S04]  /*1ff60*/  ISETP.NE.AND P0, PT, R0, 0x6, PT ;  /* 0x000000060000780c */ /* 0x000fc80003f05270 */
[----:B------:R-:W-:Y:S02]  /*1ff70*/  SEL R4, RZ, 0x1, P0 ;  /* 0x00000001ff047807 */ /* 0x000fe40000000000 */
[----:B------:R-:W-:Y:S02]  /*1ff80*/  SEL R3, R0, RZ, P0 ;  /* 0x000000ff00037207 */ /* 0x000fe40000000000 */
[----:B------:R-:W-:Y:S02]  /*1ff90*/  LOP3.LUT R0, R7, R4, RZ, 0x3c, !PT ;  /* 0x0000000407007212 */ /* 0x000fe400078e3cff */
[----:B------:R-:W-:Y:S02]  /*1ffa0*/  LEA R3, R3, R2, 0x3 ;  /* 0x0000000203037211 */ /* 0x000fe400078e18ff */
[----:B------:R-:W-:-:S07]  /*1ffb0*/  SHF.L.U32 R0, R0, 0x1f, RZ ;  /* 0x0000001f00007819 */ /* 0x000fce00000006ff */
.L_x_371:
[----:B-1----:R1:W2:Y:S02]  /*1ffc0*/  SYNCS.PHASECHK.TRANS64.TRYWAIT P0, [R3+URZ], R0 ;  /* 0x00000000030075a7 */ /* 0x0022a4000800017f */
[----:B--2---:R-:W-:Y:S05]  /*1ffd0*/  @!P0 NANOSLEEP.SYNCS 0x989680 ;  /* 0x009896800000895d */ /* 0x004fea0003900000 */
[----:B------:R-:W2:Y:S02]  /*1ffe0*/  @!P0 SYNCS.PHASECHK.TRANS64 P0, [R3+URZ], R0 ;  /* 0x00000000030085a7 */ /* 0x000ea4000800007f */
[----:B--2---:R-:W-:Y:S05]  /*1fff0*/  @!P0 BRA `(.L_x_371) ;  /* 0xfffffffc00f08947 */ /* 0x004fea000383ffff */
.L_x_364:
[----:B------:R-:W-:Y:S05]  /*20000*/  BSYNC B0 ;  /* 0x0000000000007941 */ /* 0x000fea0003800000 */
.L_x_363:
[----:B------:R-:W-:Y:S05]  /*20010*/  EXIT ;  /* 0x000000000000794d */ /* 0x000fea0003800000 */
.L_x_20:
[----:B---3--:R-:W-:-:S04]  /*20020*/  MOV R5, UR4 ;  /* 0x0000000400057c02 */ /* 0x008fc80008000f00 */
[----:B------:R3:W4:Y:S03]  /*20030*/  SYNCS.PHASECHK.TRANS64.TRYWAIT P0, [R5+URZ], R0 ;  /* 0x00000000050075a7 */ /* 0x000726000800017f */
[----:B----4-:R-:W-:Y:S05]  /*20040*/  @!P0 NANOSLEEP.SYNCS 0x989680 ;  /* 0x009896800000895d */ /* 0x010fea0003900000 */
[----:B------:R-:W4:Y:S02]  /*20050*/  @!P0 SYNCS.PHASECHK.TRANS64 P0, [R5+URZ], R0 ;  /* 0x00000000050085a7 */ /* 0x000f24000800007f */
[----:B----4-:R-:W-:Y:S05]  /*20060*/  @!P0 BRA `(.L_x_20) ;  /* 0xfffffffc00ec8947 */ /* 0x010fea000383ffff */
[----:B------:R-:W-:Y:S05]  /*20070*/  BRA `(.L_x_19) ;  /* 0xfffffe3000547947 */ /* 0x000fea000383ffff */
.L_x_26:
[----:B---3--:R-:W-:-:S04]  /*20080*/  MOV R4, UR6 ;  /* 0x0000000600047c02 */ /* 0x008fc80008000f00 */
[----:B------:R3:W4:Y:S03]  /*20090*/  SYNCS.PHASECHK.TRANS64.TRYWAIT P0, [R4+URZ], R0 ;  /* 0x00000000040075a7 */ /* 0x000726000800017f */
[----:B----4-:R-:W-:Y:S05]  /*200a0*/  @!P0 NANOSLEEP.SYNCS 0x989680 ;  /* 0x009896800000895d */ /* 0x010fea0003900000 */
[----:B------:R-:W4:Y:S02]  /*200b0*/  @!P0 SYNCS.PHASECHK.TRANS64 P0, [R4+URZ], R0 ;  /* 0x00000000040085a7 */ /* 0x000f24000800007f */
[----:B----4-:R-:W-:Y:S05]  /*200c0*/  @!P0 BRA `(.L_x_26) ;  /* 0xfffffffc00ec8947 */ /* 0x010fea000383ffff */
[----:B------:R-:W-:Y:S05]  /*200d0*/  BRA `(.L_x_25) ;  /* 0xfffffe7400b87947 */ /* 0x000fea000383ffff */
.L_x_50:
[----:B-1----:R1:W3:Y:S02]  /*200e0*/  SYNCS.PHASECHK.TRANS64.TRYWAIT P1, [R6+URZ+0x60], R0 ;  /* 0x00006000060075a7 */ /* 0x0022e4000802017f */
[----:B---3--:R-:W-:Y:S05]  /*200f0*/  @!P1 NANOSLEEP.SYNCS 0x989680 ;  /* 0x009896800000995d */ /* 0x008fea0003900000 */
[----:B------:R-:W3:Y:S02]  /*20100*/  @!P1 SYNCS.PHASECHK.TRANS64 P1, [R6+URZ+0x60], R0 ;  /* 0x00006000060095a7 */ /* 0x000ee4000802007f */
[----:B---3--:R-:W-:Y:S05]  /*20110*/  @!P1 BRA `(.L_x_50) ;  /* 0xfffffffc00f09947 */ /* 0x008fea000383ffff */
[----:B------:R-:W-:Y:S05]  /*20120*/  BRA `(.L_x_372) ;  /* 0xffffff1800247947 */ /* 0x000fea000383ffff */
.L_x_61:
[----:B-1----:R1:W3:Y:S02]  /*20130*/  SYNCS.PHASECHK.TRANS64.TRYWAIT P3, [R7+URZ+0x60], R8 ;  /* 0x00006008070075a7 */ /* 0x0022e4000806017f */
[----:B---3--:R-:W-:Y:S05]  /*20140*/  @!P3 NANOSLEEP.SYNCS 0x989680 ;  /* 0x009896800000b95d */ /* 0x008fea0003900000 */
[----:B------:R-:W3:Y:S02]  /*20150*/  @!P3 SYNCS.PHASECHK.TRANS64 P3, [R7+URZ+0x60], R8 ;  /* 0x000060080700b5a7 */ /* 0x000ee4000806007f */
[----:B---3--:R-:W-:Y:S05]  /*20160*/  @!P3 BRA `(.L_x_61) ;  /* 0xfffffffc00f0b947 */ /* 0x008fea000383ffff */
[----:B------:R-:W-:Y:S05]  /*20170*/  BRA `(.L_x_373) ;  /* 0xffffff2000887947 */ /* 0x000fea000383ffff */
.L_x_72:
[----:B-1----:R1:W2:Y:S02]  /*20180*/  SYNCS.PHASECHK.TRANS64.TRYWAIT P3, [R7+URZ+0x60], R8 ;  /* 0x00006008070075a7 */ /* 0x0022a4000806017f */
[----:B--2---:R-:W-:Y:S05]  /*20190*/  @!P3 NANOSLEEP.SYNCS 0x989680 ;  /* 0x009896800000b95d */ /* 0x004fea0003900000 */
[----:B------:R-:W2:Y:S02]  /*201a0*/  @!P3 SYNCS.PHASECHK.TRANS64 P3, [R7+URZ+0x60], R8 ;  /* 0x000060080700b5a7 */ /* 0x000ea4000806007f */
[----:B--2---:R-:W-:Y:S05]  /*201b0*/  @!P3 BRA `(.L_x_72) ;  /* 0xfffffffc00f0b947 */ /* 0x004fea000383ffff */
[----:B------:R-:W-:Y:S05]  /*201c0*/  BRA `(.L_x_374) ;  /* 0xffffff2c00087947 */ /* 0x000fea000383ffff */
.L_x_83:
[----:B-1----:R1:W2:Y:S02]  /*201d0*/  SYNCS.PHASECHK.TRANS64.TRYWAIT P3, [R9+URZ+0x60], R10 ;  /* 0x0000600a090075a7 */ /* 0x0022a4000806017f */
[----:B--2---:R-:W-:Y:S05]  /*201e0*/  @!P3 NANOSLEEP.SYNCS 0x989680 ;  /* 0x009896800000b95d */ /* 0x004fea0003900000 */
[----:B------:R-:W2:Y:S02]  /*201f0*/  @!P3 SYNCS.PHASECHK.TRANS64 P3, [R9+URZ+0x60], R10 ;  /* 0x0000600a0900b5a7 */ /* 0x000ea4000806007f */
[----:B--2---:R-:W-:Y:S05]  /*20200*/  @!P3 BRA `(.L_x_83) ;  /* 0xfffffffc00f0b947 */ /* 0x004fea000383ffff */
[----:B------:R-:W-:Y:S05]  /*20210*/  BRA `(.L_x_375) ;  /* 0xffffff3400487947 */ /* 0x000fea000383ffff */
.L_x_94:
[----:B-1----:R1:W2:Y:S02]  /*20220*/  SYNCS.PHASECHK.TRANS64.TRYWAIT P3, [R9+URZ+0x60], R10 ;  /* 0x0000600a090075a7 */ /* 0x0022a4000806017f */
[----:B--2---:R-:W-:Y:S05]  /*20230*/  @!P3 NANOSLEEP.SYNCS 0x989680 ;  /* 0x009896800000b95d */ /* 0x004fea0003900000 */
[----:B------:R-:W2:Y:S02]  /*20240*/  @!P3 SYNCS.PHASECHK.TRANS64 P3, [R9+URZ+0x60], R10 ;  /* 0x0000600a0900b5a7 */ /* 0x000ea4000806007f */
[----:B--2---:R-:W-:Y:S05]  /*20250*/  @!P3 BRA `(.L_x_94) ;  /* 0xfffffffc00f0b947 */ /* 0x004fea000383ffff */
[----:B------:R-:W-:Y:S05]  /*20260*/  BRA `(.L_x_376) ;  /* 0xffffff3c00d87947 */ /* 0x000fea000383ffff */
.L_x_105:
[----:B-1----:R1:W2:Y:S02]  /*20270*/  SYNCS.PHASECHK.TRANS64.TRYWAIT P3, [R9+URZ+0x60], R10 ;  /* 0x0000600a090075a7 */ /* 0x0022a4000806017f */
[----:B--2---:R-:W-:Y:S05]  /*20280*/  @!P3 NANOSLEEP.SYNCS 0x989680 ;  /* 0x009896800000b95d */ /* 0x004fea0003900000 */
[----:B------:R-:W2:Y:S02]  /*20290*/  @!P3 SYNCS.PHASECHK.TRANS64 P3, [R9+URZ+0x60], R10 ;  /* 0x0000600a0900b5a7 */ /* 0x000ea4000806007f */
[----:B--2---:R-:W-:Y:S05]  /*202a0*/  @!P3 BRA `(.L_x_105) ;  /* 0xfffffffc00f0b947 */ /* 0x004fea000383ffff */
[----:B------:R-:W-:Y:S05]  /*202b0*/  BRA `(.L_x_377) ;  /* 0xffffff4800287947 */ /* 0x000fea000383ffff */
.L_x_116:
[----:B-1----:R1:W2:Y:S02]  /*202c0*/  SYNCS.PHASECHK.TRANS64.TRYWAIT P3, [R9+URZ+0x60], R10 ;  /* 0x0000600a090075a7 */ /* 0x0022a4000806017f */
[----:B--2---:R-:W-:Y:S05]  /*202d0*/  @!P3 NANOSLEEP.SYNCS 0x989680 ;  /* 0x009896800000b95d */ /* 0x004fea0003900000 */
[----:B------:R-:W2:Y:S02]  /*202e0*/  @!P3 SYNCS.PHASECHK.TRANS64 P3, [R9+URZ+0x60], R10 ;  /* 0x0000600a0900b5a7 */ /* 0x000ea4000806007f */
[----:B--2---:R-:W-:Y:S05]  /*202f0*/  @!P3 BRA `(.L_x_116) ;  /* 0xfffffffc00f0b947 */ /* 0x004fea000383ffff */
[----:B------:R-:W-:Y:S05]  /*20300*/  BRA `(.L_x_378) ;  /* 0xffffff5000b87947 */ /* 0x000fea000383ffff */
.L_x_127:
[----:B-1----:R1:W2:Y:S02]  /*20310*/  SYNCS.PHASECHK.TRANS64.TRYWAIT P3, [R9+URZ+0x60], R10 ;  /* 0x0000600a090075a7 */ /* 0x0022a4000806017f */
[----:B--2---:R-:W-:Y:S05]  /*20320*/  @!P3 NANOSLEEP.SYNCS 0x989680 ;  /* 0x009896800000b95d */ /* 0x004fea0003900000 */
[----:B------:R-:W2:Y:S02]  /*20330*/  @!P3 SYNCS.PHASECHK.TRANS64 P3, [R9+URZ+0x60], R10 ;  /* 0x0000600a0900b5a7 */ /* 0x000ea4000806007f */
[----:B--2---:R-:W-:Y:S05]  /*20340*/  @!P3 BRA `(.L_x_127) ;  /* 0xfffffffc00f0b947 */ /* 0x004fea000383ffff */
[----:B------:R-:W-:Y:S05]  /*20350*/  BRA `(.L_x_379) ;  /* 0xffffff5c00087947 */ /* 0x000fea000383ffff */
.L_x_138:
[----:B-1----:R1:W2:Y:S02]  /*20360*/  SYNCS.PHASECHK.TRANS64.TRYWAIT P3, [R9+URZ+0x60], R10 ;  /* 0x0000600a090075a7 */ /* 0x0022a4000806017f */
[----:B--2---:R-:W-:Y:S05]  /*20370*/  @!P3 NANOSLEEP.SYNCS 0x989680 ;  /* 0x009896800000b95d */ /* 0x004fea0003900000 */
[----:B------:R-:W2:Y:S02]  /*20380*/  @!P3 SYNCS.PHASECHK.TRANS64 P3, [R9+URZ+0x60], R10 ;  /* 0x0000600a0900b5a7 */ /* 0x000ea4000806007f */
[----:B--2---:R-:W-:Y:S05]  /*20390*/  @!P3 BRA `(.L_x_138) ;  /* 0xfffffffc00f0b947 */ /* 0x004fea000383ffff */
[----:B------:R-:W-:Y:S05]  /*203a0*/  BRA `(.L_x_380) ;  /* 0xffffff6400987947 */ /* 0x000fea000383ffff */
.L_x_149:
[----:B-1----:R1:W2:Y:S02]  /*203b0*/  SYNCS.PHASECHK.TRANS64.TRYWAIT P3, [R9+URZ+0x60], R10 ;  /* 0x0000600a090075a7 */ /* 0x0022a4000806017f */
[----:B--2---:R-:W-:Y:S05]  /*203c0*/  @!P3 NANOSLEEP.SYNCS 0x989680 ;  /* 0x009896800000b95d */ /* 0x004fea0003900000 */
[----:B------:R-:W2:Y:S02]  /*203d0*/  @!P3 SYNCS.PHASECHK.TRANS64 P3, [R9+URZ+0x60], R10 ;  /* 0x0000600a0900b5a7 */ /* 0x000ea4000806007f */
[----:B--2---:R-:W-:Y:S05]  /*203e0*/  @!P3 BRA `(.L_x_149) ;  /* 0xfffffffc00f0b947 */ /* 0x004fea000383ffff */
[----:B------:R-:W-:Y:S05]  /*203f0*/  BRA `(.L_x_381) ;  /* 0xffffff6c00e87947 */ /* 0x000fea000383ffff */
.L_x_160:
[----:B-1----:R1:W2:Y:S02]  /*20400*/  SYNCS.PHASECHK.TRANS64.TRYWAIT P3, [R9+URZ+0x60], R10 ;  /* 0x0000600a090075a7 */ /* 0x0022a4000806017f */
[----:B--2---:R-:W-:Y:S05]  /*20410*/  @!P3 NANOSLEEP.SYNCS 0x989680 ;  /* 0x009896800000b95d */ /* 0x004fea0003900000 */
[----:B------:R-:W2:Y:S02]  /*20420*/  @!P3 SYNCS.PHASECHK.TRANS64 P3, [R9+URZ+0x60], R10 ;  /* 0x0000600a0900b5a7 */ /* 0x000ea4000806007f */
[----:B--2---:R-:W-:Y:S05]  /*20430*/  @!P3 BRA `(.L_x_160) ;  /* 0xfffffffc00f0b947 */ /* 0x004fea000383ffff */
[----:B------:R-:W-:Y:S05]  /*20440*/  BRA `(.L_x_382) ;  /* 0xffffff7800787947 */ /* 0x000fea000383ffff */
.L_x_171:
[----:B-1----:R1:W2:Y:S02]  /*20450*/  SYNCS.PHASECHK.TRANS64.TRYWAIT P3, [R9+URZ+0x60], R10 ;  /* 0x0000600a090075a7 */ /* 0x0022a4000806017f */
[----:B--2---:R-:W-:Y:S05]  /*20460*/  @!P3 NANOSLEEP.SYNCS 0x989680 ;  /* 0x009896800000b95d */ /* 0x004fea0003900000 */
[----:B------:R-:W2:Y:S02]  /*20470*/  @!P3 SYNCS.PHASECHK.TRANS64 P3, [R9+URZ+0x60], R10 ;  /* 0x0000600a0900b5a7 */ /* 0x000ea4000806007f */
[----:B--2---:R-:W-:Y:S05]  /*20480*/  @!P3 BRA `(.L_x_171) ;  /* 0xfffffffc00f0b947 */ /* 0x004fea000383ffff */
[----:B------:R-:W-:Y:S05]  /*20490*/  BRA `(.L_x_383) ;  /* 0xffffff8000e87947 */ /* 0x000fea000383ffff */
.L_x_182:
[----:B-1----:R1:W2:Y:S02]  /*204a0*/  SYNCS.PHASECHK.TRANS64.TRYWAIT P3, [R9+URZ+0x60], R10 ;  /* 0x0000600a090075a7 */ /* 0x0022a4000806017f */
[----:B--2---:R-:W-:Y:S05]  /*204b0*/  @!P3 NANOSLEEP.SYNCS 0x989680 ;  /* 0x009896800000b95d */ /* 0x004fea0003900000 */
[----:B------:R-:W2:Y:S02]  /*204c0*/  @!P3 SYNCS.PHASECHK.TRANS64 P3, [R9+URZ+0x60], R10 ;  /* 0x0000600a0900b5a7 */ /* 0x000ea4000806007f */
[----:B--2---:R-:W-:Y:S05]  /*204d0*/  @!P3 BRA `(.L_x_182) ;  /* 0xfffffffc00f0b947 */ /* 0x004fea000383ffff */
[----:B------:R-:W-:Y:S05]  /*204e0*/  BRA `(.L_x_384) ;  /* 0xffffff8c00787947 */ /* 0x000fea000383ffff */
.L_x_193:
[----:B-1----:R1:W2:Y:S02]  /*204f0*/  SYNCS.PHASECHK.TRANS64.TRYWAIT P3, [R9+URZ+0x60], R10 ;  /* 0x0000600a090075a7 */ /* 0x0022a4000806017f */
[----:B--2---:R-:W-:Y:S05]  /*20500*/  @!P3 NANOSLEEP.SYNCS 0x989680 ;  /* 0x009896800000b95d */ /* 0x004fea0003900000 */
[----:B------:R-:W2:Y:S02]  /*20510*/  @!P3 SYNCS.PHASECHK.TRANS64 P3, [R9+URZ+0x60], R10 ;  /* 0x0000600a0900b5a7 */ /* 0x000ea4000806007f */
[----:B--2---:R-:W-:Y:S05]  /*20520*/  @!P3 BRA `(.L_x_193) ;  /* 0xfffffffc00f0b947 */ /* 0x004fea000383ffff */
[----:B------:R-:W-:Y:S05]  /*20530*/  BRA `(.L_x_385) ;  /* 0xffffff9800087947 */ /* 0x000fea000383ffff */
.L_x_204:
[----:B-1----:R1:W2:Y:S02]  /*20540*/  SYNCS.PHASECHK.TRANS64.TRYWAIT P3, [R9+URZ+0x60], R10 ;  /* 0x0000600a090075a7 */ /* 0x0022a4000806017f */
[----:B--2---:R-:W-:Y:S05]  /*20550*/  @!P3 NANOSLEEP.SYNCS 0x989680 ;  /* 0x009896800000b95d */ /* 0x004fea0003900000 */
[----:B------:R-:W2:Y:S02]  /*20560*/  @!P3 SYNCS.PHASECHK.TRANS64 P3, [R9+URZ+0x60], R10 ;  /* 0x0000600a0900b5a7 */ /* 0x000ea4000806007f */
[----:B--2---:R-:W-:Y:S05]  /*20570*/  @!P3 BRA `(.L_x_204) ;  /* 0xfffffffc00f0b947 */ /* 0x004fea000383ffff */
[----:B------:R-:W-:Y:S05]  /*20580*/  BRA `(.L_x_386) ;  /* 0xffffffa000987947 */ /* 0x000fea000383ffff */
.L_x_215:
[----:B-1----:R1:W2:Y:S02]  /*20590*/  SYNCS.PHASECHK.TRANS64.TRYWAIT P0, [R10+URZ+0x60], R9 ;  /* 0x000060090a0075a7 */ /* 0x0022a4000800017f */
[----:B--2---:R-:W-:Y:S05]  /*205a0*/  @!P0 NANOSLEEP.SYNCS 0x989680 ;  /* 0x009896800000895d */ /* 0x004fea0003900000 */
[----:B------:R-:W2:Y:S02]  /*205b0*/  @!P0 SYNCS.PHASECHK.TRANS64 P0, [R10+URZ+0x60], R9 ;  /* 0x000060090a0085a7 */ /* 0x000ea4000800007f */
[----:B--2---:R-:W-:Y:S05]  /*205c0*/  @!P0 BRA `(.L_x_215) ;  /* 0xfffffffc00f08947 */ /* 0x004fea000383ffff */
[----:B------:R-:W-:Y:S05]  /*205d0*/  BRA `(.L_x_387) ;  /* 0xffffffac00287947 */ /* 0x000fea000383ffff */
.L_x_231:
[----:B-1----:R-:W-:-:S04]  /*205e0*/  MOV R5, UR4 ;  /* 0x0000000400057c02 */ /* 0x002fc80008000f00 */
[----:B------:R1:W2:Y:S03]  /*205f0*/  SYNCS.PHASECHK.TRANS64.TRYWAIT P0, [R5+URZ+0xa8], R0 ;  /* 0x0000a800050075a7 */ /* 0x0002a6000800017f */
[----:B--2---:R-:W-:Y:S05]  /*20600*/  @!P0 NANOSLEEP.SYNCS 0x989680 ;  /* 0x009896800000895d */ /* 0x004fea0003900000 */
[----:B------:R-:W2:Y:S02]  /*20610*/  @!P0 SYNCS.PHASECHK.TRANS64 P0, [R5+URZ+0xa8], R0 ;  /* 0x0000a800050085a7 */ /* 0x000ea4000800007f */
[----:B--2---:R-:W-:Y:S05]  /*20620*/  @!P0 BRA `(.L_x_231) ;  /* 0xfffffffc00ec8947 */ /* 0x004fea000383ffff */
[----:B------:R-:W-:Y:S05]  /*20630*/  BRA `(.L_x_230) ;  /* 0xffffffc400247947 */ /* 0x000fea000383ffff */
.L_x_240:
[----:B-1----:R-:W-:-:S04]  /*20640*/  MOV R3, UR13 ;  /* 0x0000000d00037c02 */ /* 0x002fc80008000f00 */
[----:B------:R1:W2:Y:S03]  /*20650*/  SYNCS.PHASECHK.TRANS64.TRYWAIT P2, [R3+URZ+0x80], R2 ;  /* 0x00008002030075a7 */ /* 0x0002a6000804017f */
[----:B--2---:R-:W-:Y:S05]  /*20660*/  @!P2 NANOSLEEP.SYNCS 0x989680 ;  /* 0x009896800000a95d */ /* 0x004fea0003900000 */
[----:B------:R-:W2:Y:S02]  /*20670*/  @!P2 SYNCS.PHASECHK.TRANS64 P2, [R3+URZ+0x80], R2 ;  /* 0x000080020300a5a7 */ /* 0x000ea4000804007f */
[----:B--2---:R-:W-:Y:S05]  /*20680*/  @!P2 BRA `(.L_x_240) ;  /* 0xfffffffc00eca947 */ /* 0x004fea000383ffff */
[----:B------:R-:W-:Y:S05]  /*20690*/  BRA `(.L_x_388) ;  /* 0xffffffc800147947 */ /* 0x000fea000383ffff */
.L_x_246:
[----:B-12---:R-:W-:-:S04]  /*206a0*/  MOV R3, UR13 ;  /* 0x0000000d00037c02 */ /* 0x006fc80008000f00 */
[----:B------:R1:W2:Y:S03]  /*206b0*/  SYNCS.PHASECHK.TRANS64.TRYWAIT P2, [R3+URZ+0x88], R2 ;  /* 0x00008802030075a7 */ /* 0x0002a6000804017f */
[----:B--2---:R-:W-:Y:S05]  /*206c0*/  @!P2 NANOSLEEP.SYNCS 0x989680 ;  /* 0x009896800000a95d */ /* 0x004fea0003900000 */
[----:B------:R-:W2:Y:S02]  /*206d0*/  @!P2 SYNCS.PHASECHK.TRANS64 P2, [R3+URZ+0x88], R2 ;  /* 0x000088020300a5a7 */ /* 0x000ea4000804007f */
[----:B--2---:R-:W-:Y:S05]  /*206e0*/  @!P2 BRA `(.L_x_246) ;  /* 0xfffffffc00eca947 */ /* 0x004fea000383ffff */
[----:B------:R-:W-:Y:S05]  /*206f0*/  BRA `(.L_x_389) ;  /* 0xffffffc8005c7947 */ /* 0x000fea000383ffff */
.L_x_252:
[----:B-123--:R-:W-:-:S04]  /*20700*/  MOV R3, UR13 ;  /* 0x0000000d00037c02 */ /* 0x00efc80008000f00 */
[----:B------:R1:W2:Y:S03]  /*20710*/  SYNCS.PHASECHK.TRANS64.TRYWAIT P2, [R3+URZ+0x90], R2 ;  /* 0x00009002030075a7 */ /* 0x0002a6000804017f */
[----:B--2---:R-:W-:Y:S05]  /*20720*/  @!P2 NANOSLEEP.SYNCS 0x989680 ;  /* 0x009896800000a95d */ /* 0x004fea0003900000 */
[----:B------:R-:W2:Y:S02]  /*20730*/  @!P2 SYNCS.PHASECHK.TRANS64 P2, [R3+URZ+0x90], R2 ;  /* 0x000090020300a5a7 */ /* 0x000ea4000804007f */
[----:B--2---:R-:W-:Y:S05]  /*20740*/  @!P2 BRA `(.L_x_252) ;  /* 0xfffffffc00eca947 */ /* 0x004fea000383ffff */
[----:B------:R-:W-:Y:S05]  /*20750*/  BRA `(.L_x_390) ;  /* 0xffffffc800b07947 */ /* 0x000fea000383ffff */
.L_x_258:
[----:B-1234-:R-:W-:-:S04]  /*20760*/  MOV R3, UR13 ;  /* 0x0000000d00037c02 */ /* 0x01efc80008000f00 */
[----:B------:R1:W2:Y:S03]  /*20770*/  SYNCS.PHASECHK.TRANS64.TRYWAIT P2, [R3+URZ+0x98], R2 ;  /* 0x00009802030075a7 */ /* 0x0002a6000804017f */
[----:B--2---:R-:W-:Y:S05]  /*20780*/  @!P2 NANOSLEEP.SYNCS 0x989680 ;  /* 0x009896800000a95d */ /* 0x004fea0003900000 */
[----:B------:R-:W2:Y:S02]  /*20790*/  @!P2 SYNCS.PHASECHK.TRANS64 P2, [R3+URZ+0x98], R2 ;  /* 0x000098020300a5a7 */ /* 0x000ea4000804007f */
[----:B--2---:R-:W-:Y:S05]  /*207a0*/  @!P2 BRA `(.L_x_258) ;  /* 0xfffffffc00eca947 */ /* 0x004fea000383ffff */
[----:B------:R-:W-:Y:S05]  /*207b0*/  BRA `(.L_x_391) ;  /* 0xffffffc800fc7947 */ /* 0x000fea000383ffff */
.L_x_264:
[----:B-1----:R-:W-:-:S04]  /*207c0*/  MOV R4, UR13 ;  /* 0x0000000d00047c02 */ /* 0x002fc80008000f00 */
[----:B------:R1:W2:Y:S03]  /*207d0*/  SYNCS.PHASECHK.TRANS64.TRYWAIT P2, [R4+URZ+0x80], R3 ;  /* 0x00008003040075a7 */ /* 0x0002a6000804017f */
[----:B--2---:R-:W-:Y:S05]  /*207e0*/  @!P2 NANOSLEEP.SYNCS 0x989680 ;  /* 0x009896800000a95d */ /* 0x004fea0003900000 */
[----:B------:R-:W2:Y:S02]  /*207f0*/  @!P2 SYNCS.PHASECHK.TRANS64 P2, [R4+URZ+0x80], R3 ;  /* 0x000080030400a5a7 */ /* 0x000ea4000804007f */
[----:B--2---:R-:W-:Y:S05]  /*20800*/  @!P2 BRA `(.L_x_264) ;  /* 0xfffffffc00eca947 */ /* 0x004fea000383ffff */
[----:B------:R-:W-:Y:S05]  /*20810*/  BRA `(.L_x_392) ;  /* 0xffffffcc00507947 */ /* 0x000fea000383ffff */
.L_x_270:
[----:B-12---:R-:W-:-:S04]  /*20820*/  MOV R4, UR13 ;  /* 0x0000000d00047c02 */ /* 0x006fc80008000f00 */
[----:B------:R1:W2:Y:S03]  /*20830*/  SYNCS.PHASECHK.TRANS64.TRYWAIT P2, [R4+URZ+0x88], R3 ;  /* 0x00008803040075a7 */ /* 0x0002a6000804017f */
[----:B--2---:R-:W-:Y:S05]  /*20840*/  @!P2 NANOSLEEP.SYNCS 0x989680 ;  /* 0x009896800000a95d */ /* 0x004fea0003900000 */
[----:B------:R-:W2:Y:S02]  /*20850*/  @!P2 SYNCS.PHASECHK.TRANS64 P2, [R4+URZ+0x88], R3 ;  /* 0x000088030400a5a7 */ /* 0x000ea4000804007f */
[----:B--2---:R-:W-:Y:S05]  /*20860*/  @!P2 BRA `(.L_x_270) ;  /* 0xfffffffc00eca947 */ /* 0x004fea000383ffff */
[----:B------:R-:W-:Y:S05]  /*20870*/  BRA `(.L_x_393) ;  /* 0xffffffcc00907947 */ /* 0x000fea000383ffff */
.L_x_276:
[----:B-123--:R-:W-:-:S04]  /*20880*/  MOV R4, UR13 ;  /* 0x0000000d00047c02 */ /* 0x00efc80008000f00 */
[----:B------:R1:W2:Y:S03]  /*20890*/  SYNCS.PHASECHK.TRANS64.TRYWAIT P2, [R4+URZ+0x90], R3 ;  /* 0x00009003040075a7 */ /* 0x0002a6000804017f */
[----:B--2---:R-:W-:Y:S05]  /*208a0*/  @!P2 NANOSLEEP.SYNCS 0x989680 ;  /* 0x009896800000a95d */ /* 0x004fea0003900000 */
[----:B------:R-:W2:Y:S02]  /*208b0*/  @!P2 SYNCS.PHASECHK.TRANS64 P2, [R4+URZ+0x90], R3 ;  /* 0x000090030400a5a7 */ /* 0x000ea4000804007f */
[----:B--2---:R-:W-:Y:S05]  /*208c0*/  @!P2 BRA `(.L_x_276) ;  /* 0xfffffffc00eca947 */ /* 0x004fea000383ffff */
[----:B------:R-:W-:Y:S05]  /*208d0*/  BRA `(.L_x_394) ;  /* 0xffffffcc00d87947 */ /* 0x000fea000383ffff */
.L_x_282:
[----:B-1234-:R-:W-:-:S04]  /*208e0*/  MOV R4, UR13 ;  /* 0x0000000d00047c02 */ /* 0x01efc80008000f00 */
[----:B------:R1:W2:Y:S03]  /*208f0*/  SYNCS.PHASECHK.TRANS64.TRYWAIT P2, [R4+URZ+0x98], R3 ;  /* 0x00009803040075a7 */ /* 0x0002a6000804017f */
[----:B--2---:R-:W-:Y:S05]  /*20900*/  @!P2 NANOSLEEP.SYNCS 0x989680 ;  /* 0x009896800000a95d */ /* 0x004fea0003900000 */
[----:B------:R-:W2:Y:S02]  /*20910*/  @!P2 SYNCS.PHASECHK.TRANS64 P2, [R4+URZ+0x98], R3 ;  /* 0x000098030400a5a7 */ /* 0x000ea4000804007f */
[----:B--2---:R-:W-:Y:S05]  /*20920*/  @!P2 BRA `(.L_x_282) ;  /* 0xfffffffc00eca947 */ /* 0x004fea000383ffff */
[----:B------:R-:W-:Y:S05]  /*20930*/  BRA `(.L_x_395) ;  /* 0xffffffd000187947 */ /* 0x000fea000383ffff */
.L_x_288:
[----:B------:R-:W-:-:S04]  /*20940*/  MOV R5, UR13 ;  /* 0x0000000d00057c02 */ /* 0x000fc80008000f00 */
[----:B------:R1:W1:Y:S03]  /*20950*/  SYNCS.PHASECHK.TRANS64.TRYWAIT P2, [R5+URZ+0x80], R2 ;  /* 0x00008002050075a7 */ /* 0x000266000804017f */
[----:B-1----:R-:W-:Y:S05]  /*20960*/  @!P2 NANOSLEEP.SYNCS 0x989680 ;  /* 0x009896800000a95d */ /* 0x002fea0003900000 */
[----:B------:R-:W1:Y:S02]  /*20970*/  @!P2 SYNCS.PHASECHK.TRANS64 P2, [R5+URZ+0x80], R2 ;  /* 0x000080020500a5a7 */ /* 0x000e64000804007f */
[----:B-1----:R-:W-:Y:S05]  /*20980*/  @!P2 BRA `(.L_x_288) ;  /* 0xfffffffc00eca947 */ /* 0x002fea000383ffff */
[----:B------:R-:W-:Y:S05]  /*20990*/  BRA `(.L_x_396) ;  /* 0xffffffd000607947 */ /* 0x000fea000383ffff */
.L_x_294:
[----:B------:R-:W-:-:S04]  /*209a0*/  MOV R5, UR13 ;  /* 0x0000000d00057c02 */ /* 0x000fc80008000f00 */
[----:B------:R1:W1:Y:S03]  /*209b0*/  SYNCS.PHASECHK.TRANS64.TRYWAIT P2, [R5+URZ+0x88], R2 ;  /* 0x00008802050075a7 */ /* 0x000266000804017f */
[----:B-1----:R-:W-:Y:S05]  /*209c0*/  @!P2 NANOSLEEP.SYNCS 0x989680 ;  /* 0x009896800000a95d */ /* 0x002fea0003900000 */
[----:B------:R-:W1:Y:S02]  /*209d0*/  @!P2 SYNCS.PHASECHK.TRANS64 P2, [R5+URZ+0x88], R2 ;  /* 0x000088020500a5a7 */ /* 0x000e64000804007f */
[----:B-1----:R-:W-:Y:S05]  /*209e0*/  @!P2 BRA `(.L_x_294) ;  /* 0xfffffffc00eca947 */ /* 0x002fea000383ffff */
[----:B------:R-:W-:Y:S05]  /*209f0*/  BRA `(.L_x_397) ;  /* 0xffffffd000a47947 */ /* 0x000fea000383ffff */
.L_x_300:
[----:B------:R-:W-:-:S04]  /*20a00*/  MOV R5, UR13 ;  /* 0x0000000d00057c02 */ /* 0x000fc80008000f00 */
[----:B------:R1:W1:Y:S03]  /*20a10*/  SYNCS.PHASECHK.TRANS64.TRYWAIT P2, [R5+URZ+0x90], R2 ;  /* 0x00009002050075a7 */ /* 0x000266000804017f */
[----:B-1----:R-:W-:Y:S05]  /*20a20*/  @!P2 NANOSLEEP.SYNCS 0x989680 ;  /* 0x009896800000a95d */ /* 0x002fea0003900000 */
[----:B------:R-:W1:Y:S02]  /*20a30*/  @!P2 SYNCS.PHASECHK.TRANS64 P2, [R5+URZ+0x90], R2 ;  /* 0x000090020500a5a7 */ /* 0x000e64000804007f */
[----:B-1----:R-:W-:Y:S05]  /*20a40*/  @!P2 BRA `(.L_x_300) ;  /* 0xfffffffc00eca947 */ /* 0x002fea000383ffff */
[----:B------:R-:W-:Y:S05]  /*20a50*/  BRA `(.L_x_398) ;  /* 0xffffffd000ec7947 */ /* 0x000fea000383ffff */
.L_x_306:
[----:B------:R-:W-:-:S04]  /*20a60*/  MOV R5, UR13 ;  /* 0x0000000d00057c02 */ /* 0x000fc80008000f00 */
[----:B------:R1:W1:Y:S03]  /*20a70*/  SYNCS.PHASECHK.TRANS64.TRYWAIT P2, [R5+URZ+0x98], R2 ;  /* 0x00009802050075a7 */ /* 0x000266000804017f */
[----:B-1----:R-:W-:Y:S05]  /*20a80*/  @!P2 NANOSLEEP.SYNCS 0x989680 ;  /* 0x009896800000a95d */ /* 0x002fea0003900000 */
[----:B------:R-:W1:Y:S02]  /*20a90*/  @!P2 SYNCS.PHASECHK.TRANS64 P2, [R5+URZ+0x98], R2 ;  /* 0x000098020500a5a7 */ /* 0x000e64000804007f */
[----:B-1----:R-:W-:Y:S05]  /*20aa0*/  @!P2 BRA `(.L_x_306) ;  /* 0xfffffffc00eca947 */ /* 0x002fea000383ffff */
[----:B------:R-:W-:Y:S05]  /*20ab0*/  BRA `(.L_x_399) ;  /* 0xffffffd400307947 */ /* 0x000fea000383ffff */
.L_x_312:
[----:B-1----:R-:W-:-:S04]  /*20ac0*/  MOV R2, UR13 ;  /* 0x0000000d00027c02 */ /* 0x002fc80008000f00 */
[----:B------:R1:W1:Y:S03]  /*20ad0*/  SYNCS.PHASECHK.TRANS64.TRYWAIT P2, [R2+URZ+0x80], R3 ;  /* 0x00008003020075a7 */ /* 0x000266000804017f */
[----:B-1----:R-:W-:Y:S05]  /*20ae0*/  @!P2 NANOSLEEP.SYNCS 0x989680 ;  /* 0x009896800000a95d */ /* 0x002fea0003900000 */
[----:B------:R-:W1:Y:S02]  /*20af0*/  @!P2 SYNCS.PHASECHK.TRANS64 P2, [R2+URZ+0x80], R3 ;  /* 0x000080030200a5a7 */ /* 0x000e64000804007f */
[----:B-1----:R-:W-:Y:S05]  /*20b00*/  @!P2 BRA `(.L_x_312) ;  /* 0xfffffffc00eca947 */ /* 0x002fea000383ffff */
[----:B------:R-:W-:Y:S05]  /*20b10*/  BRA `(.L_x_400) ;  /* 0xffffffd400787947 */ /* 0x000fea000383ffff */
.L_x_318:
[----:B-1----:R-:W-:-:S04]  /*20b20*/  MOV R2, UR13 ;  /* 0x0000000d00027c02 */ /* 0x002fc80008000f00 */
[----:B------:R1:W1:Y:S03]  /*20b30*/  SYNCS.PHASECHK.TRANS64.TRYWAIT P2, [R2+URZ+0x88], R3 ;  /* 0x00008803020075a7 */ /* 0x000266000804017f */
[----:B-1----:R-:W-:Y:S05]  /*20b40*/  @!P2 NANOSLEEP.SYNCS 0x989680 ;  /* 0x009896800000a95d */ /* 0x002fea0003900000 */
[----:B------:R-:W1:Y:S02]  /*20b50*/  @!P2 SYNCS.PHASECHK.TRANS64 P2, [R2+URZ+0x88], R3 ;  /* 0x000088030200a5a7 */ /* 0x000e64000804007f */
[----:B-1----:R-:W-:Y:S05]  /*20b60*/  @!P2 BRA `(.L_x_318) ;  /* 0xfffffffc00eca947 */ /* 0x002fea000383ffff */
[----:B------:R-:W-:Y:S05]  /*20b70*/  BRA `(.L_x_401) ;  /* 0xffffffd400bc7947 */ /* 0x000fea000383ffff */
.L_x_324:
[----:B-1----:R-:W-:-:S04]  /*20b80*/  MOV R2, UR13 ;  /* 0x0000000d00027c02 */ /* 0x002fc80008000f00 */
[----:B------:R1:W1:Y:S03]  /*20b90*/  SYNCS.PHASECHK.TRANS64.TRYWAIT P2, [R2+URZ+0x90], R3 ;  /* 0x00009003020075a7 */ /* 0x000266000804017f */
[----:B-1----:R-:W-:Y:S05]  /*20ba0*/  @!P2 NANOSLEEP.SYNCS 0x989680 ;  /* 0x009896800000a95d */ /* 0x002fea0003900000 */
[----:B------:R-:W1:Y:S02]  /*20bb0*/  @!P2 SYNCS.PHASECHK.TRANS64 P2, [R2+URZ+0x90], R3 ;  /* 0x000090030200a5a7 */ /* 0x000e64000804007f */
[----:B-1----:R-:W-:Y:S05]  /*20bc0*/  @!P2 BRA `(.L_x_324) ;  /* 0xfffffffc00eca947 */ /* 0x002fea000383ffff */
[----:B------:R-:W-:Y:S05]  /*20bd0*/  BRA `(.L_x_402) ;  /* 0xffffffd800047947 */ /* 0x000fea000383ffff */
.L_x_330:
[----:B-1----:R-:W-:-:S04]  /*20be0*/  MOV R2, UR13 ;  /* 0x0000000d00027c02 */ /* 0x002fc80008000f00 */
[----:B------:R1:W1:Y:S03]  /*20bf0*/  SYNCS.PHASECHK.TRANS64.TRYWAIT P2, [R2+URZ+0x98], R3 ;  /* 0x00009803020075a7 */ /* 0x000266000804017f */
[----:B-1----:R-:W-:Y:S05]  /*20c00*/  @!P2 NANOSLEEP.SYNCS 0x989680 ;  /* 0x009896800000a95d */ /* 0x002fea0003900000 */
[----:B------:R-:W1:Y:S02]  /*20c10*/  @!P2 SYNCS.PHASECHK.TRANS64 P2, [R2+URZ+0x98], R3 ;  /* 0x000098030200a5a7 */ /* 0x000e64000804007f */
[----:B-1----:R-:W-:Y:S05]  /*20c20*/  @!P2 BRA `(.L_x_330) ;  /* 0xfffffffc00eca947 */ /* 0x002fea000383ffff */
[----:B------:R-:W-:Y:S05]  /*20c30*/  BRA `(.L_x_403) ;  /* 0xffffffd800487947 */ /* 0x000fea000383ffff */
.L_x_342:
[----:B---3--:R3:W4:Y:S02]  /*20c40*/  SYNCS.PHASECHK.TRANS64.TRYWAIT P1, [R0+URZ+0x80], R3 ;  /* 0x00008003000075a7 */ /* 0x008724000802017f */
[----:B----4-:R-:W-:Y:S05]  /*20c50*/  @!P1 NANOSLEEP.SYNCS 0x989680 ;  /* 0x009896800000995d */ /* 0x010fea0003900000 */
[----:B------:R-:W4:Y:S02]  /*20c60*/  @!P1 SYNCS.PHASECHK.TRANS64 P1, [R0+URZ+0x80], R3 ;  /* 0x00008003000095a7 */ /* 0x000f24000802007f */
[----:B----4-:R-:W-:Y:S05]  /*20c70*/  @!P1 BRA `(.L_x_342) ;  /* 0xfffffffc00f09947 */ /* 0x010fea000383ffff */
[----:B------:R-:W-:Y:S05]  /*20c80*/  BRA `(.L_x_404) ;  /* 0xffffffe000507947 */ /* 0x000fea000383ffff */
.L_x_344:
[----:B----4-:R4:W1:Y:S02]  /*20c90*/  SYNCS.PHASECHK.TRANS64.TRYWAIT P1, [R0+URZ+0x88], R3 ;  /* 0x00008803000075a7 */ /* 0x010864000802017f */
[----:B-1----:R-:W-:Y:S05]  /*20ca0*/  @!P1 NANOSLEEP.SYNCS 0x989680 ;  /* 0x009896800000995d */ /* 0x002fea0003900000 */
[----:B------:R-:W1:Y:S02]  /*20cb0*/  @!P1 SYNCS.PHASECHK.TRANS64 P1, [R0+URZ+0x88], R3 ;  /* 0x00008803000095a7 */ /* 0x000e64000802007f */
[----:B-1----:R-:W-:Y:S05]  /*20cc0*/  @!P1 BRA `(.L_x_344) ;  /* 0xfffffffc00f09947 */ /* 0x002fea000383ffff */
[----:B------:R-:W-:Y:S05]  /*20cd0*/  BRA `(.L_x_405) ;  /* 0xffffffe0004c7947 */ /* 0x000fea000383ffff */
.L_x_346:
[----:B------:R1:W1:Y:S02]  /*20ce0*/  SYNCS.PHASECHK.TRANS64.TRYWAIT P1, [R0+URZ+0x90], R3 ;  /* 0x00009003000075a7 */ /* 0x000264000802017f */
[----:B-1----:R-:W-:Y:S05]  /*20cf0*/  @!P1 NANOSLEEP.SYNCS 0x989680 ;  /* 0x009896800000995d */ /* 0x002fea0003900000 */
[----:B------:R-:W1:Y:S02]  /*20d00*/  @!P1 SYNCS.PHASECHK.TRANS64 P1, [R0+URZ+0x90], R3 ;  /* 0x00009003000095a7 */ /* 0x000e64000802007f */
[----:B-1----:R-:W-:Y:S05]  /*20d10*/  @!P1 BRA `(.L_x_346) ;  /* 0xfffffffc00f09947 */ /* 0x002fea000383ffff */
[----:B------:R-:W-:Y:S05]  /*20d20*/  BRA `(.L_x_406) ;  /* 0xffffffe000487947 */ /* 0x000fea000383ffff */
.L_x_350:
[----:B------:R-:W-:Y:S01]  /*20d30*/  BSSY B1, `(.L_x_407) ;  /* 0x0000006000017945 */ /* 0x000fe20003800000 */
[----:B------:R-:W-:-:S07]  /*20d40*/  MOV R15, 0xffffffff ;  /* 0xffffffff000f7802 */ /* 0x000fce0000000f00 */
[----:B------:R-:W-:Y:S05]  /*20d50*/  WARPSYNC.COLLECTIVE R15, `(.L_x_408) ;  /* 0x000000000f0c7348 */ /* 0x000fea0003c00000 */
[----:B------:R-:W-:Y:S02]  /*20d60*/  ELECT P6, UR62, PT ;  /* 0x00000000003e782f */ /* 0x000fe400038c0000 */
[----:B------:R-:W-:Y:S01]  /*20d70*/  MOV R14, UR62 ;  /* 0x0000003e000e7c02 */ /* 0x000fe20008000f00 */
[----:B------:R-:W-:Y:S10]  /*20d80*/  ENDCOLLECTIVE ;  /* 0x000000000000791b */ /* 0x000ff40003800000 */
.L_x_408:
[----:B------:R-:W-:Y:S05]  /*20d90*/  BSYNC B1 ;  /* 0x0000000000017941 */ /* 0x000fea0003800000 */
.L_x_407:
[----:B------:R-:W-:Y:S01]  /*20da0*/  PLOP3.LUT P0, PT, P6, PT, PT, 0x80, 0x0 ;  /* 0x000000000000781c */ /* 0x000fe2000370f070 */
[----:B------:R-:W-:-:S12]  /*20db0*/  BRA `(.L_x_409) ;  /* 0xffffffe000c87947 */ /* 0x000fd8000383ffff */
.L_x_353:
[----:B--2---:R2:W3:Y:S02]  /*20dc0*/  SYNCS.PHASECHK.TRANS64.TRYWAIT P0, [R14+URZ+0x30], R11 ;  /* 0x0000300b0e0075a7 */ /* 0x0044e4000800017f */
[----:B---3--:R-:W-:Y:S05]  /*20dd0*/  @!P0 NANOSLEEP.SYNCS 0x989680 ;  /* 0x009896800000895d */ /* 0x008fea0003900000 */
[----:B------:R-:W3:Y:S02]  /*20de0*/  @!P0 SYNCS.PHASECHK.TRANS64 P0, [R14+URZ+0x30], R11 ;  /* 0x0000300b0e0085a7 */ /* 0x000ee4000800007f */
[----:B---3--:R-:W-:Y:S05]  /*20df0*/  @!P0 BRA `(.L_x_353) ;  /* 0xfffffffc00f08947 */ /* 0x008fea000383ffff */
[----:B------:R-:W-:Y:S05]  /*20e00*/  BRA `(.L_x_410) ;  /* 0xffffffe000fc7947 */ /* 0x000fea000383ffff */
.L_x_362:
[----:B------:R-:W-:Y:S01]  /*20e10*/  BSSY B0, `(.L_x_411) ;  /* 0x0000006000007945 */ /* 0x000fe20003800000 */
[----:B------:R-:W-:-:S07]  /*20e20*/  MOV R15, 0xffffffff ;  /* 0xffffffff000f7802 */ /* 0x000fce0000000f00 */
[----:B------:R-:W-:Y:S05]  /*20e30*/  WARPSYNC.COLLECTIVE R15, `(.L_x_412) ;  /* 0x000000000f0c7348 */ /* 0x000fea0003c00000 */
[----:B------:R-:W-:Y:S02]  /*20e40*/  ELECT P6, UR62, PT ;  /* 0x00000000003e782f */ /* 0x000fe400038c0000 */
[----:B------:R-:W-:Y:S01]  /*20e50*/  MOV R14, UR62 ;  /* 0x0000003e000e7c02 */ /* 0x000fe20008000f00 */
[----:B------:R-:W-:Y:S10]  /*20e60*/  ENDCOLLECTIVE ;  /* 0x000000000000791b */ /* 0x000ff40003800000 */
.L_x_412:
[----:B------:R-:W-:Y:S05]  /*20e70*/  BSYNC B0 ;  /* 0x0000000000007941 */ /* 0x000fea0003800000 */
.L_x_411:
[----:B------:R-:W-:Y:S01]  /*20e80*/  PLOP3.LUT P0, PT, P6, PT, PT, 0x80, 0x0 ;  /* 0x000000000000781c */ /* 0x000fe2000370f070 */
[----:B------:R-:W-:-:S12]  /*20e90*/  BRA `(.L_x_413) ;  /* 0xffffffec00607947 */ /* 0x000fd8000383ffff */
.L_x_366:
[----:B-1----:R1:W2:Y:S02]  /*20ea0*/  SYNCS.PHASECHK.TRANS64.TRYWAIT P0, [R4+URZ], R3 ;  /* 0x00000003040075a7 */ /* 0x0022a4000800017f */
[----:B--2---:R-:W-:Y:S05]  /*20eb0*/  @!P0 NANOSLEEP.SYNCS 0x989680 ;  /* 0x009896800000895d */ /* 0x004fea0003900000 */
[----:B------:R-:W2:Y:S02]  /*20ec0*/  @!P0 SYNCS.PHASECHK.TRANS64 P0, [R4+URZ], R3 ;  /* 0x00000003040085a7 */ /* 0x000ea4000800007f */
[----:B--2---:R-:W-:Y:S05]  /*20ed0*/  @!P0 BRA `(.L_x_366) ;  /* 0xfffffffc00f08947 */ /* 0x004fea000383ffff */
[----:B------:R-:W-:Y:S05]  /*20ee0*/  BRA `(.L_x_414) ;  /* 0xffffffec00887947 */ /* 0x000fea000383ffff */
.L_x_367:
[----:B-1----:R1:W2:Y:S02]  /*20ef0*/  SYNCS.PHASECHK.TRANS64.TRYWAIT P0, [R3+URZ], R0 ;  /* 0x00000000030075a7 */ /* 0x0022a4000800017f */
[----:B--2---:R-:W-:Y:S05]  /*20f00*/  @!P0 NANOSLEEP.SYNCS 0x989680 ;  /* 0x009896800000895d */ /* 0x004fea0003900000 */
[----:B------:R-:W2:Y:S02]  /*20f10*/  @!P0 SYNCS.PHASECHK.TRANS64 P0, [R3+URZ], R0 ;  /* 0x00000000030085a7 */ /* 0x000ea4000800007f */
[----:B--2---:R-:W-:Y:S05]  /*20f20*/  @!P0 BRA `(.L_x_367) ;  /* 0xfffffffc00f08947 */ /* 0x004fea000383ffff */
[----:B------:R-:W-:Y:S05]  /*20f30*/  BRA `(.L_x_415) ;  /* 0xffffffec00987947 */ /* 0x000fea000383ffff */
.L_x_368:
[----:B-1----:R1:W2:Y:S02]  /*20f40*/  SYNCS.PHASECHK.TRANS64.TRYWAIT P0, [R3+URZ], R0 ;  /* 0x00000000030075a7 */ /* 0x0022a4000800017f */
[----:B--2---:R-:W-:Y:S05]  /*20f50*/  @!P0 NANOSLEEP.SYNCS 0x989680 ;  /* 0x009896800000895d */ /* 0x004fea0003900000 */
[----:B------:R-:W2:Y:S02]  /*20f60*/  @!P0 SYNCS.PHASECHK.TRANS64 P0, [R3+URZ], R0 ;  /* 0x00000000030085a7 */ /* 0x000ea4000800007f */
[----:B--2---:R-:W-:Y:S05]  /*20f70*/  @!P0 BRA `(.L_x_368) ;  /* 0xfffffffc00f08947 */ /* 0x004fea000383ffff */
[----:B------:R-:W-:Y:S05]  /*20f80*/  BRA `(.L_x_416) ;  /* 0xffffffec00a87947 */ /* 0x000fea000383ffff */
.L_x_369:
[----:B-1----:R1:W2:Y:S02]  /*20f90*/  SYNCS.PHASECHK.TRANS64.TRYWAIT P0, [R3+URZ], R0 ;  /* 0x00000000030075a7 */ /* 0x0022a4000800017f */
[----:B--2---:R-:W-:Y:S05]  /*20fa0*/  @!P0 NANOSLEEP.SYNCS 0x989680 ;  /* 0x009896800000895d */ /* 0x004fea0003900000 */
[----:B------:R-:W2:Y:S02]  /*20fb0*/  @!P0 SYNCS.PHASECHK.TRANS64 P0, [R3+URZ], R0 ;  /* 0x00000000030085a7 */ /* 0x000ea4000800007f */
[----:B--2---:R-:W-:Y:S05]  /*20fc0*/  @!P0 BRA `(.L_x_369) ;  /* 0xfffffffc00f08947 */ /* 0x004fea000383ffff */
[----:B------:R-:W-:Y:S05]  /*20fd0*/  BRA `(.L_x_417) ;  /* 0xffffffec00b87947 */ /* 0x000fea000383ffff */
.L_x_370:
[----:B-1----:R1:W2:Y:S02]  /*20fe0*/  SYNCS.PHASECHK.TRANS64.TRYWAIT P0, [R3+URZ], R0 ;  /* 0x00000000030075a7 */ /* 0x0022a4000800017f */
[----:B--2---:R-:W-:Y:S05]  /*20ff0*/  @!P0 NANOSLEEP.SYNCS 0x989680 ;  /* 0x009896800000895d */ /* 0x004fea0003900000 */
[----:B------:R-:W2:Y:S02]  /*21000*/  @!P0 SYNCS.PHASECHK.TRANS64 P0, [R3+URZ], R0 ;  /* 0x00000000030085a7 */ /* 0x000ea4000800007f */
[----:B--2---:R-:W-:Y:S05]  /*21010*/  @!P0 BRA `(.L_x_370) ;  /* 0xfffffffc00f08947 */ /* 0x004fea000383ffff */
[----:B------:R-:W-:Y:S05]  /*21020*/  BRA `(.L_x_418) ;  /* 0xffffffec00c87947 */ /* 0x000fea000383ffff */
.L_x_419:
[----:B------:R-:W-:-:S00]  /*21030*/  BRA `(.L_x_419) ;  /* 0xfffffffc00fc7947 */ /* 0x000fc0000383ffff */
[----:B------:R-:W-:-:S00]  /*21040*/  NOP ;  /* 0x0000000000007918 */ /* 0x000fc00000000000 */
        /* <DEDUP_REMOVED lines=11> */
.L_x_420:


//--------------------- .nv.global.init           --------------------------
	.section	.nv.global.init,"aw",@progbits
.nv.global.init:
	.type		$str$24,@object
	.size		$str$24,($str$25 - $str$24)
$str$24:
        /*0000*/ 	.byte	0x28, 0x61, 0x64, 0x64, 0x72, 0x65, 0x73, 0x73, 0x20, 0x26, 0x20, 0x6d, 0x61, 0x73, 0x6b, 0x29
        /*0010*/ 	.byte	0x20, 0x3d, 0x3d, 0x20, 0x30, 0x00
	.type		$str$25,@object
	.size		$str$25,(__unnamed_1 - $str$25)
$str$25:
        /*0016*/ 	.byte	0x2f, 0x74, 0x6d, 0x70, 0x2f, 0x63, 0x75, 0x74, 0x6c, 0x61, 0x73, 0x73, 0x5f, 0x73, 0x77, 0x65
        /*0026*/ 	.byte	0x65, 0x70, 0x5f, 0x73, 0x72, 0x63, 0x2f, 0x69, 0x6e, 0x63, 0x6c, 0x75, 0x64, 0x65, 0x2f, 0x63
        /*0036*/ 	.byte	0x75, 0x74, 0x65, 0x2f, 0x70, 0x6f, 0x69, 0x6e, 0x74, 0x65, 0x72, 0x5f, 0x66, 0x6c, 0x61, 0x67
        /*0046*/ 	.byte	0x67, 0x65, 0x64, 0x2e, 0x68, 0x70, 0x70, 0x00
	.type		__unnamed_1,@object
	.size		__unnamed_1,(__unnamed_2 - __unnamed_1)
__unnamed_1:
        /* <DEDUP_REMOVED lines=28> */
        /*020e*/ 	.byte	0x3a, 0x43, 0x3c, 0x34, 0x30, 0x39, 0x36, 0x3e, 0x3e, 0x3e, 0x3e, 0x3e, 0x5d, 0x00
	.type		__unnamed_2,@object
	.size		__unnamed_2,(.L_1 - __unnamed_2)
__unnamed_2:
        /* <DEDUP_REMOVED lines=29> */
.L_1:


//--------------------- .nv.shared._ZN7cutlass13device_kernelINS_4gemm6kernel13GemmUniversalIN4cute5tupleIJiiiiEEENS1_10collective13CollectiveMmaINS1_37MainloopSm90TmaGmmaWarpSpecializedFP8ILi6ENS5_IJNS4_1CILi1EEESB_SB_EEENS1_35KernelTmaWarpSpecializedCooperativeEEENS5_IJNSA_ILi256EEESF_NSA_ILi64EEEEEENS_12float_e4m3_tENS5_IJlSB_lEEESI_SJ_NS4_8TiledMMAINS4_8MMA_AtomIJNS4_4SM904GMMA31MMA_64x256x32_F32E4M3E4M3_SS_TNILNSN_7ScaleInE1ELSP_1EEEEEENS4_6LayoutINS5_IJNSA_ILi2EEESB_SB_EEENS5_IJSB_NSA_ILi0EEESV_EEEEENS5_IJNS4_10UnderscoreESY_SY_EEEEENS4_13SM90_TMA_LOADENS4_14ComposedLayoutINS4_7SwizzleILi2ELi4ELi3EEENS4_18smem_ptr_flag_bitsILi8EEENSS_INS5_IJNSA_ILi8EEESG_EEENS5_IJSG_SB_EEEEEEEvNS4_8identityES11_S1B_vS1C_EENS_8epilogue10collective18CollectiveEpilogueINS1E_22Sm90TmaWarpSpecializedILi4ELi2ELi16ELb0ELb0EEEJSH_NS5_IJNSA_ILi128EEENSA_ILi32EEEEEESI_SJ_SI_SJ_NS1E_6fusion15FusionCallbacksIS1I_NS1M_13LinCombEltActINS1E_6thread4ReLuESI_fSI_fLNS_15FloatRoundStyleE2EEESH_S1L_JEEES11_NS12_INS13_ILi1ELi4ELi3EEES16_NSS_INS5_IJS17_S1K_EEENS5_IJS1K_SB_EEEEEEENS4_39AutoVectorizingCopyWithAssumedAlignmentILi128EEENS4_14SM90_TMA_STOREES1Y_S20_NS4_9Copy_AtomIJNS4_17SM90_U32x4_STSM_NENS_6half_tEEEEvEEEvvEEEEvNT_6ParamsE --------------------------
	.section	.nv.shared._ZN7cutlass13device_kernelINS_4gemm6kernel13GemmUniversalIN4cute5tupleIJiiiiEEENS1_10collective13CollectiveMmaINS1_37MainloopSm90TmaGmmaWarpSpecializedFP8ILi6ENS5_IJNS4_1CILi1EEESB_SB_EEENS1_35KernelTmaWarpSpecializedCooperativeEEENS5_IJNSA_ILi256EEESF_NSA_ILi64EEEEEENS_12float_e4m3_tENS5_IJlSB_lEEESI_SJ_NS4_8TiledMMAINS4_8MMA_AtomIJNS4_4SM904GMMA31MMA_64x256x32_F32E4M3E4M3_SS_TNILNSN_7ScaleInE1ELSP_1EEEEEENS4_6LayoutINS5_IJNSA_ILi2EEESB_SB_EEENS5_IJSB_NSA_ILi0EEESV_EEEEENS5_IJNS4_10UnderscoreESY_SY_EEEEENS4_13SM90_TMA_LOADENS4_14ComposedLayoutINS4_7SwizzleILi2ELi4ELi3EEENS4_18smem_ptr_flag_bitsILi8EEENSS_INS5_IJNSA_ILi8EEESG_EEENS5_IJSG_SB_EEEEEEEvNS4_8identityES11_S1B_vS1C_EENS_8epilogue10collective18CollectiveEpilogueINS1E_22Sm90TmaWarpSpecializedILi4ELi2ELi16ELb0ELb0EEEJSH_NS5_IJNSA_ILi128EEENSA_ILi32EEEEEESI_SJ_SI_SJ_NS1E_6fusion15FusionCallbacksIS1I_NS1M_13LinCombEltActINS1E_6thread4ReLuESI_fSI_fLNS_15FloatRoundStyleE2EEESH_S1L_JEEES11_NS12_INS13_ILi1ELi4ELi3EEES16_NSS_INS5_IJS17_S1K_EEENS5_IJS1K_SB_EEEEEEENS4_39AutoVectorizingCopyWithAssumedAlignmentILi128EEENS4_14SM90_TMA_STOREES1Y_S20_NS4_9Copy_AtomIJNS4_17SM90_U32x4_STSM_NENS_6half_tEEEEvEEEvvEEEEvNT_6ParamsE,"aw",@nobits
	.sectionflags	@""
	.align	16
	.zero		1024


//--------------------- .nv.shared.reserved.0     --------------------------
	.section	.nv.shared.reserved.0,"aw",@nobits
	.weak		__nv_reservedSMEM_offset_0_alias
	.size		__nv_reservedSMEM_offset_0_alias, 0, 0
	.other		__nv_reservedSMEM_offset_0_alias,@"STO_CUDA_RESERVED_SHARED STV_DEFAULT"
__nv_reservedSMEM_offset_0_alias:
	.zero		0


//--------------------- .nv.global                --------------------------
	.section	.nv.global,"aw",@nobits
.nv.global:
	.type		_ZN39_INTERNAL_08aa3583_4_k_cu_5d42008d_36584cute1_E,@object
	.size		_ZN39_INTERNAL_08aa3583_4_k_cu_5d42008d_36584cute1_E,(_ZN39_INTERNAL_08aa3583_4_k_cu_5d42008d_36584cuda3std3__45__cpo6cbeginE - _ZN39_INTERNAL_08aa3583_4_k_cu_5d42008d_36584cute1_E)
_ZN39_INTERNAL_08aa3583_4_k_cu_5d42008d_36584cute1_E:
	.zero		1
	.type		_ZN39_INTERNAL_08aa3583_4_k_cu_5d42008d_36584cuda3std3__45__cpo6cbeginE,@object
	.size		_ZN39_INTERNAL_08aa3583_4_k_cu_5d42008d_36584cuda3std3__45__cpo6cbeginE,(_ZN39_INTERNAL_08aa3583_4_k_cu_5d42008d_36584cuda3std3__48in_placeE - _ZN39_INTERNAL_08aa3583_4_k_cu_5d42008d_36584cuda3std3__45__cpo6cbeginE)
_ZN39_INTERNAL_08aa3583_4_k_cu_5d42008d_36584cuda3std3__45__cpo6cbeginE:
	.zero		1
	.type		_ZN39_INTERNAL_08aa3583_4_k_cu_5d42008d_36584cuda3std3__48in_placeE,@object
	.size		_ZN39_INTERNAL_08aa3583_4_k_cu_5d42008d_36584cuda3std3__48in_placeE,(_ZN39_INTERNAL_08aa3583_4_k_cu_5d42008d_36584cuda3std6ranges3__45__cpo9iter_moveE - _ZN39_INTERNAL_08aa3583_4_k_cu_5d42008d_36584cuda3std3__48in_placeE)
_ZN39_INTERNAL_08aa3583_4_k_cu_5d42008d_36584cuda3std3__48in_placeE:
	.zero		1
	.type		_ZN39_INTERNAL_08aa3583_4_k_cu_5d42008d_36584cuda3std6ranges3__45__cpo9iter_moveE,@object
	.size		_ZN39_INTERNAL_08aa3583_4_k_cu_5d42008d_36584cuda3std6ranges3__45__cpo9iter_moveE,(_ZN39_INTERNAL_08aa3583_4_k_cu_5d42008d_36584cuda3std3__45__cpo5beginE - _ZN39_INTERNAL_08aa3583_4_k_cu_5d42008d_36584cuda3std6ranges3__45__cpo9iter_moveE)
_ZN39_INTERNAL_08aa3583_4_k_cu_5d42008d_36584cuda3std6ranges3__45__cpo9iter_moveE:
	.zero		1
	.type		_ZN39_INTERNAL_08aa3583_4_k_cu_5d42008d_36584cuda3std3__45__cpo5beginE,@object
	.size		_ZN39_INTERNAL_08aa3583_4_k_cu_5d42008d_36584cuda3std3__45__cpo5beginE,(_ZN39_INTERNAL_08aa3583_4_k_cu_5d42008d_36584cuda3std3__441_GLOBAL__N__08aa3583_4_k_cu_5d42008d_36586ignoreE - _ZN39_INTERNAL_08aa3583_4_k_cu_5d42008d_36584cuda3std3__45__cpo5beginE)
_ZN39_INTERNAL_08aa3583_4_k_cu_5d42008d_36584cuda3std3__45__cpo5beginE:
	.zero		1
	.type		_ZN39_INTERNAL_08aa3583_4_k_cu_5d42008d_36584cuda3std3__441_GLOBAL__N__08aa3583_4_k_cu_5d42008d_36586ignoreE,@object
	.size		_ZN39_INTERNAL_08aa3583_4_k_cu_5d42008d_36584cuda3std3__441_GLOBAL__N__08aa3583_4_k_cu_5d42008d_36586ignoreE,(_ZN39_INTERNAL_08aa3583_4_k_cu_5d42008d_36584cute7productE - _ZN39_INTERNAL_08aa3583_4_k_cu_5d42008d_36584cuda3std3__441_GLOBAL__N__08aa3583_4_k_cu_5d42008d_36586ignoreE)
_ZN39_INTERNAL_08aa3583_4_k_cu_5d42008d_36584cuda3std3__441_GLOBAL__N__08aa3583_4_k_cu_5d42008d_36586ignoreE:
	.zero		1
	.type		_ZN39_INTERNAL_08aa3583_4_k_cu_5d42008d_36584cute7productE,@object
	.size		_ZN39_INTERNAL_08aa3583_4_k_cu_5d42008d_36584cute7productE,(_ZN39_INTERNAL_08aa3583_4_k_cu_5d42008d_36584cuda3std3__45__cpo3endE - _ZN39_INTERNAL_08aa3583_4_k_cu_5d42008d_36584cute7productE)
_ZN39_INTERNAL_08aa3583_4_k_cu_5d42008d_36584cute7productE:
	.zero		1
	.type		_ZN39_INTERNAL_08aa3583_4_k_cu_5d42008d_36584cuda3std3__45__cpo3endE,@object
	.size		_ZN39_INTERNAL_08aa3583_4_k_cu_5d42008d_36584cuda3std3__45__cpo3endE,(_ZN39_INTERNAL_08aa3583_4_k_cu_5d42008d_36584cuda3std3__419piecewise_constructE - _ZN39_INTERNAL_08aa3583_4_k_cu_5d42008d_36584cuda3std3__45__cpo3endE)
_ZN39_INTERNAL_08aa3583_4_k_cu_5d42008d_36584cuda3std3__45__cpo3endE:
	.zero		1
	.type		_ZN39_INTERNAL_08aa3583_4_k_cu_5d42008d_36584cuda3std3__419piecewise_constructE,@object
	.size		_ZN39_INTERNAL_08aa3583_4_k_cu_5d42008d_36584cuda3std3__419piecewise_constructE,(_ZN39_INTERNAL_08aa3583_4_k_cu_5d42008d_36584cuda3std3__45__cpo4cendE - _ZN39_INTERNAL_08aa3583_4_k_cu_5d42008d_36584cuda3std3__419piecewise_constructE)
_ZN39_INTERNAL_08aa3583_4_k_cu_5d42008d_36584cuda3std3__419piecewise_constructE:
	.zero		1
	.type		_ZN39_INTERNAL_08aa3583_4_k_cu_5d42008d_36584cuda3std3__45__cpo4cendE,@object
	.size		_ZN39_INTERNAL_08aa3583_4_k_cu_5d42008d_36584cuda3std3__45__cpo4cendE,(_ZN39_INTERNAL_08aa3583_4_k_cu_5d42008d_36584cuda3std6ranges3__45__cpo4swapE - _ZN39_INTERNAL_08aa3583_4_k_cu_5d42008d_36584cuda3std3__45__cpo4cendE)
_ZN39_INTERNAL_08aa3583_4_k_cu_5d42008d_36584cuda3std3__45__cpo4cendE:
	.zero		1
	.type		_ZN39_INTERNAL_08aa3583_4_k_cu_5d42008d_36584cuda3std6ranges3__45__cpo4swapE,@object
	.size		_ZN39_INTERNAL_08aa3583_4_k_cu_5d42008d_36584cuda3std6ranges3__45__cpo4swapE,(.L_9 - _ZN39_INTERNAL_08aa3583_4_k_cu_5d42008d_36584cuda3std6ranges3__45__cpo4swapE)
_ZN39_INTERNAL_08aa3583_4_k_cu_5d42008d_36584cuda3std6ranges3__45__cpo4swapE:
	.zero		1
.L_9:


//--------------------- .nv.constant0._ZN7cutlass13device_kernelINS_4gemm6kernel13GemmUniversalIN4cute5tupleIJiiiiEEENS1_10collective13CollectiveMmaINS1_37MainloopSm90TmaGmmaWarpSpecializedFP8ILi6ENS5_IJNS4_1CILi1EEESB_SB_EEENS1_35KernelTmaWarpSpecializedCooperativeEEENS5_IJNSA_ILi256EEESF_NSA_ILi64EEEEEENS_12float_e4m3_tENS5_IJlSB_lEEESI_SJ_NS4_8TiledMMAINS4_8MMA_AtomIJNS4_4SM904GMMA31MMA_64x256x32_F32E4M3E4M3_SS_TNILNSN_7ScaleInE1ELSP_1EEEEEENS4_6LayoutINS5_IJNSA_ILi2EEESB_SB_EEENS5_IJSB_NSA_ILi0EEESV_EEEEENS5_IJNS4_10UnderscoreESY_SY_EEEEENS4_13SM90_TMA_LOADENS4_14ComposedLayoutINS4_7SwizzleILi2ELi4ELi3EEENS4_18smem_ptr_flag_bitsILi8EEENSS_INS5_IJNSA_ILi8EEESG_EEENS5_IJSG_SB_EEEEEEEvNS4_8identityES11_S1B_vS1C_EENS_8epilogue10collective18CollectiveEpilogueINS1E_22Sm90TmaWarpSpecializedILi4ELi2ELi16ELb0ELb0EEEJSH_NS5_IJNSA_ILi128EEENSA_ILi32EEEEEESI_SJ_SI_SJ_NS1E_6fusion15FusionCallbacksIS1I_NS1M_13LinCombEltActINS1E_6thread4ReLuESI_fSI_fLNS_15FloatRoundStyleE2EEESH_S1L_JEEES11_NS12_INS13_ILi1ELi4ELi3EEES16_NSS_INS5_IJS17_S1K_EEENS5_IJS1K_SB_EEEEEEENS4_39AutoVectorizingCopyWithAssumedAlignmentILi128EEENS4_14SM90_TMA_STOREES1Y_S20_NS4_9Copy_AtomIJNS4_17SM90_U32x4_STSM_NENS_6half_tEEEEvEEEvvEEEEvNT_6ParamsE --------------------------
	.section	.nv.constant0._ZN7cutlass13device_kernelINS_4gemm6kernel13GemmUniversalIN4cute5tupleIJiiiiEEENS1_10collective13CollectiveMmaINS1_37MainloopSm90TmaGmmaWarpSpecializedFP8ILi6ENS5_IJNS4_1CILi1EEESB_SB_EEENS1_35KernelTmaWarpSpecializedCooperativeEEENS5_IJNSA_ILi256EEESF_NSA_ILi64EEEEEENS_12float_e4m3_tENS5_IJlSB_lEEESI_SJ_NS4_8TiledMMAINS4_8MMA_AtomIJNS4_4SM904GMMA31MMA_64x256x32_F32E4M3E4M3_SS_TNILNSN_7ScaleInE1ELSP_1EEEEEENS4_6LayoutINS5_IJNSA_ILi2EEESB_SB_EEENS5_IJSB_NSA_ILi0EEESV_EEEEENS5_IJNS4_10UnderscoreESY_SY_EEEEENS4_13SM90_TMA_LOADENS4_14ComposedLayoutINS4_7SwizzleILi2ELi4ELi3EEENS4_18smem_ptr_flag_bitsILi8EEENSS_INS5_IJNSA_ILi8EEESG_EEENS5_IJSG_SB_EEEEEEEvNS4_8identityES11_S1B_vS1C_EENS_8epilogue10collective18CollectiveEpilogueINS1E_22Sm90TmaWarpSpecializedILi4ELi2ELi16ELb0ELb0EEEJSH_NS5_IJNSA_ILi128EEENSA_ILi32EEEEEESI_SJ_SI_SJ_NS1E_6fusion15FusionCallbacksIS1I_NS1M_13LinCombEltActINS1E_6thread4ReLuESI_fSI_fLNS_15FloatRoundStyleE2EEESH_S1L_JEEES11_NS12_INS13_ILi1ELi4ELi3EEES16_NSS_INS5_IJS17_S1K_EEENS5_IJS1K_SB_EEEEEEENS4_39AutoVectorizingCopyWithAssumedAlignmentILi128EEENS4_14SM90_TMA_STOREES1Y_S20_NS4_9Copy_AtomIJNS4_17SM90_U32x4_STSM_NENS_6half_tEEEEvEEEvvEEEEvNT_6ParamsE,"a",@progbits
	.sectionflags	@""
	.align	4
.nv.constant0._ZN7cutlass13device_kernelINS_4gemm6kernel13GemmUniversalIN4cute5tupleIJiiiiEEENS1_10collective13CollectiveMmaINS1_37MainloopSm90TmaGmmaWarpSpecializedFP8ILi6ENS5_IJNS4_1CILi1EEESB_SB_EEENS1_35KernelTmaWarpSpecializedCooperativeEEENS5_IJNSA_ILi256EEESF_NSA_ILi64EEEEEENS_12float_e4m3_tENS5_IJlSB_lEEESI_SJ_NS4_8TiledMMAINS4_8MMA_AtomIJNS4_4SM904GMMA31MMA_64x256x32_F32E4M3E4M3_SS_TNILNSN_7ScaleInE1ELSP_1EEEEEENS4_6LayoutINS5_IJNSA_ILi2EEESB_SB_EEENS5_IJSB_NSA_ILi0EEESV_EEEEENS5_IJNS4_10UnderscoreESY_SY_EEEEENS4_13SM90_TMA_LOADENS4_14ComposedLayoutINS4_7SwizzleILi2ELi4ELi3EEENS4_18smem_ptr_flag_bitsILi8EEENSS_INS5_IJNSA_ILi8EEESG_EEENS5_IJSG_SB_EEEEEEEvNS4_8identityES11_S1B_vS1C_EENS_8epilogue10collective18CollectiveEpilogueINS1E_22Sm90TmaWarpSpecializedILi4ELi2ELi16ELb0ELb0EEEJSH_NS5_IJNSA_ILi128EEENSA_ILi32EEEEEESI_SJ_SI_SJ_NS1E_6fusion15FusionCallbacksIS1I_NS1M_13LinCombEltActINS1E_6thread4ReLuESI_fSI_fLNS_15FloatRoundStyleE2EEESH_S1L_JEEES11_NS12_INS13_ILi1ELi4ELi3EEES16_NSS_INS5_IJS17_S1K_EEENS5_IJS1K_SB_EEEEEEENS4_39AutoVectorizingCopyWithAssumedAlignmentILi128EEENS4_14SM90_TMA_STOREES1Y_S20_NS4_9Copy_AtomIJNS4_17SM90_U32x4_STSM_NENS_6half_tEEEEvEEEvvEEEEvNT_6ParamsE:
	.zero		2432


//--------------------- SYMBOLS --------------------------

	.type		.nv.reservedSmem.offset0,@object
	.size		.nv.reservedSmem.offset0,0x4
	.type		__assertfail,@function
